// Copyright (c) 2024, Jay Shah, Ganesh Bikshandi, Ying Zhang, Vijay Thakkar, Pradeep Ramani, Tri Dao.
// Splitting the different template instantiations to different files to speed up compilation.
// This file is auto-generated. See "generate_kernels.py"

#include "flash_fwd_hdim64_bf16_packgqa_sm90.cu"
#include "flash_fwd_hdim96_bf16_packgqa_sm90.cu"
#include "flash_fwd_hdim128_bf16_packgqa_sm90.cu"
#include "flash_fwd_hdim192_bf16_packgqa_sm90.cu"
#include "flash_fwd_hdim256_bf16_packgqa_sm90.cu"

// ===== COMPILED SASS (sm_103a) =====

	.target	sm_103a

	.elftype	@"ET_EXEC"


//--------------------- .note.nv.tkinfo           --------------------------
	.section	.note.nv.tkinfo,"",@"SHT_NOTE"
	.sectionflags	@"SHF_NOTE_NV_TKINFO"
	.tkinfo
        /*0018*/ 	.word	0x00000002
        /*0030*/ 	.string	""
        /*0030*/ 	.string	"ptxas"
        /*0030*/ 	.string	"Cuda compilation tools, release 13.0, V13.0.88"
        /*0030*/ 	.string	"Build cuda_13.0.r13.0/compiler.36424714_0"
        /*0030*/ 	.string	"-arch sm_103a -m 64 "



//--------------------- .note.nv.cuinfo           --------------------------
	.section	.note.nv.cuinfo,"",@"SHT_NOTE"
	.sectionflags	@"SHF_NOTE_NV_CUINFO"
        /*0018*/ 	.short	0x0002
        /*001a*/ 	.short	0x0067
        /*001c*/ 	.short	0x0082
	.zero		2


//--------------------- .nv.info                  --------------------------
	.section	.nv.info,"",@"SHT_CUDA_INFO"
	.align	4


	//----- nvinfo : EIATTR_REGCOUNT
	.align		4
        /*0000*/ 	.byte	0x04, 0x2f
        /*0002*/ 	.short	(.L_12 - .L_11)
	.align		4
.L_11:
        /*0004*/ 	.word	index@(_ZN7cutlass13device_kernelIN5flash11enable_sm90INS1_16FlashAttnFwdSm90INS1_25CollectiveMainloopFwdSm90ILi2EN4cute5tupleIJNS5_1CILi1EEES8_S8_EEENS6_IJNS7_ILi192EEENS7_ILi128EEENS7_ILi64EEEEEELi64ENS_10bfloat16_tEfNS_4arch4Sm90ELb1ELb0ELb0ELb1ELb0ELb1ELb0ELb1ELb1ELb1ELb0ELb0EEENS1_21CollectiveEpilogueFwdINS6_IJSA_SC_SB_EEES9_SE_SG_Li384ELb1ELb1ELb0ELb0EEENS1_36VarlenDynamicPersistentTileSchedulerILi192ELi128ELi384ELi128ELb0ELb1ELb1ELb1ELb1ELb1EEEEEEEEEvNT_6ParamsE)
        /*0008*/ 	.word	0x00000004


	//----- nvinfo : EIATTR_FRAME_SIZE
	.align		4
.L_12:
        /*000c*/ 	.byte	0x04, 0x11
        /*000e*/ 	.short	(.L_14 - .L_13)
	.align		4
.L_13:
        /*0010*/ 	.word	index@(_ZN7cutlass13device_kernelIN5flash11enable_sm90INS1_16FlashAttnFwdSm90INS1_25CollectiveMainloopFwdSm90ILi2EN4cute5tupleIJNS5_1CILi1EEES8_S8_EEENS6_IJNS7_ILi192EEENS7_ILi128EEENS7_ILi64EEEEEELi64ENS_10bfloat16_tEfNS_4arch4Sm90ELb1ELb0ELb0ELb1ELb0ELb1ELb0ELb1ELb1ELb1ELb0ELb0EEENS1_21CollectiveEpilogueFwdINS6_IJSA_SC_SB_EEES9_SE_SG_Li384ELb1ELb1ELb0ELb0EEENS1_36VarlenDynamicPersistentTileSchedulerILi192ELi128ELi384ELi128ELb0ELb1ELb1ELb1ELb1ELb1EEEEEEEEEvNT_6ParamsE)
        /*0014*/ 	.word	0x00000000


	//----- nvinfo : EIATTR_REGCOUNT
	.align		4
.L_14:
        /*0018*/ 	.byte	0x04, 0x2f
        /*001a*/ 	.short	(.L_16 - .L_15)
	.align		4
.L_15:
        /*001c*/ 	.word	index@(_ZN7cutlass13device_kernelIN5flash11enable_sm90INS1_16FlashAttnFwdSm90INS1_25CollectiveMainloopFwdSm90ILi2EN4cute5tupleIJNS5_1CILi1EEES8_S8_EEENS6_IJNS7_ILi192EEENS7_ILi128EEENS7_ILi64EEEEEELi64ENS_10bfloat16_tEfNS_4arch4Sm90ELb1ELb0ELb0ELb1ELb0ELb0ELb0ELb1ELb1ELb1ELb0ELb0EEENS1_21CollectiveEpilogueFwdINS6_IJSA_SC_SB_EEES9_SE_SG_Li384ELb1ELb1ELb0ELb0EEENS1_36VarlenDynamicPersistentTileSchedulerILi192ELi128ELi384ELi128ELb0ELb1ELb1ELb1ELb1ELb1EEEEEEEEEvNT_6ParamsE)
        /*0020*/ 	.word	0x00000004


	//----- nvinfo : EIATTR_FRAME_SIZE
	.align		4
.L_16:
        /*0024*/ 	.byte	0x04, 0x11
        /*0026*/ 	.short	(.L_18 - .L_17)
	.align		4
.L_17:
        /*0028*/ 	.word	index@(_ZN7cutlass13device_kernelIN5flash11enable_sm90INS1_16FlashAttnFwdSm90INS1_25CollectiveMainloopFwdSm90ILi2EN4cute5tupleIJNS5_1CILi1EEES8_S8_EEENS6_IJNS7_ILi192EEENS7_ILi128EEENS7_ILi64EEEEEELi64ENS_10bfloat16_tEfNS_4arch4Sm90ELb1ELb0ELb0ELb1ELb0ELb0ELb0ELb1ELb1ELb1ELb0ELb0EEENS1_21CollectiveEpilogueFwdINS6_IJSA_SC_SB_EEES9_SE_SG_Li384ELb1ELb1ELb0ELb0EEENS1_36VarlenDynamicPersistentTileSchedulerILi192ELi128ELi384ELi128ELb0ELb1ELb1ELb1ELb1ELb1EEEEEEEEEvNT_6ParamsE)
        /*002c*/ 	.word	0x00000000


	//----- nvinfo : EIATTR_REGCOUNT
	.align		4
.L_18:
        /*0030*/ 	.byte	0x04, 0x2f
        /*0032*/ 	.short	(.L_20 - .L_19)
	.align		4
.L_19:
        /*0034*/ 	.word	index@(_ZN7cutlass13device_kernelIN5flash11enable_sm90INS1_16FlashAttnFwdSm90INS1_25CollectiveMainloopFwdSm90ILi2EN4cute5tupleIJNS5_1CILi1EEES8_S8_EEENS6_IJNS7_ILi192EEENS7_ILi128EEENS7_ILi64EEEEEELi64ENS_10bfloat16_tEfNS_4arch4Sm90ELb1ELb0ELb0ELb0ELb0ELb0ELb0ELb1ELb1ELb1ELb0ELb0EEENS1_21CollectiveEpilogueFwdINS6_IJSA_SC_SB_EEES9_SE_SG_Li384ELb0ELb1ELb0ELb0EEENS1_30DynamicPersistentTileSchedulerILi384ELi128ELb0ELb1ELb1EEEEEEEEEvNT_6ParamsE)
        /*0038*/ 	.word	0x00000004


	//----- nvinfo : EIATTR_FRAME_SIZE
	.align		4
.L_20:
        /*003c*/ 	.byte	0x04, 0x11
        /*003e*/ 	.short	(.L_22 - .L_21)
	.align		4
.L_21:
        /*0040*/ 	.word	index@(_ZN7cutlass13device_kernelIN5flash11enable_sm90INS1_16FlashAttnFwdSm90INS1_25CollectiveMainloopFwdSm90ILi2EN4cute5tupleIJNS5_1CILi1EEES8_S8_EEENS6_IJNS7_ILi192EEENS7_ILi128EEENS7_ILi64EEEEEELi64ENS_10bfloat16_tEfNS_4arch4Sm90ELb1ELb0ELb0ELb0ELb0ELb0ELb0ELb1ELb1ELb1ELb0ELb0EEENS1_21CollectiveEpilogueFwdINS6_IJSA_SC_SB_EEES9_SE_SG_Li384ELb0ELb1ELb0ELb0EEENS1_30DynamicPersistentTileSchedulerILi384ELi128ELb0ELb1ELb1EEEEEEEEEvNT_6ParamsE)
        /*0044*/ 	.word	0x00000000


	//----- nvinfo : EIATTR_REGCOUNT
	.align		4
.L_22:
        /*0048*/ 	.byte	0x04, 0x2f
        /*004a*/ 	.short	(.L_24 - .L_23)
	.align		4
.L_23:
        /*004c*/ 	.word	index@(_ZN7cutlass13device_kernelIN5flash11enable_sm90INS1_16FlashAttnFwdSm90INS1_25CollectiveMainloopFwdSm90ILi2EN4cute5tupleIJNS5_1CILi1EEES8_S8_EEENS6_IJNS7_ILi192EEENS7_ILi128EEENS7_ILi64EEEEEELi64ENS_10bfloat16_tEfNS_4arch4Sm90ELb0ELb1ELb0ELb1ELb0ELb1ELb0ELb1ELb1ELb1ELb0ELb0EEENS1_21CollectiveEpilogueFwdINS6_IJSA_SC_SB_EEES9_SE_SG_Li384ELb1ELb1ELb0ELb0EEENS1_36VarlenDynamicPersistentTileSchedulerILi192ELi128ELi384ELi128ELb0ELb1ELb1ELb1ELb0ELb1EEEEEEEEEvNT_6ParamsE)
        /*0050*/ 	.word	0x00000004


	//----- nvinfo : EIATTR_FRAME_SIZE
	.align		4
.L_24:
        /*0054*/ 	.byte	0x04, 0x11
        /*0056*/ 	.short	(.L_26 - .L_25)
	.align		4
.L_25:
        /*0058*/ 	.word	index@(_ZN7cutlass13device_kernelIN5flash11enable_sm90INS1_16FlashAttnFwdSm90INS1_25CollectiveMainloopFwdSm90ILi2EN4cute5tupleIJNS5_1CILi1EEES8_S8_EEENS6_IJNS7_ILi192EEENS7_ILi128EEENS7_ILi64EEEEEELi64ENS_10bfloat16_tEfNS_4arch4Sm90ELb0ELb1ELb0ELb1ELb0ELb1ELb0ELb1ELb1ELb1ELb0ELb0EEENS1_21CollectiveEpilogueFwdINS6_IJSA_SC_SB_EEES9_SE_SG_Li384ELb1ELb1ELb0ELb0EEENS1_36VarlenDynamicPersistentTileSchedulerILi192ELi128ELi384ELi128ELb0ELb1ELb1ELb1ELb0ELb1EEEEEEEEEvNT_6ParamsE)
        /*005c*/ 	.word	0x00000000


	//----- nvinfo : EIATTR_REGCOUNT
	.align		4
.L_26:
        /*0060*/ 	.byte	0x04, 0x2f
        /*0062*/ 	.short	(.L_28 - .L_27)
	.align		4
.L_27:
        /*0064*/ 	.word	index@(_ZN7cutlass13device_kernelIN5flash11enable_sm90INS1_16FlashAttnFwdSm90INS1_25CollectiveMainloopFwdSm90ILi2EN4cute5tupleIJNS5_1CILi1EEES8_S8_EEENS6_IJNS7_ILi192EEENS7_ILi128EEENS7_ILi64EEEEEELi64ENS_10bfloat16_tEfNS_4arch4Sm90ELb0ELb1ELb0ELb1ELb0ELb0ELb0ELb1ELb1ELb1ELb0ELb0EEENS1_21CollectiveEpilogueFwdINS6_IJSA_SC_SB_EEES9_SE_SG_Li384ELb1ELb1ELb0ELb0EEENS1_36VarlenDynamicPersistentTileSchedulerILi192ELi128ELi384ELi128ELb0ELb1ELb1ELb1ELb0ELb1EEEEEEEEEvNT_6ParamsE)
        /*0068*/ 	.word	0x00000004


	//----- nvinfo : EIATTR_FRAME_SIZE
	.align		4
.L_28:
        /*006c*/ 	.byte	0x04, 0x11
        /*006e*/ 	.short	(.L_30 - .L_29)
	.align		4
.L_29:
        /*0070*/ 	.word	index@(_ZN7cutlass13device_kernelIN5flash11enable_sm90INS1_16FlashAttnFwdSm90INS1_25CollectiveMainloopFwdSm90ILi2EN4cute5tupleIJNS5_1CILi1EEES8_S8_EEENS6_IJNS7_ILi192EEENS7_ILi128EEENS7_ILi64EEEEEELi64ENS_10bfloat16_tEfNS_4arch4Sm90ELb0ELb1ELb0ELb1ELb0ELb0ELb0ELb1ELb1ELb1ELb0ELb0EEENS1_21CollectiveEpilogueFwdINS6_IJSA_SC_SB_EEES9_SE_SG_Li384ELb1ELb1ELb0ELb0EEENS1_36VarlenDynamicPersistentTileSchedulerILi192ELi128ELi384ELi128ELb0ELb1ELb1ELb1ELb0ELb1EEEEEEEEEvNT_6ParamsE)
        /*0074*/ 	.word	0x00000000


	//----- nvinfo : EIATTR_REGCOUNT
	.align		4
.L_30:
        /*0078*/ 	.byte	0x04, 0x2f
        /*007a*/ 	.short	(.L_32 - .L_31)
	.align		4
.L_31:
        /*007c*/ 	.word	index@(_ZN7cutlass13device_kernelIN5flash11enable_sm90INS1_16FlashAttnFwdSm90INS1_25CollectiveMainloopFwdSm90ILi2EN4cute5tupleIJNS5_1CILi1EEES8_S8_EEENS6_IJNS7_ILi192EEENS7_ILi128EEENS7_ILi64EEEEEELi64ENS_10bfloat16_tEfNS_4arch4Sm90ELb0ELb1ELb0ELb0ELb0ELb0ELb0ELb1ELb1ELb1ELb0ELb0EEENS1_21CollectiveEpilogueFwdINS6_IJSA_SC_SB_EEES9_SE_SG_Li384ELb0ELb1ELb0ELb0EEENS1_30DynamicPersistentTileSchedulerILi384ELi128ELb0ELb1ELb1EEEEEEEEEvNT_6ParamsE)
        /*0080*/ 	.word	0x00000004


	//----- nvinfo : EIATTR_FRAME_SIZE
	.align		4
.L_32:
        /*0084*/ 	.byte	0x04, 0x11
        /*0086*/ 	.short	(.L_34 - .L_33)
	.align		4
.L_33:
        /*0088*/ 	.word	index@(_ZN7cutlass13device_kernelIN5flash11enable_sm90INS1_16FlashAttnFwdSm90INS1_25CollectiveMainloopFwdSm90ILi2EN4cute5tupleIJNS5_1CILi1EEES8_S8_EEENS6_IJNS7_ILi192EEENS7_ILi128EEENS7_ILi64EEEEEELi64ENS_10bfloat16_tEfNS_4arch4Sm90ELb0ELb1ELb0ELb0ELb0ELb0ELb0ELb1ELb1ELb1ELb0ELb0EEENS1_21CollectiveEpilogueFwdINS6_IJSA_SC_SB_EEES9_SE_SG_Li384ELb0ELb1ELb0ELb0EEENS1_30DynamicPersistentTileSchedulerILi384ELi128ELb0ELb1ELb1EEEEEEEEEvNT_6ParamsE)
        /*008c*/ 	.word	0x00000000


	//----- nvinfo : EIATTR_REGCOUNT
	.align		4
.L_34:
        /*0090*/ 	.byte	0x04, 0x2f
        /*0092*/ 	.short	(.L_36 - .L_35)
	.align		4
.L_35:
        /*0094*/ 	.word	index@(_ZN7cutlass13device_kernelIN5flash11enable_sm90INS1_16FlashAttnFwdSm90INS1_25CollectiveMainloopFwdSm90ILi2EN4cute5tupleIJNS5_1CILi1EEES8_S8_EEENS6_IJNS7_ILi192EEESA_NS7_ILi64EEEEEELi64ENS_10bfloat16_tEfNS_4arch4Sm90ELb0ELb0ELb0ELb1ELb0ELb1ELb0ELb0ELb1ELb1ELb0ELb0EEENS1_21CollectiveEpilogueFwdINS6_IJSA_SB_SA_EEES9_SD_SF_Li384ELb1ELb1ELb0ELb0EEENS1_36VarlenDynamicPersistentTileSchedulerILi192ELi192ELi384ELi128ELb0ELb1ELb1ELb0ELb1ELb1EEEEEEEEEvNT_6ParamsE)
        /*0098*/ 	.word	0x00000004


	//----- nvinfo : EIATTR_FRAME_SIZE
	.align		4
.L_36:
        /*009c*/ 	.byte	0x04, 0x11
        /*009e*/ 	.short	(.L_38 - .L_37)
	.align		4
.L_37:
        /*00a0*/ 	.word	index@(_ZN7cutlass13device_kernelIN5flash11enable_sm90INS1_16FlashAttnFwdSm90INS1_25CollectiveMainloopFwdSm90ILi2EN4cute5tupleIJNS5_1CILi1EEES8_S8_EEENS6_IJNS7_ILi192EEESA_NS7_ILi64EEEEEELi64ENS_10bfloat16_tEfNS_4arch4Sm90ELb0ELb0ELb0ELb1ELb0ELb1ELb0ELb0ELb1ELb1ELb0ELb0EEENS1_21CollectiveEpilogueFwdINS6_IJSA_SB_SA_EEES9_SD_SF_Li384ELb1ELb1ELb0ELb0EEENS1_36VarlenDynamicPersistentTileSchedulerILi192ELi192ELi384ELi128ELb0ELb1ELb1ELb0ELb1ELb1EEEEEEEEEvNT_6ParamsE)
        /*00a4*/ 	.word	0x00000000


	//----- nvinfo : EIATTR_REGCOUNT
	.align		4
.L_38:
        /*00a8*/ 	.byte	0x04, 0x2f
        /*00aa*/ 	.short	(.L_40 - .L_39)
	.align		4
.L_39:
        /*00ac*/ 	.word	index@(_ZN7cutlass13device_kernelIN5flash11enable_sm90INS1_16FlashAttnFwdSm90INS1_25CollectiveMainloopFwdSm90ILi2EN4cute5tupleIJNS5_1CILi1EEES8_S8_EEENS6_IJNS7_ILi192EEESA_NS7_ILi64EEEEEELi64ENS_10bfloat16_tEfNS_4arch4Sm90ELb0ELb0ELb0ELb1ELb0ELb0ELb0ELb0ELb1ELb1ELb0ELb0EEENS1_21CollectiveEpilogueFwdINS6_IJSA_SB_SA_EEES9_SD_SF_Li384ELb1ELb1ELb0ELb0EEENS1_36VarlenDynamicPersistentTileSchedulerILi192ELi192ELi384ELi128ELb0ELb1ELb1ELb0ELb1ELb1EEEEEEEEEvNT_6ParamsE)
        /*00b0*/ 	.word	0x00000004


	//----- nvinfo : EIATTR_FRAME_SIZE
	.align		4
.L_40:
        /*00b4*/ 	.byte	0x04, 0x11
        /*00b6*/ 	.short	(.L_42 - .L_41)
	.align		4
.L_41:
        /*00b8*/ 	.word	index@(_ZN7cutlass13device_kernelIN5flash11enable_sm90INS1_16FlashAttnFwdSm90INS1_25CollectiveMainloopFwdSm90ILi2EN4cute5tupleIJNS5_1CILi1EEES8_S8_EEENS6_IJNS7_ILi192EEESA_NS7_ILi64EEEEEELi64ENS_10bfloat16_tEfNS_4arch4Sm90ELb0ELb0ELb0ELb1ELb0ELb0ELb0ELb0ELb1ELb1ELb0ELb0EEENS1_21CollectiveEpilogueFwdINS6_IJSA_SB_SA_EEES9_SD_SF_Li384ELb1ELb1ELb0ELb0EEENS1_36VarlenDynamicPersistentTileSchedulerILi192ELi192ELi384ELi128ELb0ELb1ELb1ELb0ELb1ELb1EEEEEEEEEvNT_6ParamsE)
        /*00bc*/ 	.word	0x00000000


	//----- nvinfo : EIATTR_REGCOUNT
	.align		4
.L_42:
        /*00c0*/ 	.byte	0x04, 0x2f
        /*00c2*/ 	.short	(.L_44 - .L_43)
	.align		4
.L_43:
        /*00c4*/ 	.word	index@(_ZN7cutlass13device_kernelIN5flash11enable_sm90INS1_16FlashAttnFwdSm90INS1_25CollectiveMainloopFwdSm90ILi2EN4cute5tupleIJNS5_1CILi1EEES8_S8_EEENS6_IJNS7_ILi192EEESA_NS7_ILi64EEEEEELi64ENS_10bfloat16_tEfNS_4arch4Sm90ELb0ELb0ELb0ELb0ELb0ELb0ELb0ELb0ELb1ELb1ELb0ELb0EEENS1_21CollectiveEpilogueFwdINS6_IJSA_SB_SA_EEES9_SD_SF_Li384ELb0ELb1ELb0ELb0EEENS1_29StaticPersistentTileSchedulerILb0EEEEEEEEEvNT_6ParamsE)
        /*00c8*/ 	.word	0x00000004


	//----- nvinfo : EIATTR_FRAME_SIZE
	.align		4
.L_44:
        /*00cc*/ 	.byte	0x04, 0x11
        /*00ce*/ 	.short	(.L_46 - .L_45)
	.align		4
.L_45:
        /*00d0*/ 	.word	index@(_ZN7cutlass13device_kernelIN5flash11enable_sm90INS1_16FlashAttnFwdSm90INS1_25CollectiveMainloopFwdSm90ILi2EN4cute5tupleIJNS5_1CILi1EEES8_S8_EEENS6_IJNS7_ILi192EEESA_NS7_ILi64EEEEEELi64ENS_10bfloat16_tEfNS_4arch4Sm90ELb0ELb0ELb0ELb0ELb0ELb0ELb0ELb0ELb1ELb1ELb0ELb0EEENS1_21CollectiveEpilogueFwdINS6_IJSA_SB_SA_EEES9_SD_SF_Li384ELb0ELb1ELb0ELb0EEENS1_29StaticPersistentTileSchedulerILb0EEEEEEEEEvNT_6ParamsE)
        /*00d4*/ 	.word	0x00000000


	//----- nvinfo : EIATTR_REGCOUNT
	.align		4
.L_46:
        /*00d8*/ 	.byte	0x04, 0x2f
        /*00da*/ 	.short	(.L_48 - .L_47)
	.align		4
.L_47:
        /*00dc*/ 	.word	index@(_ZN7cutlass13device_kernelIN5flash11enable_sm90INS1_16FlashAttnFwdSm90INS1_25CollectiveMainloopFwdSm90ILi2EN4cute5tupleIJNS5_1CILi1EEES8_S8_EEENS6_IJNS7_ILi192EEENS7_ILi144EEENS7_ILi96EEEEEELi96ENS_10bfloat16_tEfNS_4arch4Sm90ELb1ELb0ELb0ELb1ELb0ELb1ELb0ELb0ELb1ELb1ELb0ELb0EEENS1_21CollectiveEpilogueFwdINS6_IJSA_SC_SB_EEES9_SE_SG_Li384ELb1ELb1ELb0ELb0EEENS1_36VarlenDynamicPersistentTileSchedulerILi192ELi144ELi384ELi128ELb0ELb1ELb1ELb1ELb1ELb1EEEEEEEEEvNT_6ParamsE)
        /*00e0*/ 	.word	0x00000004


	//----- nvinfo : EIATTR_FRAME_SIZE
	.align		4
.L_48:
        /*00e4*/ 	.byte	0x04, 0x11
        /*00e6*/ 	.short	(.L_50 - .L_49)
	.align		4
.L_49:
        /*00e8*/ 	.word	index@(_ZN7cutlass13device_kernelIN5flash11enable_sm90INS1_16FlashAttnFwdSm90INS1_25CollectiveMainloopFwdSm90ILi2EN4cute5tupleIJNS5_1CILi1EEES8_S8_EEENS6_IJNS7_ILi192EEENS7_ILi144EEENS7_ILi96EEEEEELi96ENS_10bfloat16_tEfNS_4arch4Sm90ELb1ELb0ELb0ELb1ELb0ELb1ELb0ELb0ELb1ELb1ELb0ELb0EEENS1_21CollectiveEpilogueFwdINS6_IJSA_SC_SB_EEES9_SE_SG_Li384ELb1ELb1ELb0ELb0EEENS1_36VarlenDynamicPersistentTileSchedulerILi192ELi144ELi384ELi128ELb0ELb1ELb1ELb1ELb1ELb1EEEEEEEEEvNT_6ParamsE)
        /*00ec*/ 	.word	0x00000000


	//----- nvinfo : EIATTR_REGCOUNT
	.align		4
.L_50:
        /*00f0*/ 	.byte	0x04, 0x2f
        /*00f2*/ 	.short	(.L_52 - .L_51)
	.align		4
.L_51:
        /*00f4*/ 	.word	index@(_ZN7cutlass13device_kernelIN5flash11enable_sm90INS1_16FlashAttnFwdSm90INS1_25CollectiveMainloopFwdSm90ILi2EN4cute5tupleIJNS5_1CILi1EEES8_S8_EEENS6_IJNS7_ILi192EEENS7_ILi144EEENS7_ILi96EEEEEELi96ENS_10bfloat16_tEfNS_4arch4Sm90ELb1ELb0ELb0ELb1ELb0ELb0ELb0ELb0ELb1ELb1ELb0ELb0EEENS1_21CollectiveEpilogueFwdINS6_IJSA_SC_SB_EEES9_SE_SG_Li384ELb1ELb1ELb0ELb0EEENS1_36VarlenDynamicPersistentTileSchedulerILi192ELi144ELi384ELi128ELb0ELb1ELb1ELb1ELb1ELb1EEEEEEEEEvNT_6ParamsE)
        /*00f8*/ 	.word	0x00000004


	//----- nvinfo : EIATTR_FRAME_SIZE
	.align		4
.L_52:
        /*00fc*/ 	.byte	0x04, 0x11
        /*00fe*/ 	.short	(.L_54 - .L_53)
	.align		4
.L_53:
        /*0100*/ 	.word	index@(_ZN7cutlass13device_kernelIN5flash11enable_sm90INS1_16FlashAttnFwdSm90INS1_25CollectiveMainloopFwdSm90ILi2EN4cute5tupleIJNS5_1CILi1EEES8_S8_EEENS6_IJNS7_ILi192EEENS7_ILi144EEENS7_ILi96EEEEEELi96ENS_10bfloat16_tEfNS_4arch4Sm90ELb1ELb0ELb0ELb1ELb0ELb0ELb0ELb0ELb1ELb1ELb0ELb0EEENS1_21CollectiveEpilogueFwdINS6_IJSA_SC_SB_EEES9_SE_SG_Li384ELb1ELb1ELb0ELb0EEENS1_36VarlenDynamicPersistentTileSchedulerILi192ELi144ELi384ELi128ELb0ELb1ELb1ELb1ELb1ELb1EEEEEEEEEvNT_6ParamsE)
        /*0104*/ 	.word	0x00000000


	//----- nvinfo : EIATTR_REGCOUNT
	.align		4
.L_54:
        /*0108*/ 	.byte	0x04, 0x2f
        /*010a*/ 	.short	(.L_56 - .L_55)
	.align		4
.L_55:
        /*010c*/ 	.word	index@(_ZN7cutlass13device_kernelIN5flash11enable_sm90INS1_16FlashAttnFwdSm90INS1_25CollectiveMainloopFwdSm90ILi2EN4cute5tupleIJNS5_1CILi1EEES8_S8_EEENS6_IJNS7_ILi192EEENS7_ILi144EEENS7_ILi96EEEEEELi96ENS_10bfloat16_tEfNS_4arch4Sm90ELb1ELb0ELb0ELb0ELb0ELb0ELb0ELb0ELb1ELb1ELb0ELb0EEENS1_21CollectiveEpilogueFwdINS6_IJSA_SC_SB_EEES9_SE_SG_Li384ELb0ELb1ELb0ELb0EEENS1_30DynamicPersistentTileSchedulerILi384ELi128ELb0ELb1ELb1EEEEEEEEEvNT_6ParamsE)
        /*0110*/ 	.word	0x00000004


	//----- nvinfo : EIATTR_FRAME_SIZE
	.align		4
.L_56:
        /*0114*/ 	.byte	0x04, 0x11
        /*0116*/ 	.short	(.L_58 - .L_57)
	.align		4
.L_57:
        /*0118*/ 	.word	index@(_ZN7cutlass13device_kernelIN5flash11enable_sm90INS1_16FlashAttnFwdSm90INS1_25CollectiveMainloopFwdSm90ILi2EN4cute5tupleIJNS5_1CILi1EEES8_S8_EEENS6_IJNS7_ILi192EEENS7_ILi144EEENS7_ILi96EEEEEELi96ENS_10bfloat16_tEfNS_4arch4Sm90ELb1ELb0ELb0ELb0ELb0ELb0ELb0ELb0ELb1ELb1ELb0ELb0EEENS1_21CollectiveEpilogueFwdINS6_IJSA_SC_SB_EEES9_SE_SG_Li384ELb0ELb1ELb0ELb0EEENS1_30DynamicPersistentTileSchedulerILi384ELi128ELb0ELb1ELb1EEEEEEEEEvNT_6ParamsE)
        /*011c*/ 	.word	0x00000000


	//----- nvinfo : EIATTR_REGCOUNT
	.align		4
.L_58:
        /*0120*/ 	.byte	0x04, 0x2f
        /*0122*/ 	.short	(.L_60 - .L_59)
	.align		4
.L_59:
        /*0124*/ 	.word	index@(_ZN7cutlass13device_kernelIN5flash11enable_sm90INS1_16FlashAttnFwdSm90INS1_25CollectiveMainloopFwdSm90ILi2EN4cute5tupleIJNS5_1CILi1EEES8_S8_EEENS6_IJNS7_ILi192EEENS7_ILi128EEENS7_ILi96EEEEEELi96ENS_10bfloat16_tEfNS_4arch4Sm90ELb0ELb1ELb0ELb1ELb0ELb1ELb0ELb0ELb1ELb1ELb0ELb0EEENS1_21CollectiveEpilogueFwdINS6_IJSA_SC_SB_EEES9_SE_SG_Li384ELb1ELb1ELb0ELb0EEENS1_36VarlenDynamicPersistentTileSchedulerILi192ELi128ELi384ELi128ELb0ELb1ELb1ELb1ELb0ELb1EEEEEEEEEvNT_6ParamsE)
        /*0128*/ 	.word	0x00000004


	//----- nvinfo : EIATTR_FRAME_SIZE
	.align		4
.L_60:
        /*012c*/ 	.byte	0x04, 0x11
        /*012e*/ 	.short	(.L_62 - .L_61)
	.align		4
.L_61:
        /*0130*/ 	.word	index@(_ZN7cutlass13device_kernelIN5flash11enable_sm90INS1_16FlashAttnFwdSm90INS1_25CollectiveMainloopFwdSm90ILi2EN4cute5tupleIJNS5_1CILi1EEES8_S8_EEENS6_IJNS7_ILi192EEENS7_ILi128EEENS7_ILi96EEEEEELi96ENS_10bfloat16_tEfNS_4arch4Sm90ELb0ELb1ELb0ELb1ELb0ELb1ELb0ELb0ELb1ELb1ELb0ELb0EEENS1_21CollectiveEpilogueFwdINS6_IJSA_SC_SB_EEES9_SE_SG_Li384ELb1ELb1ELb0ELb0EEENS1_36VarlenDynamicPersistentTileSchedulerILi192ELi128ELi384ELi128ELb0ELb1ELb1ELb1ELb0ELb1EEEEEEEEEvNT_6ParamsE)
        /*0134*/ 	.word	0x00000000


	//----- nvinfo : EIATTR_REGCOUNT
	.align		4
.L_62:
        /*0138*/ 	.byte	0x04, 0x2f
        /*013a*/ 	.short	(.L_64 - .L_63)
	.align		4
.L_63:
        /*013c*/ 	.word	index@(_ZN7cutlass13device_kernelIN5flash11enable_sm90INS1_16FlashAttnFwdSm90INS1_25CollectiveMainloopFwdSm90ILi2EN4cute5tupleIJNS5_1CILi1EEES8_S8_EEENS6_IJNS7_ILi192EEENS7_ILi128EEENS7_ILi96EEEEEELi96ENS_10bfloat16_tEfNS_4arch4Sm90ELb0ELb1ELb0ELb1ELb0ELb0ELb0ELb0ELb1ELb1ELb0ELb0EEENS1_21CollectiveEpilogueFwdINS6_IJSA_SC_SB_EEES9_SE_SG_Li384ELb1ELb1ELb0ELb0EEENS1_36VarlenDynamicPersistentTileSchedulerILi192ELi128ELi384ELi128ELb0ELb1ELb1ELb1ELb0ELb1EEEEEEEEEvNT_6ParamsE)
        /*0140*/ 	.word	0x00000004


	//----- nvinfo : EIATTR_FRAME_SIZE
	.align		4
.L_64:
        /*0144*/ 	.byte	0x04, 0x11
        /*0146*/ 	.short	(.L_66 - .L_65)
	.align		4
.L_65:
        /*0148*/ 	.word	index@(_ZN7cutlass13device_kernelIN5flash11enable_sm90INS1_16FlashAttnFwdSm90INS1_25CollectiveMainloopFwdSm90ILi2EN4cute5tupleIJNS5_1CILi1EEES8_S8_EEENS6_IJNS7_ILi192EEENS7_ILi128EEENS7_ILi96EEEEEELi96ENS_10bfloat16_tEfNS_4arch4Sm90ELb0ELb1ELb0ELb1ELb0ELb0ELb0ELb0ELb1ELb1ELb0ELb0EEENS1_21CollectiveEpilogueFwdINS6_IJSA_SC_SB_EEES9_SE_SG_Li384ELb1ELb1ELb0ELb0EEENS1_36VarlenDynamicPersistentTileSchedulerILi192ELi128ELi384ELi128ELb0ELb1ELb1ELb1ELb0ELb1EEEEEEEEEvNT_6ParamsE)
        /*014c*/ 	.word	0x00000000


	//----- nvinfo : EIATTR_REGCOUNT
	.align		4
.L_66:
        /*0150*/ 	.byte	0x04, 0x2f
        /*0152*/ 	.short	(.L_68 - .L_67)
	.align		4
.L_67:
        /*0154*/ 	.word	index@(_ZN7cutlass13device_kernelIN5flash11enable_sm90INS1_16FlashAttnFwdSm90INS1_25CollectiveMainloopFwdSm90ILi2EN4cute5tupleIJNS5_1CILi1EEES8_S8_EEENS6_IJNS7_ILi192EEENS7_ILi128EEENS7_ILi96EEEEEELi96ENS_10bfloat16_tEfNS_4arch4Sm90ELb0ELb1ELb0ELb0ELb0ELb0ELb0ELb0ELb1ELb1ELb0ELb0EEENS1_21CollectiveEpilogueFwdINS6_IJSA_SC_SB_EEES9_SE_SG_Li384ELb0ELb1ELb0ELb0EEENS1_30DynamicPersistentTileSchedulerILi384ELi128ELb0ELb1ELb1EEEEEEEEEvNT_6ParamsE)
        /*0158*/ 	.word	0x00000004


	//----- nvinfo : EIATTR_FRAME_SIZE
	.align		4
.L_68:
        /*015c*/ 	.byte	0x04, 0x11
        /*015e*/ 	.short	(.L_70 - .L_69)
	.align		4
.L_69:
        /*0160*/ 	.word	index@(_ZN7cutlass13device_kernelIN5flash11enable_sm90INS1_16FlashAttnFwdSm90INS1_25CollectiveMainloopFwdSm90ILi2EN4cute5tupleIJNS5_1CILi1EEES8_S8_EEENS6_IJNS7_ILi192EEENS7_ILi128EEENS7_ILi96EEEEEELi96ENS_10bfloat16_tEfNS_4arch4Sm90ELb0ELb1ELb0ELb0ELb0ELb0ELb0ELb0ELb1ELb1ELb0ELb0EEENS1_21CollectiveEpilogueFwdINS6_IJSA_SC_SB_EEES9_SE_SG_Li384ELb0ELb1ELb0ELb0EEENS1_30DynamicPersistentTileSchedulerILi384ELi128ELb0ELb1ELb1EEEEEEEEEvNT_6ParamsE)
        /*0164*/ 	.word	0x00000000


	//----- nvinfo : EIATTR_REGCOUNT
	.align		4
.L_70:
        /*0168*/ 	.byte	0x04, 0x2f
        /*016a*/ 	.short	(.L_72 - .L_71)
	.align		4
.L_71:
        /*016c*/ 	.word	index@(_ZN7cutlass13device_kernelIN5flash11enable_sm90INS1_16FlashAttnFwdSm90INS1_25CollectiveMainloopFwdSm90ILi2EN4cute5tupleIJNS5_1CILi1EEES8_S8_EEENS6_IJNS7_ILi192EEENS7_ILi144EEENS7_ILi96EEEEEELi96ENS_10bfloat16_tEfNS_4arch4Sm90ELb0ELb0ELb0ELb1ELb0ELb1ELb0ELb0ELb1ELb1ELb0ELb0EEENS1_21CollectiveEpilogueFwdINS6_IJSA_SC_SB_EEES9_SE_SG_Li384ELb1ELb1ELb0ELb0EEENS1_36VarlenDynamicPersistentTileSchedulerILi192ELi144ELi384ELi128ELb0ELb1ELb1ELb0ELb1ELb1EEEEEEEEEvNT_6ParamsE)
        /*0170*/ 	.word	0x00000004


	//----- nvinfo : EIATTR_FRAME_SIZE
	.align		4
.L_72:
        /*0174*/ 	.byte	0x04, 0x11
        /*0176*/ 	.short	(.L_74 - .L_73)
	.align		4
.L_73:
        /*0178*/ 	.word	index@(_ZN7cutlass13device_kernelIN5flash11enable_sm90INS1_16FlashAttnFwdSm90INS1_25CollectiveMainloopFwdSm90ILi2EN4cute5tupleIJNS5_1CILi1EEES8_S8_EEENS6_IJNS7_ILi192EEENS7_ILi144EEENS7_ILi96EEEEEELi96ENS_10bfloat16_tEfNS_4arch4Sm90ELb0ELb0ELb0ELb1ELb0ELb1ELb0ELb0ELb1ELb1ELb0ELb0EEENS1_21CollectiveEpilogueFwdINS6_IJSA_SC_SB_EEES9_SE_SG_Li384ELb1ELb1ELb0ELb0EEENS1_36VarlenDynamicPersistentTileSchedulerILi192ELi144ELi384ELi128ELb0ELb1ELb1ELb0ELb1ELb1EEEEEEEEEvNT_6ParamsE)
        /*017c*/ 	.word	0x00000000


	//----- nvinfo : EIATTR_REGCOUNT
	.align		4
.L_74:
        /*0180*/ 	.byte	0x04, 0x2f
        /*0182*/ 	.short	(.L_76 - .L_75)
	.align		4
.L_75:
        /*0184*/ 	.word	index@(_ZN7cutlass13device_kernelIN5flash11enable_sm90INS1_16FlashAttnFwdSm90INS1_25CollectiveMainloopFwdSm90ILi2EN4cute5tupleIJNS5_1CILi1EEES8_S8_EEENS6_IJNS7_ILi192EEENS7_ILi144EEENS7_ILi96EEEEEELi96ENS_10bfloat16_tEfNS_4arch4Sm90ELb0ELb0ELb0ELb1ELb0ELb0ELb0ELb0ELb1ELb1ELb0ELb0EEENS1_21CollectiveEpilogueFwdINS6_IJSA_SC_SB_EEES9_SE_SG_Li384ELb1ELb1ELb0ELb0EEENS1_36VarlenDynamicPersistentTileSchedulerILi192ELi144ELi384ELi128ELb0ELb1ELb1ELb0ELb1ELb1EEEEEEEEEvNT_6ParamsE)
        /*0188*/ 	.word	0x00000004


	//----- nvinfo : EIATTR_FRAME_SIZE
	.align		4
.L_76:
        /*018c*/ 	.byte	0x04, 0x11
        /*018e*/ 	.short	(.L_78 - .L_77)
	.align		4
.L_77:
        /*0190*/ 	.word	index@(_ZN7cutlass13device_kernelIN5flash11enable_sm90INS1_16FlashAttnFwdSm90INS1_25CollectiveMainloopFwdSm90ILi2EN4cute5tupleIJNS5_1CILi1EEES8_S8_EEENS6_IJNS7_ILi192EEENS7_ILi144EEENS7_ILi96EEEEEELi96ENS_10bfloat16_tEfNS_4arch4Sm90ELb0ELb0ELb0ELb1ELb0ELb0ELb0ELb0ELb1ELb1ELb0ELb0EEENS1_21CollectiveEpilogueFwdINS6_IJSA_SC_SB_EEES9_SE_SG_Li384ELb1ELb1ELb0ELb0EEENS1_36VarlenDynamicPersistentTileSchedulerILi192ELi144ELi384ELi128ELb0ELb1ELb1ELb0ELb1ELb1EEEEEEEEEvNT_6ParamsE)
        /*0194*/ 	.word	0x00000000


	//----- nvinfo : EIATTR_REGCOUNT
	.align		4
.L_78:
        /*0198*/ 	.byte	0x04, 0x2f
        /*019a*/ 	.short	(.L_80 - .L_79)
	.align		4
.L_79:
        /*019c*/ 	.word	index@(_ZN7cutlass13device_kernelIN5flash11enable_sm90INS1_16FlashAttnFwdSm90INS1_25CollectiveMainloopFwdSm90ILi2EN4cute5tupleIJNS5_1CILi1EEES8_S8_EEENS6_IJNS7_ILi192EEENS7_ILi144EEENS7_ILi96EEEEEELi96ENS_10bfloat16_tEfNS_4arch4Sm90ELb0ELb0ELb0ELb0ELb0ELb0ELb0ELb0ELb1ELb1ELb0ELb0EEENS1_21CollectiveEpilogueFwdINS6_IJSA_SC_SB_EEES9_SE_SG_Li384ELb0ELb1ELb0ELb0EEENS1_29StaticPersistentTileSchedulerILb0EEEEEEEEEvNT_6ParamsE)
        /*01a0*/ 	.word	0x00000004


	//----- nvinfo : EIATTR_FRAME_SIZE
	.align		4
.L_80:
        /*01a4*/ 	.byte	0x04, 0x11
        /*01a6*/ 	.short	(.L_82 - .L_81)
	.align		4
.L_81:
        /*01a8*/ 	.word	index@(_ZN7cutlass13device_kernelIN5flash11enable_sm90INS1_16FlashAttnFwdSm90INS1_25CollectiveMainloopFwdSm90ILi2EN4cute5tupleIJNS5_1CILi1EEES8_S8_EEENS6_IJNS7_ILi192EEENS7_ILi144EEENS7_ILi96EEEEEELi96ENS_10bfloat16_tEfNS_4arch4Sm90ELb0ELb0ELb0ELb0ELb0ELb0ELb0ELb0ELb1ELb1ELb0ELb0EEENS1_21CollectiveEpilogueFwdINS6_IJSA_SC_SB_EEES9_SE_SG_Li384ELb0ELb1ELb0ELb0EEENS1_29StaticPersistentTileSchedulerILb0EEEEEEEEEvNT_6ParamsE)
        /*01ac*/ 	.word	0x00000000


	//----- nvinfo : EIATTR_REGCOUNT
	.align		4
.L_82:
        /*01b0*/ 	.byte	0x04, 0x2f
        /*01b2*/ 	.short	(.L_84 - .L_83)
	.align		4
.L_83:
        /*01b4*/ 	.word	index@(_ZN7cutlass13device_kernelIN5flash11enable_sm90INS1_16FlashAttnFwdSm90INS1_25CollectiveMainloopFwdSm90ILi2EN4cute5tupleIJNS5_1CILi1EEES8_S8_EEENS6_IJNS7_ILi128EEESA_SA_EEELi128ENS_10bfloat16_tEfNS_4arch4Sm90ELb1ELb0ELb0ELb1ELb0ELb1ELb0ELb1ELb1ELb1ELb0ELb0EEENS1_21CollectiveEpilogueFwdISB_S9_SC_SE_Li256ELb1ELb1ELb0ELb0EEENS1_36VarlenDynamicPersistentTileSchedulerILi128ELi128ELi256ELi128ELb0ELb1ELb1ELb1ELb1ELb1EEEEEEEEEvNT_6ParamsE)
        /*01b8*/ 	.word	0x00000004


	//----- nvinfo : EIATTR_FRAME_SIZE
	.align		4
.L_84:
        /*01bc*/ 	.byte	0x04, 0x11
        /*01be*/ 	.short	(.L_86 - .L_85)
	.align		4
.L_85:
        /*01c0*/ 	.word	index@(_ZN7cutlass13device_kernelIN5flash11enable_sm90INS1_16FlashAttnFwdSm90INS1_25CollectiveMainloopFwdSm90ILi2EN4cute5tupleIJNS5_1CILi1EEES8_S8_EEENS6_IJNS7_ILi128EEESA_SA_EEELi128ENS_10bfloat16_tEfNS_4arch4Sm90ELb1ELb0ELb0ELb1ELb0ELb1ELb0ELb1ELb1ELb1ELb0ELb0EEENS1_21CollectiveEpilogueFwdISB_S9_SC_SE_Li256ELb1ELb1ELb0ELb0EEENS1_36VarlenDynamicPersistentTileSchedulerILi128ELi128ELi256ELi128ELb0ELb1ELb1ELb1ELb1ELb1EEEEEEEEEvNT_6ParamsE)
        /*01c4*/ 	.word	0x00000000


	//----- nvinfo : EIATTR_REGCOUNT
	.align		4
.L_86:
        /*01c8*/ 	.byte	0x04, 0x2f
        /*01ca*/ 	.short	(.L_88 - .L_87)
	.align		4
.L_87:
        /*01cc*/ 	.word	index@(_ZN7cutlass13device_kernelIN5flash11enable_sm90INS1_16FlashAttnFwdSm90INS1_25CollectiveMainloopFwdSm90ILi2EN4cute5tupleIJNS5_1CILi1EEES8_S8_EEENS6_IJNS7_ILi128EEESA_SA_EEELi128ENS_10bfloat16_tEfNS_4arch4Sm90ELb1ELb0ELb0ELb1ELb0ELb0ELb0ELb1ELb1ELb1ELb0ELb0EEENS1_21CollectiveEpilogueFwdISB_S9_SC_SE_Li256ELb1ELb1ELb0ELb0EEENS1_36VarlenDynamicPersistentTileSchedulerILi128ELi128ELi256ELi128ELb0ELb1ELb1ELb1ELb1ELb1EEEEEEEEEvNT_6ParamsE)
        /*01d0*/ 	.word	0x00000004


	//----- nvinfo : EIATTR_FRAME_SIZE
	.align		4
.L_88:
        /*01d4*/ 	.byte	0x04, 0x11
        /*01d6*/ 	.short	(.L_90 - .L_89)
	.align		4
.L_89:
        /*01d8*/ 	.word	index@(_ZN7cutlass13device_kernelIN5flash11enable_sm90INS1_16FlashAttnFwdSm90INS1_25CollectiveMainloopFwdSm90ILi2EN4cute5tupleIJNS5_1CILi1EEES8_S8_EEENS6_IJNS7_ILi128EEESA_SA_EEELi128ENS_10bfloat16_tEfNS_4arch4Sm90ELb1ELb0ELb0ELb1ELb0ELb0ELb0ELb1ELb1ELb1ELb0ELb0EEENS1_21CollectiveEpilogueFwdISB_S9_SC_SE_Li256ELb1ELb1ELb0ELb0EEENS1_36VarlenDynamicPersistentTileSchedulerILi128ELi128ELi256ELi128ELb0ELb1ELb1ELb1ELb1ELb1EEEEEEEEEvNT_6ParamsE)
        /*01dc*/ 	.word	0x00000000


	//----- nvinfo : EIATTR_REGCOUNT
	.align		4
.L_90:
        /*01e0*/ 	.byte	0x04, 0x2f
        /*01e2*/ 	.short	(.L_92 - .L_91)
	.align		4
.L_91:
        /*01e4*/ 	.word	index@(_ZN7cutlass13device_kernelIN5flash11enable_sm90INS1_16FlashAttnFwdSm90INS1_25CollectiveMainloopFwdSm90ILi2EN4cute5tupleIJNS5_1CILi1EEES8_S8_EEENS6_IJNS7_ILi128EEESA_SA_EEELi128ENS_10bfloat16_tEfNS_4arch4Sm90ELb1ELb0ELb0ELb0ELb0ELb0ELb0ELb1ELb1ELb1ELb0ELb0EEENS1_21CollectiveEpilogueFwdISB_S9_SC_SE_Li256ELb0ELb1ELb0ELb0EEENS1_30DynamicPersistentTileSchedulerILi256ELi128ELb0ELb1ELb1EEEEEEEEEvNT_6ParamsE)
        /*01e8*/ 	.word	0x00000004


	//----- nvinfo : EIATTR_FRAME_SIZE
	.align		4
.L_92:
        /*01ec*/ 	.byte	0x04, 0x11
        /*01ee*/ 	.short	(.L_94 - .L_93)
	.align		4
.L_93:
        /*01f0*/ 	.word	index@(_ZN7cutlass13device_kernelIN5flash11enable_sm90INS1_16FlashAttnFwdSm90INS1_25CollectiveMainloopFwdSm90ILi2EN4cute5tupleIJNS5_1CILi1EEES8_S8_EEENS6_IJNS7_ILi128EEESA_SA_EEELi128ENS_10bfloat16_tEfNS_4arch4Sm90ELb1ELb0ELb0ELb0ELb0ELb0ELb0ELb1ELb1ELb1ELb0ELb0EEENS1_21CollectiveEpilogueFwdISB_S9_SC_SE_Li256ELb0ELb1ELb0ELb0EEENS1_30DynamicPersistentTileSchedulerILi256ELi128ELb0ELb1ELb1EEEEEEEEEvNT_6ParamsE)
        /*01f4*/ 	.word	0x00000000


	//----- nvinfo : EIATTR_REGCOUNT
	.align		4
.L_94:
        /*01f8*/ 	.byte	0x04, 0x2f
        /*01fa*/ 	.short	(.L_96 - .L_95)
	.align		4
.L_95:
        /*01fc*/ 	.word	index@(_ZN7cutlass13device_kernelIN5flash11enable_sm90INS1_16FlashAttnFwdSm90INS1_25CollectiveMainloopFwdSm90ILi2EN4cute5tupleIJNS5_1CILi1EEES8_S8_EEENS6_IJNS7_ILi128EEESA_SA_EEELi128ENS_10bfloat16_tEfNS_4arch4Sm90ELb0ELb1ELb0ELb1ELb0ELb1ELb0ELb1ELb1ELb1ELb0ELb0EEENS1_21CollectiveEpilogueFwdISB_S9_SC_SE_Li256ELb1ELb1ELb0ELb0EEENS1_36VarlenDynamicPersistentTileSchedulerILi128ELi128ELi256ELi128ELb0ELb1ELb1ELb1ELb0ELb1EEEEEEEEEvNT_6ParamsE)
        /*0200*/ 	.word	0x00000004


	//----- nvinfo : EIATTR_FRAME_SIZE
	.align		4
.L_96:
        /*0204*/ 	.byte	0x04, 0x11
        /*0206*/ 	.short	(.L_98 - .L_97)
	.align		4
.L_97:
        /*0208*/ 	.word	index@(_ZN7cutlass13device_kernelIN5flash11enable_sm90INS1_16FlashAttnFwdSm90INS1_25CollectiveMainloopFwdSm90ILi2EN4cute5tupleIJNS5_1CILi1EEES8_S8_EEENS6_IJNS7_ILi128EEESA_SA_EEELi128ENS_10bfloat16_tEfNS_4arch4Sm90ELb0ELb1ELb0ELb1ELb0ELb1ELb0ELb1ELb1ELb1ELb0ELb0EEENS1_21CollectiveEpilogueFwdISB_S9_SC_SE_Li256ELb1ELb1ELb0ELb0EEENS1_36VarlenDynamicPersistentTileSchedulerILi128ELi128ELi256ELi128ELb0ELb1ELb1ELb1ELb0ELb1EEEEEEEEEvNT_6ParamsE)
        /*020c*/ 	.word	0x00000000


	//----- nvinfo : EIATTR_REGCOUNT
	.align		4
.L_98:
        /*0210*/ 	.byte	0x04, 0x2f
        /*0212*/ 	.short	(.L_100 - .L_99)
	.align		4
.L_99:
        /*0214*/ 	.word	index@(_ZN7cutlass13device_kernelIN5flash11enable_sm90INS1_16FlashAttnFwdSm90INS1_25CollectiveMainloopFwdSm90ILi2EN4cute5tupleIJNS5_1CILi1EEES8_S8_EEENS6_IJNS7_ILi128EEESA_SA_EEELi128ENS_10bfloat16_tEfNS_4arch4Sm90ELb0ELb1ELb0ELb1ELb0ELb0ELb0ELb1ELb1ELb1ELb0ELb0EEENS1_21CollectiveEpilogueFwdISB_S9_SC_SE_Li256ELb1ELb1ELb0ELb0EEENS1_36VarlenDynamicPersistentTileSchedulerILi128ELi128ELi256ELi128ELb0ELb1ELb1ELb1ELb0ELb1EEEEEEEEEvNT_6ParamsE)
        /*0218*/ 	.word	0x00000004


	//----- nvinfo : EIATTR_FRAME_SIZE
	.align		4
.L_100:
        /*021c*/ 	.byte	0x04, 0x11
        /*021e*/ 	.short	(.L_102 - .L_101)
	.align		4
.L_101:
        /*0220*/ 	.word	index@(_ZN7cutlass13device_kernelIN5flash11enable_sm90INS1_16FlashAttnFwdSm90INS1_25CollectiveMainloopFwdSm90ILi2EN4cute5tupleIJNS5_1CILi1EEES8_S8_EEENS6_IJNS7_ILi128EEESA_SA_EEELi128ENS_10bfloat16_tEfNS_4arch4Sm90ELb0ELb1ELb0ELb1ELb0ELb0ELb0ELb1ELb1ELb1ELb0ELb0EEENS1_21CollectiveEpilogueFwdISB_S9_SC_SE_Li256ELb1ELb1ELb0ELb0EEENS1_36VarlenDynamicPersistentTileSchedulerILi128ELi128ELi256ELi128ELb0ELb1ELb1ELb1ELb0ELb1EEEEEEEEEvNT_6ParamsE)
        /*0224*/ 	.word	0x00000000


	//----- nvinfo : EIATTR_REGCOUNT
	.align		4
.L_102:
        /*0228*/ 	.byte	0x04, 0x2f
        /*022a*/ 	.short	(.L_104 - .L_103)
	.align		4
.L_103:
        /*022c*/ 	.word	index@(_ZN7cutlass13device_kernelIN5flash11enable_sm90INS1_16FlashAttnFwdSm90INS1_25CollectiveMainloopFwdSm90ILi2EN4cute5tupleIJNS5_1CILi1EEES8_S8_EEENS6_IJNS7_ILi128EEESA_SA_EEELi128ENS_10bfloat16_tEfNS_4arch4Sm90ELb0ELb1ELb0ELb0ELb0ELb0ELb0ELb1ELb1ELb1ELb0ELb0EEENS1_21CollectiveEpilogueFwdISB_S9_SC_SE_Li256ELb0ELb1ELb0ELb0EEENS1_30DynamicPersistentTileSchedulerILi256ELi128ELb0ELb1ELb1EEEEEEEEEvNT_6ParamsE)
        /*0230*/ 	.word	0x00000004


	//----- nvinfo : EIATTR_FRAME_SIZE
	.align		4
.L_104:
        /*0234*/ 	.byte	0x04, 0x11
        /*0236*/ 	.short	(.L_106 - .L_105)
	.align		4
.L_105:
        /*0238*/ 	.word	index@(_ZN7cutlass13device_kernelIN5flash11enable_sm90INS1_16FlashAttnFwdSm90INS1_25CollectiveMainloopFwdSm90ILi2EN4cute5tupleIJNS5_1CILi1EEES8_S8_EEENS6_IJNS7_ILi128EEESA_SA_EEELi128ENS_10bfloat16_tEfNS_4arch4Sm90ELb0ELb1ELb0ELb0ELb0ELb0ELb0ELb1ELb1ELb1ELb0ELb0EEENS1_21CollectiveEpilogueFwdISB_S9_SC_SE_Li256ELb0ELb1ELb0ELb0EEENS1_30DynamicPersistentTileSchedulerILi256ELi128ELb0ELb1ELb1EEEEEEEEEvNT_6ParamsE)
        /*023c*/ 	.word	0x00000000


	//----- nvinfo : EIATTR_REGCOUNT
	.align		4
.L_106:
        /*0240*/ 	.byte	0x04, 0x2f
        /*0242*/ 	.short	(.L_108 - .L_107)
	.align		4
.L_107:
        /*0244*/ 	.word	index@(_ZN7cutlass13device_kernelIN5flash11enable_sm90INS1_16FlashAttnFwdSm90INS1_25CollectiveMainloopFwdSm90ILi2EN4cute5tupleIJNS5_1CILi1EEES8_S8_EEENS6_IJNS7_ILi128EEENS7_ILi176EEESA_EEELi128ENS_10bfloat16_tEfNS_4arch4Sm90ELb0ELb0ELb0ELb1ELb0ELb1ELb0ELb1ELb1ELb1ELb0ELb0EEENS1_21CollectiveEpilogueFwdINS6_IJSA_SA_SB_EEES9_SD_SF_Li256ELb1ELb1ELb0ELb0EEENS1_36VarlenDynamicPersistentTileSchedulerILi128ELi176ELi256ELi128ELb0ELb1ELb1ELb0ELb1ELb1EEEEEEEEEvNT_6ParamsE)
        /*0248*/ 	.word	0x00000004


	//----- nvinfo : EIATTR_FRAME_SIZE
	.align		4
.L_108:
        /*024c*/ 	.byte	0x04, 0x11
        /*024e*/ 	.short	(.L_110 - .L_109)
	.align		4
.L_109:
        /*0250*/ 	.word	index@(_ZN7cutlass13device_kernelIN5flash11enable_sm90INS1_16FlashAttnFwdSm90INS1_25CollectiveMainloopFwdSm90ILi2EN4cute5tupleIJNS5_1CILi1EEES8_S8_EEENS6_IJNS7_ILi128EEENS7_ILi176EEESA_EEELi128ENS_10bfloat16_tEfNS_4arch4Sm90ELb0ELb0ELb0ELb1ELb0ELb1ELb0ELb1ELb1ELb1ELb0ELb0EEENS1_21CollectiveEpilogueFwdINS6_IJSA_SA_SB_EEES9_SD_SF_Li256ELb1ELb1ELb0ELb0EEENS1_36VarlenDynamicPersistentTileSchedulerILi128ELi176ELi256ELi128ELb0ELb1ELb1ELb0ELb1ELb1EEEEEEEEEvNT_6ParamsE)
        /*0254*/ 	.word	0x00000000


	//----- nvinfo : EIATTR_REGCOUNT
	.align		4
.L_110:
        /*0258*/ 	.byte	0x04, 0x2f
        /*025a*/ 	.short	(.L_112 - .L_111)
	.align		4
.L_111:
        /*025c*/ 	.word	index@(_ZN7cutlass13device_kernelIN5flash11enable_sm90INS1_16FlashAttnFwdSm90INS1_25CollectiveMainloopFwdSm90ILi2EN4cute5tupleIJNS5_1CILi1EEES8_S8_EEENS6_IJNS7_ILi128EEENS7_ILi176EEESA_EEELi128ENS_10bfloat16_tEfNS_4arch4Sm90ELb0ELb0ELb0ELb1ELb0ELb0ELb0ELb1ELb1ELb1ELb0ELb0EEENS1_21CollectiveEpilogueFwdINS6_IJSA_SA_SB_EEES9_SD_SF_Li256ELb1ELb1ELb0ELb0EEENS1_36VarlenDynamicPersistentTileSchedulerILi128ELi176ELi256ELi128ELb0ELb1ELb1ELb0ELb1ELb1EEEEEEEEEvNT_6ParamsE)
        /*0260*/ 	.word	0x00000004


	//----- nvinfo : EIATTR_FRAME_SIZE
	.align		4
.L_112:
        /*0264*/ 	.byte	0x04, 0x11
        /*0266*/ 	.short	(.L_114 - .L_113)
	.align		4
.L_113:
        /*0268*/ 	.word	index@(_ZN7cutlass13device_kernelIN5flash11enable_sm90INS1_16FlashAttnFwdSm90INS1_25CollectiveMainloopFwdSm90ILi2EN4cute5tupleIJNS5_1CILi1EEES8_S8_EEENS6_IJNS7_ILi128EEENS7_ILi176EEESA_EEELi128ENS_10bfloat16_tEfNS_4arch4Sm90ELb0ELb0ELb0ELb1ELb0ELb0ELb0ELb1ELb1ELb1ELb0ELb0EEENS1_21CollectiveEpilogueFwdINS6_IJSA_SA_SB_EEES9_SD_SF_Li256ELb1ELb1ELb0ELb0EEENS1_36VarlenDynamicPersistentTileSchedulerILi128ELi176ELi256ELi128ELb0ELb1ELb1ELb0ELb1ELb1EEEEEEEEEvNT_6ParamsE)
        /*026c*/ 	.word	0x00000000


	//----- nvinfo : EIATTR_REGCOUNT
	.align		4
.L_114:
        /*0270*/ 	.byte	0x04, 0x2f
        /*0272*/ 	.short	(.L_116 - .L_115)
	.align		4
.L_115:
        /*0274*/ 	.word	index@(_ZN7cutlass13device_kernelIN5flash11enable_sm90INS1_16FlashAttnFwdSm90INS1_25CollectiveMainloopFwdSm90ILi2EN4cute5tupleIJNS5_1CILi2EEENS7_ILi1EEES9_EEENS6_IJNS7_ILi128EEENS7_ILi176EEESB_EEELi128ENS_10bfloat16_tEfNS_4arch4Sm90ELb0ELb0ELb0ELb0ELb0ELb0ELb0ELb1ELb1ELb1ELb0ELb0EEENS1_21CollectiveEpilogueFwdINS6_IJSB_SB_SC_EEESA_SE_SG_Li256ELb0ELb1ELb0ELb0EEENS1_29StaticPersistentTileSchedulerILb0EEEEEEEEEvNT_6ParamsE)
        /*0278*/ 	.word	0x00000004


	//----- nvinfo : EIATTR_FRAME_SIZE
	.align		4
.L_116:
        /*027c*/ 	.byte	0x04, 0x11
        /*027e*/ 	.short	(.L_118 - .L_117)
	.align		4
.L_117:
        /*0280*/ 	.word	index@(_ZN7cutlass13device_kernelIN5flash11enable_sm90INS1_16FlashAttnFwdSm90INS1_25CollectiveMainloopFwdSm90ILi2EN4cute5tupleIJNS5_1CILi2EEENS7_ILi1EEES9_EEENS6_IJNS7_ILi128EEENS7_ILi176EEESB_EEELi128ENS_10bfloat16_tEfNS_4arch4Sm90ELb0ELb0ELb0ELb0ELb0ELb0ELb0ELb1ELb1ELb1ELb0ELb0EEENS1_21CollectiveEpilogueFwdINS6_IJSB_SB_SC_EEESA_SE_SG_Li256ELb0ELb1ELb0ELb0EEENS1_29StaticPersistentTileSchedulerILb0EEEEEEEEEvNT_6ParamsE)
        /*0284*/ 	.word	0x00000000


	//----- nvinfo : EIATTR_REGCOUNT
	.align		4
.L_118:
        /*0288*/ 	.byte	0x04, 0x2f
        /*028a*/ 	.short	(.L_120 - .L_119)
	.align		4
.L_119:
        /*028c*/ 	.word	index@(_ZN7cutlass13device_kernelIN5flash11enable_sm90INS1_16FlashAttnFwdSm90INS1_25CollectiveMainloopFwdSm90ILi2EN4cute5tupleIJNS5_1CILi1EEES8_S8_EEENS6_IJNS7_ILi128EEENS7_ILi176EEESA_EEELi128ENS_10bfloat16_tEfNS_4arch4Sm90ELb0ELb0ELb0ELb0ELb0ELb0ELb0ELb1ELb1ELb1ELb0ELb0EEENS1_21CollectiveEpilogueFwdINS6_IJSA_SA_SB_EEES9_SD_SF_Li256ELb0ELb1ELb0ELb0EEENS1_29StaticPersistentTileSchedulerILb0EEEEEEEEEvNT_6ParamsE)
        /*0290*/ 	.word	0x00000004


	//----- nvinfo : EIATTR_FRAME_SIZE
	.align		4
.L_120:
        /*0294*/ 	.byte	0x04, 0x11
        /*0296*/ 	.short	(.L_122 - .L_121)
	.align		4
.L_121:
        /*0298*/ 	.word	index@(_ZN7cutlass13device_kernelIN5flash11enable_sm90INS1_16FlashAttnFwdSm90INS1_25CollectiveMainloopFwdSm90ILi2EN4cute5tupleIJNS5_1CILi1EEES8_S8_EEENS6_IJNS7_ILi128EEENS7_ILi176EEESA_EEELi128ENS_10bfloat16_tEfNS_4arch4Sm90ELb0ELb0ELb0ELb0ELb0ELb0ELb0ELb1ELb1ELb1ELb0ELb0EEENS1_21CollectiveEpilogueFwdINS6_IJSA_SA_SB_EEES9_SD_SF_Li256ELb0ELb1ELb0ELb0EEENS1_29StaticPersistentTileSchedulerILb0EEEEEEEEEvNT_6ParamsE)
        /*029c*/ 	.word	0x00000000


	//----- nvinfo : EIATTR_REGCOUNT
	.align		4
.L_122:
        /*02a0*/ 	.byte	0x04, 0x2f
        /*02a2*/ 	.short	(.L_124 - .L_123)
	.align		4
.L_123:
        /*02a4*/ 	.word	index@(_ZN7cutlass13device_kernelIN5flash11enable_sm90INS1_16FlashAttnFwdSm90INS1_25CollectiveMainloopFwdSm90ILi2EN4cute5tupleIJNS5_1CILi1EEES8_S8_EEENS6_IJNS7_ILi128EEENS7_ILi112EEENS7_ILi192EEEEEELi192ENS_10bfloat16_tEfNS_4arch4Sm90ELb1ELb0ELb0ELb1ELb0ELb1ELb0ELb1ELb1ELb1ELb0ELb0EEENS1_21CollectiveEpilogueFwdINS6_IJSA_SC_SB_EEES9_SE_SG_Li256ELb1ELb1ELb0ELb0EEENS1_36VarlenDynamicPersistentTileSchedulerILi128ELi112ELi256ELi128ELb0ELb1ELb1ELb1ELb1ELb1EEEEEEEEEvNT_6ParamsE)
        /*02a8*/ 	.word	0x00000004


	//----- nvinfo : EIATTR_FRAME_SIZE
	.align		4
.L_124:
        /*02ac*/ 	.byte	0x04, 0x11
        /*02ae*/ 	.short	(.L_126 - .L_125)
	.align		4
.L_125:
        /*02b0*/ 	.word	index@(_ZN7cutlass13device_kernelIN5flash11enable_sm90INS1_16FlashAttnFwdSm90INS1_25CollectiveMainloopFwdSm90ILi2EN4cute5tupleIJNS5_1CILi1EEES8_S8_EEENS6_IJNS7_ILi128EEENS7_ILi112EEENS7_ILi192EEEEEELi192ENS_10bfloat16_tEfNS_4arch4Sm90ELb1ELb0ELb0ELb1ELb0ELb1ELb0ELb1ELb1ELb1ELb0ELb0EEENS1_21CollectiveEpilogueFwdINS6_IJSA_SC_SB_EEES9_SE_SG_Li256ELb1ELb1ELb0ELb0EEENS1_36VarlenDynamicPersistentTileSchedulerILi128ELi112ELi256ELi128ELb0ELb1ELb1ELb1ELb1ELb1EEEEEEEEEvNT_6ParamsE)
        /*02b4*/ 	.word	0x00000000


	//----- nvinfo : EIATTR_REGCOUNT
	.align		4
.L_126:
        /*02b8*/ 	.byte	0x04, 0x2f
        /*02ba*/ 	.short	(.L_128 - .L_127)
	.align		4
.L_127:
        /*02bc*/ 	.word	index@(_ZN7cutlass13device_kernelIN5flash11enable_sm90INS1_16FlashAttnFwdSm90INS1_25CollectiveMainloopFwdSm90ILi2EN4cute5tupleIJNS5_1CILi1EEES8_S8_EEENS6_IJNS7_ILi128EEENS7_ILi112EEENS7_ILi192EEEEEELi192ENS_10bfloat16_tEfNS_4arch4Sm90ELb1ELb0ELb0ELb1ELb0ELb0ELb0ELb1ELb1ELb1ELb0ELb0EEENS1_21CollectiveEpilogueFwdINS6_IJSA_SC_SB_EEES9_SE_SG_Li256ELb1ELb1ELb0ELb0EEENS1_36VarlenDynamicPersistentTileSchedulerILi128ELi112ELi256ELi128ELb0ELb1ELb1ELb1ELb1ELb1EEEEEEEEEvNT_6ParamsE)
        /*02c0*/ 	.word	0x00000004


	//----- nvinfo : EIATTR_FRAME_SIZE
	.align		4
.L_128:
        /*02c4*/ 	.byte	0x04, 0x11
        /*02c6*/ 	.short	(.L_130 - .L_129)
	.align		4
.L_129:
        /*02c8*/ 	.word	index@(_ZN7cutlass13device_kernelIN5flash11enable_sm90INS1_16FlashAttnFwdSm90INS1_25CollectiveMainloopFwdSm90ILi2EN4cute5tupleIJNS5_1CILi1EEES8_S8_EEENS6_IJNS7_ILi128EEENS7_ILi112EEENS7_ILi192EEEEEELi192ENS_10bfloat16_tEfNS_4arch4Sm90ELb1ELb0ELb0ELb1ELb0ELb0ELb0ELb1ELb1ELb1ELb0ELb0EEENS1_21CollectiveEpilogueFwdINS6_IJSA_SC_SB_EEES9_SE_SG_Li256ELb1ELb1ELb0ELb0EEENS1_36VarlenDynamicPersistentTileSchedulerILi128ELi112ELi256ELi128ELb0ELb1ELb1ELb1ELb1ELb1EEEEEEEEEvNT_6ParamsE)
        /*02cc*/ 	.word	0x00000000


	//----- nvinfo : EIATTR_REGCOUNT
	.align		4
.L_130:
        /*02d0*/ 	.byte	0x04, 0x2f
        /*02d2*/ 	.short	(.L_132 - .L_131)
	.align		4
.L_131:
        /*02d4*/ 	.word	index@(_ZN7cutlass13device_kernelIN5flash11enable_sm90INS1_16FlashAttnFwdSm90INS1_25CollectiveMainloopFwdSm90ILi2EN4cute5tupleIJNS5_1CILi1EEES8_S8_EEENS6_IJNS7_ILi128EEENS7_ILi112EEENS7_ILi192EEEEEELi192ENS_10bfloat16_tEfNS_4arch4Sm90ELb1ELb0ELb0ELb0ELb0ELb0ELb0ELb1ELb1ELb1ELb0ELb0EEENS1_21CollectiveEpilogueFwdINS6_IJSA_SC_SB_EEES9_SE_SG_Li256ELb0ELb1ELb0ELb0EEENS1_30DynamicPersistentTileSchedulerILi256ELi128ELb0ELb1ELb1EEEEEEEEEvNT_6ParamsE)
        /*02d8*/ 	.word	0x00000004


	//----- nvinfo : EIATTR_FRAME_SIZE
	.align		4
.L_132:
        /*02dc*/ 	.byte	0x04, 0x11
        /*02de*/ 	.short	(.L_134 - .L_133)
	.align		4
.L_133:
        /*02e0*/ 	.word	index@(_ZN7cutlass13device_kernelIN5flash11enable_sm90INS1_16FlashAttnFwdSm90INS1_25CollectiveMainloopFwdSm90ILi2EN4cute5tupleIJNS5_1CILi1EEES8_S8_EEENS6_IJNS7_ILi128EEENS7_ILi112EEENS7_ILi192EEEEEELi192ENS_10bfloat16_tEfNS_4arch4Sm90ELb1ELb0ELb0ELb0ELb0ELb0ELb0ELb1ELb1ELb1ELb0ELb0EEENS1_21CollectiveEpilogueFwdINS6_IJSA_SC_SB_EEES9_SE_SG_Li256ELb0ELb1ELb0ELb0EEENS1_30DynamicPersistentTileSchedulerILi256ELi128ELb0ELb1ELb1EEEEEEEEEvNT_6ParamsE)
        /*02e4*/ 	.word	0x00000000


	//----- nvinfo : EIATTR_REGCOUNT
	.align		4
.L_134:
        /*02e8*/ 	.byte	0x04, 0x2f
        /*02ea*/ 	.short	(.L_136 - .L_135)
	.align		4
.L_135:
        /*02ec*/ 	.word	index@(_ZN7cutlass13device_kernelIN5flash11enable_sm90INS1_16FlashAttnFwdSm90INS1_25CollectiveMainloopFwdSm90ILi2EN4cute5tupleIJNS5_1CILi1EEES8_S8_EEENS6_IJNS7_ILi128EEENS7_ILi96EEENS7_ILi192EEEEEELi192ENS_10bfloat16_tEfNS_4arch4Sm90ELb0ELb1ELb0ELb1ELb0ELb1ELb0ELb1ELb1ELb1ELb0ELb0EEENS1_21CollectiveEpilogueFwdINS6_IJSA_SC_SB_EEES9_SE_SG_Li256ELb1ELb1ELb0ELb0EEENS1_36VarlenDynamicPersistentTileSchedulerILi128ELi96ELi256ELi128ELb0ELb1ELb1ELb1ELb0ELb1EEEEEEEEEvNT_6ParamsE)
        /*02f0*/ 	.word	0x00000004


	//----- nvinfo : EIATTR_FRAME_SIZE
	.align		4
.L_136:
        /*02f4*/ 	.byte	0x04, 0x11
        /*02f6*/ 	.short	(.L_138 - .L_137)
	.align		4
.L_137:
        /*02f8*/ 	.word	index@(_ZN7cutlass13device_kernelIN5flash11enable_sm90INS1_16FlashAttnFwdSm90INS1_25CollectiveMainloopFwdSm90ILi2EN4cute5tupleIJNS5_1CILi1EEES8_S8_EEENS6_IJNS7_ILi128EEENS7_ILi96EEENS7_ILi192EEEEEELi192ENS_10bfloat16_tEfNS_4arch4Sm90ELb0ELb1ELb0ELb1ELb0ELb1ELb0ELb1ELb1ELb1ELb0ELb0EEENS1_21CollectiveEpilogueFwdINS6_IJSA_SC_SB_EEES9_SE_SG_Li256ELb1ELb1ELb0ELb0EEENS1_36VarlenDynamicPersistentTileSchedulerILi128ELi96ELi256ELi128ELb0ELb1ELb1ELb1ELb0ELb1EEEEEEEEEvNT_6ParamsE)
        /*02fc*/ 	.word	0x00000000


	//----- nvinfo : EIATTR_REGCOUNT
	.align		4
.L_138:
        /*0300*/ 	.byte	0x04, 0x2f
        /*0302*/ 	.short	(.L_140 - .L_139)
	.align		4
.L_139:
        /*0304*/ 	.word	index@(_ZN7cutlass13device_kernelIN5flash11enable_sm90INS1_16FlashAttnFwdSm90INS1_25CollectiveMainloopFwdSm90ILi2EN4cute5tupleIJNS5_1CILi1EEES8_S8_EEENS6_IJNS7_ILi128EEENS7_ILi96EEENS7_ILi192EEEEEELi192ENS_10bfloat16_tEfNS_4arch4Sm90ELb0ELb1ELb0ELb1ELb0ELb0ELb0ELb1ELb1ELb1ELb0ELb0EEENS1_21CollectiveEpilogueFwdINS6_IJSA_SC_SB_EEES9_SE_SG_Li256ELb1ELb1ELb0ELb0EEENS1_36VarlenDynamicPersistentTileSchedulerILi128ELi96ELi256ELi128ELb0ELb1ELb1ELb1ELb0ELb1EEEEEEEEEvNT_6ParamsE)
        /*0308*/ 	.word	0x00000004


	//----- nvinfo : EIATTR_FRAME_SIZE
	.align		4
.L_140:
        /*030c*/ 	.byte	0x04, 0x11
        /*030e*/ 	.short	(.L_142 - .L_141)
	.align		4
.L_141:
        /*0310*/ 	.word	index@(_ZN7cutlass13device_kernelIN5flash11enable_sm90INS1_16FlashAttnFwdSm90INS1_25CollectiveMainloopFwdSm90ILi2EN4cute5tupleIJNS5_1CILi1EEES8_S8_EEENS6_IJNS7_ILi128EEENS7_ILi96EEENS7_ILi192EEEEEELi192ENS_10bfloat16_tEfNS_4arch4Sm90ELb0ELb1ELb0ELb1ELb0ELb0ELb0ELb1ELb1ELb1ELb0ELb0EEENS1_21CollectiveEpilogueFwdINS6_IJSA_SC_SB_EEES9_SE_SG_Li256ELb1ELb1ELb0ELb0EEENS1_36VarlenDynamicPersistentTileSchedulerILi128ELi96ELi256ELi128ELb0ELb1ELb1ELb1ELb0ELb1EEEEEEEEEvNT_6ParamsE)
        /*0314*/ 	.word	0x00000000


	//----- nvinfo : EIATTR_REGCOUNT
	.align		4
.L_142:
        /*0318*/ 	.byte	0x04, 0x2f
        /*031a*/ 	.short	(.L_144 - .L_143)
	.align		4
.L_143:
        /*031c*/ 	.word	index@(_ZN7cutlass13device_kernelIN5flash11enable_sm90INS1_16FlashAttnFwdSm90INS1_25CollectiveMainloopFwdSm90ILi2EN4cute5tupleIJNS5_1CILi1EEES8_S8_EEENS6_IJNS7_ILi128EEENS7_ILi96EEENS7_ILi192EEEEEELi192ENS_10bfloat16_tEfNS_4arch4Sm90ELb0ELb1ELb0ELb0ELb0ELb0ELb0ELb1ELb1ELb1ELb0ELb0EEENS1_21CollectiveEpilogueFwdINS6_IJSA_SC_SB_EEES9_SE_SG_Li256ELb0ELb1ELb0ELb0EEENS1_30DynamicPersistentTileSchedulerILi256ELi128ELb0ELb1ELb1EEEEEEEEEvNT_6ParamsE)
        /*0320*/ 	.word	0x00000004


	//----- nvinfo : EIATTR_FRAME_SIZE
	.align		4
.L_144:
        /*0324*/ 	.byte	0x04, 0x11
        /*0326*/ 	.short	(.L_146 - .L_145)
	.align		4
.L_145:
        /*0328*/ 	.word	index@(_ZN7cutlass13device_kernelIN5flash11enable_sm90INS1_16FlashAttnFwdSm90INS1_25CollectiveMainloopFwdSm90ILi2EN4cute5tupleIJNS5_1CILi1EEES8_S8_EEENS6_IJNS7_ILi128EEENS7_ILi96EEENS7_ILi192EEEEEELi192ENS_10bfloat16_tEfNS_4arch4Sm90ELb0ELb1ELb0ELb0ELb0ELb0ELb0ELb1ELb1ELb1ELb0ELb0EEENS1_21CollectiveEpilogueFwdINS6_IJSA_SC_SB_EEES9_SE_SG_Li256ELb0ELb1ELb0ELb0EEENS1_30DynamicPersistentTileSchedulerILi256ELi128ELb0ELb1ELb1EEEEEEEEEvNT_6ParamsE)
        /*032c*/ 	.word	0x00000000


	//----- nvinfo : EIATTR_REGCOUNT
	.align		4
.L_146:
        /*0330*/ 	.byte	0x04, 0x2f
        /*0332*/ 	.short	(.L_148 - .L_147)
	.align		4
.L_147:
        /*0334*/ 	.word	index@(_ZN7cutlass13device_kernelIN5flash11enable_sm90INS1_16FlashAttnFwdSm90INS1_25CollectiveMainloopFwdSm90ILi2EN4cute5tupleIJNS5_1CILi1EEES8_S8_EEENS6_IJNS7_ILi128EEENS7_ILi112EEENS7_ILi192EEEEEELi192ENS_10bfloat16_tEfNS_4arch4Sm90ELb0ELb0ELb0ELb1ELb0ELb1ELb0ELb1ELb1ELb1ELb0ELb0EEENS1_21CollectiveEpilogueFwdINS6_IJSA_SC_SB_EEES9_SE_SG_Li256ELb1ELb1ELb0ELb0EEENS1_36VarlenDynamicPersistentTileSchedulerILi128ELi112ELi256ELi128ELb0ELb1ELb1ELb0ELb1ELb1EEEEEEEEEvNT_6ParamsE)
        /*0338*/ 	.word	0x00000004


	//----- nvinfo : EIATTR_FRAME_SIZE
	.align		4
.L_148:
        /*033c*/ 	.byte	0x04, 0x11
        /*033e*/ 	.short	(.L_150 - .L_149)
	.align		4
.L_149:
        /*0340*/ 	.word	index@(_ZN7cutlass13device_kernelIN5flash11enable_sm90INS1_16FlashAttnFwdSm90INS1_25CollectiveMainloopFwdSm90ILi2EN4cute5tupleIJNS5_1CILi1EEES8_S8_EEENS6_IJNS7_ILi128EEENS7_ILi112EEENS7_ILi192EEEEEELi192ENS_10bfloat16_tEfNS_4arch4Sm90ELb0ELb0ELb0ELb1ELb0ELb1ELb0ELb1ELb1ELb1ELb0ELb0EEENS1_21CollectiveEpilogueFwdINS6_IJSA_SC_SB_EEES9_SE_SG_Li256ELb1ELb1ELb0ELb0EEENS1_36VarlenDynamicPersistentTileSchedulerILi128ELi112ELi256ELi128ELb0ELb1ELb1ELb0ELb1ELb1EEEEEEEEEvNT_6ParamsE)
        /*0344*/ 	.word	0x00000000


	//----- nvinfo : EIATTR_REGCOUNT
	.align		4
.L_150:
        /*0348*/ 	.byte	0x04, 0x2f
        /*034a*/ 	.short	(.L_152 - .L_151)
	.align		4
.L_151:
        /*034c*/ 	.word	index@(_ZN7cutlass13device_kernelIN5flash11enable_sm90INS1_16FlashAttnFwdSm90INS1_25CollectiveMainloopFwdSm90ILi2EN4cute5tupleIJNS5_1CILi1EEES8_S8_EEENS6_IJNS7_ILi128EEENS7_ILi112EEENS7_ILi192EEEEEELi192ENS_10bfloat16_tEfNS_4arch4Sm90ELb0ELb0ELb0ELb1ELb0ELb0ELb0ELb1ELb1ELb1ELb0ELb0EEENS1_21CollectiveEpilogueFwdINS6_IJSA_SC_SB_EEES9_SE_SG_Li256ELb1ELb1ELb0ELb0EEENS1_36VarlenDynamicPersistentTileSchedulerILi128ELi112ELi256ELi128ELb0ELb1ELb1ELb0ELb1ELb1EEEEEEEEEvNT_6ParamsE)
        /*0350*/ 	.word	0x00000004


	//----- nvinfo : EIATTR_FRAME_SIZE
	.align		4
.L_152:
        /*0354*/ 	.byte	0x04, 0x11
        /*0356*/ 	.short	(.L_154 - .L_153)
	.align		4
.L_153:
        /*0358*/ 	.word	index@(_ZN7cutlass13device_kernelIN5flash11enable_sm90INS1_16FlashAttnFwdSm90INS1_25CollectiveMainloopFwdSm90ILi2EN4cute5tupleIJNS5_1CILi1EEES8_S8_EEENS6_IJNS7_ILi128EEENS7_ILi112EEENS7_ILi192EEEEEELi192ENS_10bfloat16_tEfNS_4arch4Sm90ELb0ELb0ELb0ELb1ELb0ELb0ELb0ELb1ELb1ELb1ELb0ELb0EEENS1_21CollectiveEpilogueFwdINS6_IJSA_SC_SB_EEES9_SE_SG_Li256ELb1ELb1ELb0ELb0EEENS1_36VarlenDynamicPersistentTileSchedulerILi128ELi112ELi256ELi128ELb0ELb1ELb1ELb0ELb1ELb1EEEEEEEEEvNT_6ParamsE)
        /*035c*/ 	.word	0x00000000


	//----- nvinfo : EIATTR_REGCOUNT
	.align		4
.L_154:
        /*0360*/ 	.byte	0x04, 0x2f
        /*0362*/ 	.short	(.L_156 - .L_155)
	.align		4
.L_155:
        /*0364*/ 	.word	index@(_ZN7cutlass13device_kernelIN5flash11enable_sm90INS1_16FlashAttnFwdSm90INS1_25CollectiveMainloopFwdSm90ILi2EN4cute5tupleIJNS5_1CILi2EEENS7_ILi1EEES9_EEENS6_IJNS7_ILi128EEENS7_ILi112EEENS7_ILi192EEEEEELi192ENS_10bfloat16_tEfNS_4arch4Sm90ELb0ELb0ELb0ELb0ELb0ELb0ELb0ELb1ELb1ELb1ELb0ELb0EEENS1_21CollectiveEpilogueFwdINS6_IJSB_SD_SC_EEESA_SF_SH_Li256ELb0ELb1ELb0ELb0EEENS1_29StaticPersistentTileSchedulerILb0EEEEEEEEEvNT_6ParamsE)
        /*0368*/ 	.word	0x00000004


	//----- nvinfo : EIATTR_FRAME_SIZE
	.align		4
.L_156:
        /*036c*/ 	.byte	0x04, 0x11
        /*036e*/ 	.short	(.L_158 - .L_157)
	.align		4
.L_157:
        /*0370*/ 	.word	index@(_ZN7cutlass13device_kernelIN5flash11enable_sm90INS1_16FlashAttnFwdSm90INS1_25CollectiveMainloopFwdSm90ILi2EN4cute5tupleIJNS5_1CILi2EEENS7_ILi1EEES9_EEENS6_IJNS7_ILi128EEENS7_ILi112EEENS7_ILi192EEEEEELi192ENS_10bfloat16_tEfNS_4arch4Sm90ELb0ELb0ELb0ELb0ELb0ELb0ELb0ELb1ELb1ELb1ELb0ELb0EEENS1_21CollectiveEpilogueFwdINS6_IJSB_SD_SC_EEESA_SF_SH_Li256ELb0ELb1ELb0ELb0EEENS1_29StaticPersistentTileSchedulerILb0EEEEEEEEEvNT_6ParamsE)
        /*0374*/ 	.word	0x00000000


	//----- nvinfo : EIATTR_REGCOUNT
	.align		4
.L_158:
        /*0378*/ 	.byte	0x04, 0x2f
        /*037a*/ 	.short	(.L_160 - .L_159)
	.align		4
.L_159:
        /*037c*/ 	.word	index@(_ZN7cutlass13device_kernelIN5flash11enable_sm90INS1_16FlashAttnFwdSm90INS1_25CollectiveMainloopFwdSm90ILi2EN4cute5tupleIJNS5_1CILi1EEES8_S8_EEENS6_IJNS7_ILi128EEENS7_ILi112EEENS7_ILi192EEEEEELi192ENS_10bfloat16_tEfNS_4arch4Sm90ELb0ELb0ELb0ELb0ELb0ELb0ELb0ELb1ELb1ELb1ELb0ELb0EEENS1_21CollectiveEpilogueFwdINS6_IJSA_SC_SB_EEES9_SE_SG_Li256ELb0ELb1ELb0ELb0EEENS1_29StaticPersistentTileSchedulerILb0EEEEEEEEEvNT_6ParamsE)
        /*0380*/ 	.word	0x00000004


	//----- nvinfo : EIATTR_FRAME_SIZE
	.align		4
.L_160:
        /*0384*/ 	.byte	0x04, 0x11
        /*0386*/ 	.short	(.L_162 - .L_161)
	.align		4
.L_161:
        /*0388*/ 	.word	index@(_ZN7cutlass13device_kernelIN5flash11enable_sm90INS1_16FlashAttnFwdSm90INS1_25CollectiveMainloopFwdSm90ILi2EN4cute5tupleIJNS5_1CILi1EEES8_S8_EEENS6_IJNS7_ILi128EEENS7_ILi112EEENS7_ILi192EEEEEELi192ENS_10bfloat16_tEfNS_4arch4Sm90ELb0ELb0ELb0ELb0ELb0ELb0ELb0ELb1ELb1ELb1ELb0ELb0EEENS1_21CollectiveEpilogueFwdINS6_IJSA_SC_SB_EEES9_SE_SG_Li256ELb0ELb1ELb0ELb0EEENS1_29StaticPersistentTileSchedulerILb0EEEEEEEEEvNT_6ParamsE)
        /*038c*/ 	.word	0x00000000


	//----- nvinfo : EIATTR_REGCOUNT
	.align		4
.L_162:
        /*0390*/ 	.byte	0x04, 0x2f
        /*0392*/ 	.short	(.L_164 - .L_163)
	.align		4
.L_163:
        /*0394*/ 	.word	index@(_ZN7cutlass13device_kernelIN5flash11enable_sm90INS1_16FlashAttnFwdSm90INS1_25CollectiveMainloopFwdSm90ILi2EN4cute5tupleIJNS5_1CILi1EEES8_S8_EEENS6_IJNS7_ILi128EEENS7_ILi80EEENS7_ILi256EEEEEELi256ENS_10bfloat16_tEfNS_4arch4Sm90ELb1ELb0ELb0ELb1ELb0ELb1ELb0ELb1ELb1ELb1ELb0ELb0EEENS1_21CollectiveEpilogueFwdINS6_IJSA_SC_SB_EEES9_SE_SG_Li256ELb1ELb1ELb0ELb0EEENS1_36VarlenDynamicPersistentTileSchedulerILi128ELi80ELi256ELi128ELb0ELb1ELb1ELb1ELb1ELb1EEEEEEEEEvNT_6ParamsE)
        /*0398*/ 	.word	0x00000004


	//----- nvinfo : EIATTR_FRAME_SIZE
	.align		4
.L_164:
        /*039c*/ 	.byte	0x04, 0x11
        /*039e*/ 	.short	(.L_166 - .L_165)
	.align		4
.L_165:
        /*03a0*/ 	.word	index@(_ZN7cutlass13device_kernelIN5flash11enable_sm90INS1_16FlashAttnFwdSm90INS1_25CollectiveMainloopFwdSm90ILi2EN4cute5tupleIJNS5_1CILi1EEES8_S8_EEENS6_IJNS7_ILi128EEENS7_ILi80EEENS7_ILi256EEEEEELi256ENS_10bfloat16_tEfNS_4arch4Sm90ELb1ELb0ELb0ELb1ELb0ELb1ELb0ELb1ELb1ELb1ELb0ELb0EEENS1_21CollectiveEpilogueFwdINS6_IJSA_SC_SB_EEES9_SE_SG_Li256ELb1ELb1ELb0ELb0EEENS1_36VarlenDynamicPersistentTileSchedulerILi128ELi80ELi256ELi128ELb0ELb1ELb1ELb1ELb1ELb1EEEEEEEEEvNT_6ParamsE)
        /*03a4*/ 	.word	0x00000000


	//----- nvinfo : EIATTR_REGCOUNT
	.align		4
.L_166:
        /*03a8*/ 	.byte	0x04, 0x2f
        /*03aa*/ 	.short	(.L_168 - .L_167)
	.align		4
.L_167:
        /*03ac*/ 	.word	index@(_ZN7cutlass13device_kernelIN5flash11enable_sm90INS1_16FlashAttnFwdSm90INS1_25CollectiveMainloopFwdSm90ILi2EN4cute5tupleIJNS5_1CILi1EEES8_S8_EEENS6_IJNS7_ILi128EEENS7_ILi80EEENS7_ILi256EEEEEELi256ENS_10bfloat16_tEfNS_4arch4Sm90ELb1ELb0ELb0ELb1ELb0ELb0ELb0ELb1ELb1ELb1ELb0ELb0EEENS1_21CollectiveEpilogueFwdINS6_IJSA_SC_SB_EEES9_SE_SG_Li256ELb1ELb1ELb0ELb0EEENS1_36VarlenDynamicPersistentTileSchedulerILi128ELi80ELi256ELi128ELb0ELb1ELb1ELb1ELb1ELb1EEEEEEEEEvNT_6ParamsE)
        /*03b0*/ 	.word	0x00000004


	//----- nvinfo : EIATTR_FRAME_SIZE
	.align		4
.L_168:
        /*03b4*/ 	.byte	0x04, 0x11
        /*03b6*/ 	.short	(.L_170 - .L_169)
	.align		4
.L_169:
        /*03b8*/ 	.word	index@(_ZN7cutlass13device_kernelIN5flash11enable_sm90INS1_16FlashAttnFwdSm90INS1_25CollectiveMainloopFwdSm90ILi2EN4cute5tupleIJNS5_1CILi1EEES8_S8_EEENS6_IJNS7_ILi128EEENS7_ILi80EEENS7_ILi256EEEEEELi256ENS_10bfloat16_tEfNS_4arch4Sm90ELb1ELb0ELb0ELb1ELb0ELb0ELb0ELb1ELb1ELb1ELb0ELb0EEENS1_21CollectiveEpilogueFwdINS6_IJSA_SC_SB_EEES9_SE_SG_Li256ELb1ELb1ELb0ELb0EEENS1_36VarlenDynamicPersistentTileSchedulerILi128ELi80ELi256ELi128ELb0ELb1ELb1ELb1ELb1ELb1EEEEEEEEEvNT_6ParamsE)
        /*03bc*/ 	.word	0x00000000


	//----- nvinfo : EIATTR_REGCOUNT
	.align		4
.L_170:
        /*03c0*/ 	.byte	0x04, 0x2f
        /*03c2*/ 	.short	(.L_172 - .L_171)
	.align		4
.L_171:
        /*03c4*/ 	.word	index@(_ZN7cutlass13device_kernelIN5flash11enable_sm90INS1_16FlashAttnFwdSm90INS1_25CollectiveMainloopFwdSm90ILi2EN4cute5tupleIJNS5_1CILi1EEES8_S8_EEENS6_IJNS7_ILi128EEENS7_ILi80EEENS7_ILi256EEEEEELi256ENS_10bfloat16_tEfNS_4arch4Sm90ELb1ELb0ELb0ELb0ELb0ELb0ELb0ELb1ELb1ELb1ELb0ELb0EEENS1_21CollectiveEpilogueFwdINS6_IJSA_SC_SB_EEES9_SE_SG_Li256ELb0ELb1ELb0ELb0EEENS1_30DynamicPersistentTileSchedulerILi256ELi128ELb0ELb1ELb1EEEEEEEEEvNT_6ParamsE)
        /*03c8*/ 	.word	0x00000004


	//----- nvinfo : EIATTR_FRAME_SIZE
	.align		4
.L_172:
        /*03cc*/ 	.byte	0x04, 0x11
        /*03ce*/ 	.short	(.L_174 - .L_173)
	.align		4
.L_173:
        /*03d0*/ 	.word	index@(_ZN7cutlass13device_kernelIN5flash11enable_sm90INS1_16FlashAttnFwdSm90INS1_25CollectiveMainloopFwdSm90ILi2EN4cute5tupleIJNS5_1CILi1EEES8_S8_EEENS6_IJNS7_ILi128EEENS7_ILi80EEENS7_ILi256EEEEEELi256ENS_10bfloat16_tEfNS_4arch4Sm90ELb1ELb0ELb0ELb0ELb0ELb0ELb0ELb1ELb1ELb1ELb0ELb0EEENS1_21CollectiveEpilogueFwdINS6_IJSA_SC_SB_EEES9_SE_SG_Li256ELb0ELb1ELb0ELb0EEENS1_30DynamicPersistentTileSchedulerILi256ELi128ELb0ELb1ELb1EEEEEEEEEvNT_6ParamsE)
        /*03d4*/ 	.word	0x00000000


	//----- nvinfo : EIATTR_REGCOUNT
	.align		4
.L_174:
        /*03d8*/ 	.byte	0x04, 0x2f
        /*03da*/ 	.short	(.L_176 - .L_175)
	.align		4
.L_175:
        /*03dc*/ 	.word	index@(_ZN7cutlass13device_kernelIN5flash11enable_sm90INS1_16FlashAttnFwdSm90INS1_25CollectiveMainloopFwdSm90ILi2EN4cute5tupleIJNS5_1CILi1EEES8_S8_EEENS6_IJNS7_ILi128EEENS7_ILi64EEENS7_ILi256EEEEEELi256ENS_10bfloat16_tEfNS_4arch4Sm90ELb0ELb1ELb0ELb1ELb0ELb1ELb0ELb1ELb1ELb1ELb0ELb0EEENS1_21CollectiveEpilogueFwdINS6_IJSA_SC_SB_EEES9_SE_SG_Li256ELb1ELb1ELb0ELb0EEENS1_36VarlenDynamicPersistentTileSchedulerILi128ELi64ELi256ELi128ELb0ELb1ELb1ELb1ELb0ELb1EEEEEEEEEvNT_6ParamsE)
        /*03e0*/ 	.word	0x00000004


	//----- nvinfo : EIATTR_FRAME_SIZE
	.align		4
.L_176:
        /*03e4*/ 	.byte	0x04, 0x11
        /*03e6*/ 	.short	(.L_178 - .L_177)
	.align		4
.L_177:
        /*03e8*/ 	.word	index@(_ZN7cutlass13device_kernelIN5flash11enable_sm90INS1_16FlashAttnFwdSm90INS1_25CollectiveMainloopFwdSm90ILi2EN4cute5tupleIJNS5_1CILi1EEES8_S8_EEENS6_IJNS7_ILi128EEENS7_ILi64EEENS7_ILi256EEEEEELi256ENS_10bfloat16_tEfNS_4arch4Sm90ELb0ELb1ELb0ELb1ELb0ELb1ELb0ELb1ELb1ELb1ELb0ELb0EEENS1_21CollectiveEpilogueFwdINS6_IJSA_SC_SB_EEES9_SE_SG_Li256ELb1ELb1ELb0ELb0EEENS1_36VarlenDynamicPersistentTileSchedulerILi128ELi64ELi256ELi128ELb0ELb1ELb1ELb1ELb0ELb1EEEEEEEEEvNT_6ParamsE)
        /*03ec*/ 	.word	0x00000000


	//----- nvinfo : EIATTR_REGCOUNT
	.align		4
.L_178:
        /*03f0*/ 	.byte	0x04, 0x2f
        /*03f2*/ 	.short	(.L_180 - .L_179)
	.align		4
.L_179:
        /*03f4*/ 	.word	index@(_ZN7cutlass13device_kernelIN5flash11enable_sm90INS1_16FlashAttnFwdSm90INS1_25CollectiveMainloopFwdSm90ILi2EN4cute5tupleIJNS5_1CILi1EEES8_S8_EEENS6_IJNS7_ILi128EEENS7_ILi64EEENS7_ILi256EEEEEELi256ENS_10bfloat16_tEfNS_4arch4Sm90ELb0ELb1ELb0ELb1ELb0ELb0ELb0ELb1ELb1ELb1ELb0ELb0EEENS1_21CollectiveEpilogueFwdINS6_IJSA_SC_SB_EEES9_SE_SG_Li256ELb1ELb1ELb0ELb0EEENS1_36VarlenDynamicPersistentTileSchedulerILi128ELi64ELi256ELi128ELb0ELb1ELb1ELb1ELb0ELb1EEEEEEEEEvNT_6ParamsE)
        /*03f8*/ 	.word	0x00000004


	//----- nvinfo : EIATTR_FRAME_SIZE
	.align		4
.L_180:
        /*03fc*/ 	.byte	0x04, 0x11
        /*03fe*/ 	.short	(.L_182 - .L_181)
	.align		4
.L_181:
        /*0400*/ 	.word	index@(_ZN7cutlass13device_kernelIN5flash11enable_sm90INS1_16FlashAttnFwdSm90INS1_25CollectiveMainloopFwdSm90ILi2EN4cute5tupleIJNS5_1CILi1EEES8_S8_EEENS6_IJNS7_ILi128EEENS7_ILi64EEENS7_ILi256EEEEEELi256ENS_10bfloat16_tEfNS_4arch4Sm90ELb0ELb1ELb0ELb1ELb0ELb0ELb0ELb1ELb1ELb1ELb0ELb0EEENS1_21CollectiveEpilogueFwdINS6_IJSA_SC_SB_EEES9_SE_SG_Li256ELb1ELb1ELb0ELb0EEENS1_36VarlenDynamicPersistentTileSchedulerILi128ELi64ELi256ELi128ELb0ELb1ELb1ELb1ELb0ELb1EEEEEEEEEvNT_6ParamsE)
        /*0404*/ 	.word	0x00000000


	//----- nvinfo : EIATTR_REGCOUNT
	.align		4
.L_182:
        /*0408*/ 	.byte	0x04, 0x2f
        /*040a*/ 	.short	(.L_184 - .L_183)
	.align		4
.L_183:
        /*040c*/ 	.word	index@(_ZN7cutlass13device_kernelIN5flash11enable_sm90INS1_16FlashAttnFwdSm90INS1_25CollectiveMainloopFwdSm90ILi2EN4cute5tupleIJNS5_1CILi1EEES8_S8_EEENS6_IJNS7_ILi128EEENS7_ILi64EEENS7_ILi256EEEEEELi256ENS_10bfloat16_tEfNS_4arch4Sm90ELb0ELb1ELb0ELb0ELb0ELb0ELb0ELb1ELb1ELb1ELb0ELb0EEENS1_21CollectiveEpilogueFwdINS6_IJSA_SC_SB_EEES9_SE_SG_Li256ELb0ELb1ELb0ELb0EEENS1_30DynamicPersistentTileSchedulerILi256ELi128ELb0ELb1ELb1EEEEEEEEEvNT_6ParamsE)
        /*0410*/ 	.word	0x00000004


	//----- nvinfo : EIATTR_FRAME_SIZE
	.align		4
.L_184:
        /*0414*/ 	.byte	0x04, 0x11
        /*0416*/ 	.short	(.L_186 - .L_185)
	.align		4
.L_185:
        /*0418*/ 	.word	index@(_ZN7cutlass13device_kernelIN5flash11enable_sm90INS1_16FlashAttnFwdSm90INS1_25CollectiveMainloopFwdSm90ILi2EN4cute5tupleIJNS5_1CILi1EEES8_S8_EEENS6_IJNS7_ILi128EEENS7_ILi64EEENS7_ILi256EEEEEELi256ENS_10bfloat16_tEfNS_4arch4Sm90ELb0ELb1ELb0ELb0ELb0ELb0ELb0ELb1ELb1ELb1ELb0ELb0EEENS1_21CollectiveEpilogueFwdINS6_IJSA_SC_SB_EEES9_SE_SG_Li256ELb0ELb1ELb0ELb0EEENS1_30DynamicPersistentTileSchedulerILi256ELi128ELb0ELb1ELb1EEEEEEEEEvNT_6ParamsE)
        /*041c*/ 	.word	0x00000000


	//----- nvinfo : EIATTR_REGCOUNT
	.align		4
.L_186:
        /*0420*/ 	.byte	0x04, 0x2f
        /*0422*/ 	.short	(.L_188 - .L_187)
	.align		4
.L_187:
        /*0424*/ 	.word	index@(_ZN7cutlass13device_kernelIN5flash11enable_sm90INS1_16FlashAttnFwdSm90INS1_25CollectiveMainloopFwdSm90ILi2EN4cute5tupleIJNS5_1CILi1EEES8_S8_EEENS6_IJNS7_ILi128EEENS7_ILi80EEENS7_ILi256EEEEEELi256ENS_10bfloat16_tEfNS_4arch4Sm90ELb0ELb0ELb0ELb1ELb0ELb1ELb0ELb1ELb1ELb1ELb0ELb0EEENS1_21CollectiveEpilogueFwdINS6_IJSA_SC_SB_EEES9_SE_SG_Li256ELb1ELb1ELb0ELb0EEENS1_36VarlenDynamicPersistentTileSchedulerILi128ELi80ELi256ELi128ELb0ELb1ELb1ELb0ELb1ELb1EEEEEEEEEvNT_6ParamsE)
        /*0428*/ 	.word	0x00000004


	//----- nvinfo : EIATTR_FRAME_SIZE
	.align		4
.L_188:
        /*042c*/ 	.byte	0x04, 0x11
        /*042e*/ 	.short	(.L_190 - .L_189)
	.align		4
.L_189:
        /*0430*/ 	.word	index@(_ZN7cutlass13device_kernelIN5flash11enable_sm90INS1_16FlashAttnFwdSm90INS1_25CollectiveMainloopFwdSm90ILi2EN4cute5tupleIJNS5_1CILi1EEES8_S8_EEENS6_IJNS7_ILi128EEENS7_ILi80EEENS7_ILi256EEEEEELi256ENS_10bfloat16_tEfNS_4arch4Sm90ELb0ELb0ELb0ELb1ELb0ELb1ELb0ELb1ELb1ELb1ELb0ELb0EEENS1_21CollectiveEpilogueFwdINS6_IJSA_SC_SB_EEES9_SE_SG_Li256ELb1ELb1ELb0ELb0EEENS1_36VarlenDynamicPersistentTileSchedulerILi128ELi80ELi256ELi128ELb0ELb1ELb1ELb0ELb1ELb1EEEEEEEEEvNT_6ParamsE)
        /*0434*/ 	.word	0x00000000


	//----- nvinfo : EIATTR_REGCOUNT
	.align		4
.L_190:
        /*0438*/ 	.byte	0x04, 0x2f
        /*043a*/ 	.short	(.L_192 - .L_191)
	.align		4
.L_191:
        /*043c*/ 	.word	index@(_ZN7cutlass13device_kernelIN5flash11enable_sm90INS1_16FlashAttnFwdSm90INS1_25CollectiveMainloopFwdSm90ILi2EN4cute5tupleIJNS5_1CILi1EEES8_S8_EEENS6_IJNS7_ILi128EEENS7_ILi80EEENS7_ILi256EEEEEELi256ENS_10bfloat16_tEfNS_4arch4Sm90ELb0ELb0ELb0ELb1ELb0ELb0ELb0ELb1ELb1ELb1ELb0ELb0EEENS1_21CollectiveEpilogueFwdINS6_IJSA_SC_SB_EEES9_SE_SG_Li256ELb1ELb1ELb0ELb0EEENS1_36VarlenDynamicPersistentTileSchedulerILi128ELi80ELi256ELi128ELb0ELb1ELb1ELb0ELb1ELb1EEEEEEEEEvNT_6ParamsE)
        /*0440*/ 	.word	0x00000004


	//----- nvinfo : EIATTR_FRAME_SIZE
	.align		4
.L_192:
        /*0444*/ 	.byte	0x04, 0x11
        /*0446*/ 	.short	(.L_194 - .L_193)
	.align		4
.L_193:
        /*0448*/ 	.word	index@(_ZN7cutlass13device_kernelIN5flash11enable_sm90INS1_16FlashAttnFwdSm90INS1_25CollectiveMainloopFwdSm90ILi2EN4cute5tupleIJNS5_1CILi1EEES8_S8_EEENS6_IJNS7_ILi128EEENS7_ILi80EEENS7_ILi256EEEEEELi256ENS_10bfloat16_tEfNS_4arch4Sm90ELb0ELb0ELb0ELb1ELb0ELb0ELb0ELb1ELb1ELb1ELb0ELb0EEENS1_21CollectiveEpilogueFwdINS6_IJSA_SC_SB_EEES9_SE_SG_Li256ELb1ELb1ELb0ELb0EEENS1_36VarlenDynamicPersistentTileSchedulerILi128ELi80ELi256ELi128ELb0ELb1ELb1ELb0ELb1ELb1EEEEEEEEEvNT_6ParamsE)
        /*044c*/ 	.word	0x00000000


	//----- nvinfo : EIATTR_REGCOUNT
	.align		4
.L_194:
        /*0450*/ 	.byte	0x04, 0x2f
        /*0452*/ 	.short	(.L_196 - .L_195)
	.align		4
.L_195:
        /*0454*/ 	.word	index@(_ZN7cutlass13device_kernelIN5flash11enable_sm90INS1_16FlashAttnFwdSm90INS1_25CollectiveMainloopFwdSm90ILi2EN4cute5tupleIJNS5_1CILi2EEENS7_ILi1EEES9_EEENS6_IJNS7_ILi128EEENS7_ILi80EEENS7_ILi256EEEEEELi256ENS_10bfloat16_tEfNS_4arch4Sm90ELb0ELb0ELb0ELb0ELb0ELb0ELb0ELb1ELb1ELb1ELb0ELb0EEENS1_21CollectiveEpilogueFwdINS6_IJSB_SD_SC_EEESA_SF_SH_Li256ELb0ELb1ELb0ELb0EEENS1_29StaticPersistentTileSchedulerILb0EEEEEEEEEvNT_6ParamsE)
        /*0458*/ 	.word	0x00000004


	//----- nvinfo : EIATTR_FRAME_SIZE
	.align		4
.L_196:
        /*045c*/ 	.byte	0x04, 0x11
        /*045e*/ 	.short	(.L_198 - .L_197)
	.align		4
.L_197:
        /*0460*/ 	.word	index@(_ZN7cutlass13device_kernelIN5flash11enable_sm90INS1_16FlashAttnFwdSm90INS1_25CollectiveMainloopFwdSm90ILi2EN4cute5tupleIJNS5_1CILi2EEENS7_ILi1EEES9_EEENS6_IJNS7_ILi128EEENS7_ILi80EEENS7_ILi256EEEEEELi256ENS_10bfloat16_tEfNS_4arch4Sm90ELb0ELb0ELb0ELb0ELb0ELb0ELb0ELb1ELb1ELb1ELb0ELb0EEENS1_21CollectiveEpilogueFwdINS6_IJSB_SD_SC_EEESA_SF_SH_Li256ELb0ELb1ELb0ELb0EEENS1_29StaticPersistentTileSchedulerILb0EEEEEEEEEvNT_6ParamsE)
        /*0464*/ 	.word	0x00000000


	//----- nvinfo : EIATTR_REGCOUNT
	.align		4
.L_198:
        /*0468*/ 	.byte	0x04, 0x2f
        /*046a*/ 	.short	(.L_200 - .L_199)
	.align		4
.L_199:
        /*046c*/ 	.word	index@(_ZN7cutlass13device_kernelIN5flash11enable_sm90INS1_16FlashAttnFwdSm90INS1_25CollectiveMainloopFwdSm90ILi2EN4cute5tupleIJNS5_1CILi1EEES8_S8_EEENS6_IJNS7_ILi128EEENS7_ILi80EEENS7_ILi256EEEEEELi256ENS_10bfloat16_tEfNS_4arch4Sm90ELb0ELb0ELb0ELb0ELb0ELb0ELb0ELb1ELb1ELb1ELb0ELb0EEENS1_21CollectiveEpilogueFwdINS6_IJSA_SC_SB_EEES9_SE_SG_Li256ELb0ELb1ELb0ELb0EEENS1_29StaticPersistentTileSchedulerILb0EEEEEEEEEvNT_6ParamsE)
        /*0470*/ 	.word	0x00000004


	//----- nvinfo : EIATTR_FRAME_SIZE
	.align		4
.L_200:
        /*0474*/ 	.byte	0x04, 0x11
        /*0476*/ 	.short	(.L_202 - .L_201)
	.align		4
.L_201:
        /*0478*/ 	.word	index@(_ZN7cutlass13device_kernelIN5flash11enable_sm90INS1_16FlashAttnFwdSm90INS1_25CollectiveMainloopFwdSm90ILi2EN4cute5tupleIJNS5_1CILi1EEES8_S8_EEENS6_IJNS7_ILi128EEENS7_ILi80EEENS7_ILi256EEEEEELi256ENS_10bfloat16_tEfNS_4arch4Sm90ELb0ELb0ELb0ELb0ELb0ELb0ELb0ELb1ELb1ELb1ELb0ELb0EEENS1_21CollectiveEpilogueFwdINS6_IJSA_SC_SB_EEES9_SE_SG_Li256ELb0ELb1ELb0ELb0EEENS1_29StaticPersistentTileSchedulerILb0EEEEEEEEEvNT_6ParamsE)
        /*047c*/ 	.word	0x00000000


	//----- nvinfo : EIATTR_MIN_STACK_SIZE
	.align		4
.L_202:
        /*0480*/ 	.byte	0x04, 0x12
        /*0482*/ 	.short	(.L_204 - .L_203)
	.align		4
.L_203:
        /*0484*/ 	.word	index@(_ZN7cutlass13device_kernelIN5flash11enable_sm90INS1_16FlashAttnFwdSm90INS1_25CollectiveMainloopFwdSm90ILi2EN4cute5tupleIJNS5_1CILi1EEES8_S8_EEENS6_IJNS7_ILi128EEENS7_ILi80EEENS7_ILi256EEEEEELi256ENS_10bfloat16_tEfNS_4arch4Sm90ELb0ELb0ELb0ELb0ELb0ELb0ELb0ELb1ELb1ELb1ELb0ELb0EEENS1_21CollectiveEpilogueFwdINS6_IJSA_SC_SB_EEES9_SE_SG_Li256ELb0ELb1ELb0ELb0EEENS1_29StaticPersistentTileSchedulerILb0EEEEEEEEEvNT_6ParamsE)
        /*0488*/ 	.word	0x00000000


	//----- nvinfo : EIATTR_MIN_STACK_SIZE
	.align		4
.L_204:
        /*048c*/ 	.byte	0x04, 0x12
        /*048e*/ 	.short	(.L_206 - .L_205)
	.align		4
.L_205:
        /*0490*/ 	.word	index@(_ZN7cutlass13device_kernelIN5flash11enable_sm90INS1_16FlashAttnFwdSm90INS1_25CollectiveMainloopFwdSm90ILi2EN4cute5tupleIJNS5_1CILi2EEENS7_ILi1EEES9_EEENS6_IJNS7_ILi128EEENS7_ILi80EEENS7_ILi256EEEEEELi256ENS_10bfloat16_tEfNS_4arch4Sm90ELb0ELb0ELb0ELb0ELb0ELb0ELb0ELb1ELb1ELb1ELb0ELb0EEENS1_21CollectiveEpilogueFwdINS6_IJSB_SD_SC_EEESA_SF_SH_Li256ELb0ELb1ELb0ELb0EEENS1_29StaticPersistentTileSchedulerILb0EEEEEEEEEvNT_6ParamsE)
        /*0494*/ 	.word	0x00000000


	//----- nvinfo : EIATTR_MIN_STACK_SIZE
	.align		4
.L_206:
        /*0498*/ 	.byte	0x04, 0x12
        /*049a*/ 	.short	(.L_208 - .L_207)
	.align		4
.L_207:
        /*049c*/ 	.word	index@(_ZN7cutlass13device_kernelIN5flash11enable_sm90INS1_16FlashAttnFwdSm90INS1_25CollectiveMainloopFwdSm90ILi2EN4cute5tupleIJNS5_1CILi1EEES8_S8_EEENS6_IJNS7_ILi128EEENS7_ILi80EEENS7_ILi256EEEEEELi256ENS_10bfloat16_tEfNS_4arch4Sm90ELb0ELb0ELb0ELb1ELb0ELb0ELb0ELb1ELb1ELb1ELb0ELb0EEENS1_21CollectiveEpilogueFwdINS6_IJSA_SC_SB_EEES9_SE_SG_Li256ELb1ELb1ELb0ELb0EEENS1_36VarlenDynamicPersistentTileSchedulerILi128ELi80ELi256ELi128ELb0ELb1ELb1ELb0ELb1ELb1EEEEEEEEEvNT_6ParamsE)
        /*04a0*/ 	.word	0x00000000


	//----- nvinfo : EIATTR_MIN_STACK_SIZE
	.align		4
.L_208:
        /*04a4*/ 	.byte	0x04, 0x12
        /*04a6*/ 	.short	(.L_210 - .L_209)
	.align		4
.L_209:
        /*04a8*/ 	.word	index@(_ZN7cutlass13device_kernelIN5flash11enable_sm90INS1_16FlashAttnFwdSm90INS1_25CollectiveMainloopFwdSm90ILi2EN4cute5tupleIJNS5_1CILi1EEES8_S8_EEENS6_IJNS7_ILi128EEENS7_ILi80EEENS7_ILi256EEEEEELi256ENS_10bfloat16_tEfNS_4arch4Sm90ELb0ELb0ELb0ELb1ELb0ELb1ELb0ELb1ELb1ELb1ELb0ELb0EEENS1_21CollectiveEpilogueFwdINS6_IJSA_SC_SB_EEES9_SE_SG_Li256ELb1ELb1ELb0ELb0EEENS1_36VarlenDynamicPersistentTileSchedulerILi128ELi80ELi256ELi128ELb0ELb1ELb1ELb0ELb1ELb1EEEEEEEEEvNT_6ParamsE)
        /*04ac*/ 	.word	0x00000000


	//----- nvinfo : EIATTR_MIN_STACK_SIZE
	.align		4
.L_210:
        /*04b0*/ 	.byte	0x04, 0x12
        /*04b2*/ 	.short	(.L_212 - .L_211)
	.align		4
.L_211:
        /*04b4*/ 	.word	index@(_ZN7cutlass13device_kernelIN5flash11enable_sm90INS1_16FlashAttnFwdSm90INS1_25CollectiveMainloopFwdSm90ILi2EN4cute5tupleIJNS5_1CILi1EEES8_S8_EEENS6_IJNS7_ILi128EEENS7_ILi64EEENS7_ILi256EEEEEELi256ENS_10bfloat16_tEfNS_4arch4Sm90ELb0ELb1ELb0ELb0ELb0ELb0ELb0ELb1ELb1ELb1ELb0ELb0EEENS1_21CollectiveEpilogueFwdINS6_IJSA_SC_SB_EEES9_SE_SG_Li256ELb0ELb1ELb0ELb0EEENS1_30DynamicPersistentTileSchedulerILi256ELi128ELb0ELb1ELb1EEEEEEEEEvNT_6ParamsE)
        /*04b8*/ 	.word	0x00000000


	//----- nvinfo : EIATTR_MIN_STACK_SIZE
	.align		4
.L_212:
        /*04bc*/ 	.byte	0x04, 0x12
        /*04be*/ 	.short	(.L_214 - .L_213)
	.align		4
.L_213:
        /*04c0*/ 	.word	index@(_ZN7cutlass13device_kernelIN5flash11enable_sm90INS1_16FlashAttnFwdSm90INS1_25CollectiveMainloopFwdSm90ILi2EN4cute5tupleIJNS5_1CILi1EEES8_S8_EEENS6_IJNS7_ILi128EEENS7_ILi64EEENS7_ILi256EEEEEELi256ENS_10bfloat16_tEfNS_4arch4Sm90ELb0ELb1ELb0ELb1ELb0ELb0ELb0ELb1ELb1ELb1ELb0ELb0EEENS1_21CollectiveEpilogueFwdINS6_IJSA_SC_SB_EEES9_SE_SG_Li256ELb1ELb1ELb0ELb0EEENS1_36VarlenDynamicPersistentTileSchedulerILi128ELi64ELi256ELi128ELb0ELb1ELb1ELb1ELb0ELb1EEEEEEEEEvNT_6ParamsE)
        /*04c4*/ 	.word	0x00000000


	//----- nvinfo : EIATTR_MIN_STACK_SIZE
	.align		4
.L_214:
        /*04c8*/ 	.byte	0x04, 0x12
        /*04ca*/ 	.short	(.L_216 - .L_215)
	.align		4
.L_215:
        /*04cc*/ 	.word	index@(_ZN7cutlass13device_kernelIN5flash11enable_sm90INS1_16FlashAttnFwdSm90INS1_25CollectiveMainloopFwdSm90ILi2EN4cute5tupleIJNS5_1CILi1EEES8_S8_EEENS6_IJNS7_ILi128EEENS7_ILi64EEENS7_ILi256EEEEEELi256ENS_10bfloat16_tEfNS_4arch4Sm90ELb0ELb1ELb0ELb1ELb0ELb1ELb0ELb1ELb1ELb1ELb0ELb0EEENS1_21CollectiveEpilogueFwdINS6_IJSA_SC_SB_EEES9_SE_SG_Li256ELb1ELb1ELb0ELb0EEENS1_36VarlenDynamicPersistentTileSchedulerILi128ELi64ELi256ELi128ELb0ELb1ELb1ELb1ELb0ELb1EEEEEEEEEvNT_6ParamsE)
        /*04d0*/ 	.word	0x00000000


	//----- nvinfo : EIATTR_MIN_STACK_SIZE
	.align		4
.L_216:
        /*04d4*/ 	.byte	0x04, 0x12
        /*04d6*/ 	.short	(.L_218 - .L_217)
	.align		4
.L_217:
        /*04d8*/ 	.word	index@(_ZN7cutlass13device_kernelIN5flash11enable_sm90INS1_16FlashAttnFwdSm90INS1_25CollectiveMainloopFwdSm90ILi2EN4cute5tupleIJNS5_1CILi1EEES8_S8_EEENS6_IJNS7_ILi128EEENS7_ILi80EEENS7_ILi256EEEEEELi256ENS_10bfloat16_tEfNS_4arch4Sm90ELb1ELb0ELb0ELb0ELb0ELb0ELb0ELb1ELb1ELb1ELb0ELb0EEENS1_21CollectiveEpilogueFwdINS6_IJSA_SC_SB_EEES9_SE_SG_Li256ELb0ELb1ELb0ELb0EEENS1_30DynamicPersistentTileSchedulerILi256ELi128ELb0ELb1ELb1EEEEEEEEEvNT_6ParamsE)
        /*04dc*/ 	.word	0x00000000


	//----- nvinfo : EIATTR_MIN_STACK_SIZE
	.align		4
.L_218:
        /*04e0*/ 	.byte	0x04, 0x12
        /*04e2*/ 	.short	(.L_220 - .L_219)
	.align		4
.L_219:
        /*04e4*/ 	.word	index@(_ZN7cutlass13device_kernelIN5flash11enable_sm90INS1_16FlashAttnFwdSm90INS1_25CollectiveMainloopFwdSm90ILi2EN4cute5tupleIJNS5_1CILi1EEES8_S8_EEENS6_IJNS7_ILi128EEENS7_ILi80EEENS7_ILi256EEEEEELi256ENS_10bfloat16_tEfNS_4arch4Sm90ELb1ELb0ELb0ELb1ELb0ELb0ELb0ELb1ELb1ELb1ELb0ELb0EEENS1_21CollectiveEpilogueFwdINS6_IJSA_SC_SB_EEES9_SE_SG_Li256ELb1ELb1ELb0ELb0EEENS1_36VarlenDynamicPersistentTileSchedulerILi128ELi80ELi256ELi128ELb0ELb1ELb1ELb1ELb1ELb1EEEEEEEEEvNT_6ParamsE)
        /*04e8*/ 	.word	0x00000000


	//----- nvinfo : EIATTR_MIN_STACK_SIZE
	.align		4
.L_220:
        /*04ec*/ 	.byte	0x04, 0x12
        /*04ee*/ 	.short	(.L_222 - .L_221)
	.align		4
.L_221:
        /*04f0*/ 	.word	index@(_ZN7cutlass13device_kernelIN5flash11enable_sm90INS1_16FlashAttnFwdSm90INS1_25CollectiveMainloopFwdSm90ILi2EN4cute5tupleIJNS5_1CILi1EEES8_S8_EEENS6_IJNS7_ILi128EEENS7_ILi80EEENS7_ILi256EEEEEELi256ENS_10bfloat16_tEfNS_4arch4Sm90ELb1ELb0ELb0ELb1ELb0ELb1ELb0ELb1ELb1ELb1ELb0ELb0EEENS1_21CollectiveEpilogueFwdINS6_IJSA_SC_SB_EEES9_SE_SG_Li256ELb1ELb1ELb0ELb0EEENS1_36VarlenDynamicPersistentTileSchedulerILi128ELi80ELi256ELi128ELb0ELb1ELb1ELb1ELb1ELb1EEEEEEEEEvNT_6ParamsE)
        /*04f4*/ 	.word	0x00000000


	//----- nvinfo : EIATTR_MIN_STACK_SIZE
	.align		4
.L_222:
        /*04f8*/ 	.byte	0x04, 0x12
        /*04fa*/ 	.short	(.L_224 - .L_223)
	.align		4
.L_223:
        /*04fc*/ 	.word	index@(_ZN7cutlass13device_kernelIN5flash11enable_sm90INS1_16FlashAttnFwdSm90INS1_25CollectiveMainloopFwdSm90ILi2EN4cute5tupleIJNS5_1CILi1EEES8_S8_EEENS6_IJNS7_ILi128EEENS7_ILi112EEENS7_ILi192EEEEEELi192ENS_10bfloat16_tEfNS_4arch4Sm90ELb0ELb0ELb0ELb0ELb0ELb0ELb0ELb1ELb1ELb1ELb0ELb0EEENS1_21CollectiveEpilogueFwdINS6_IJSA_SC_SB_EEES9_SE_SG_Li256ELb0ELb1ELb0ELb0EEENS1_29StaticPersistentTileSchedulerILb0EEEEEEEEEvNT_6ParamsE)
        /*0500*/ 	.word	0x00000000


	//----- nvinfo : EIATTR_MIN_STACK_SIZE
	.align		4
.L_224:
        /*0504*/ 	.byte	0x04, 0x12
        /*0506*/ 	.short	(.L_226 - .L_225)
	.align		4
.L_225:
        /*0508*/ 	.word	index@(_ZN7cutlass13device_kernelIN5flash11enable_sm90INS1_16FlashAttnFwdSm90INS1_25CollectiveMainloopFwdSm90ILi2EN4cute5tupleIJNS5_1CILi2EEENS7_ILi1EEES9_EEENS6_IJNS7_ILi128EEENS7_ILi112EEENS7_ILi192EEEEEELi192ENS_10bfloat16_tEfNS_4arch4Sm90ELb0ELb0ELb0ELb0ELb0ELb0ELb0ELb1ELb1ELb1ELb0ELb0EEENS1_21CollectiveEpilogueFwdINS6_IJSB_SD_SC_EEESA_SF_SH_Li256ELb0ELb1ELb0ELb0EEENS1_29StaticPersistentTileSchedulerILb0EEEEEEEEEvNT_6ParamsE)
        /*050c*/ 	.word	0x00000000


	//----- nvinfo : EIATTR_MIN_STACK_SIZE
	.align		4
.L_226:
        /*0510*/ 	.byte	0x04, 0x12
        /*0512*/ 	.short	(.L_228 - .L_227)
	.align		4
.L_227:
        /*0514*/ 	.word	index@(_ZN7cutlass13device_kernelIN5flash11enable_sm90INS1_16FlashAttnFwdSm90INS1_25CollectiveMainloopFwdSm90ILi2EN4cute5tupleIJNS5_1CILi1EEES8_S8_EEENS6_IJNS7_ILi128EEENS7_ILi112EEENS7_ILi192EEEEEELi192ENS_10bfloat16_tEfNS_4arch4Sm90ELb0ELb0ELb0ELb1ELb0ELb0ELb0ELb1ELb1ELb1ELb0ELb0EEENS1_21CollectiveEpilogueFwdINS6_IJSA_SC_SB_EEES9_SE_SG_Li256ELb1ELb1ELb0ELb0EEENS1_36VarlenDynamicPersistentTileSchedulerILi128ELi112ELi256ELi128ELb0ELb1ELb1ELb0ELb1ELb1EEEEEEEEEvNT_6ParamsE)
        /*0518*/ 	.word	0x00000000


	//----- nvinfo : EIATTR_MIN_STACK_SIZE
	.align		4
.L_228:
        /*051c*/ 	.byte	0x04, 0x12
        /*051e*/ 	.short	(.L_230 - .L_229)
	.align		4
.L_229:
        /*0520*/ 	.word	index@(_ZN7cutlass13device_kernelIN5flash11enable_sm90INS1_16FlashAttnFwdSm90INS1_25CollectiveMainloopFwdSm90ILi2EN4cute5tupleIJNS5_1CILi1EEES8_S8_EEENS6_IJNS7_ILi128EEENS7_ILi112EEENS7_ILi192EEEEEELi192ENS_10bfloat16_tEfNS_4arch4Sm90ELb0ELb0ELb0ELb1ELb0ELb1ELb0ELb1ELb1ELb1ELb0ELb0EEENS1_21CollectiveEpilogueFwdINS6_IJSA_SC_SB_EEES9_SE_SG_Li256ELb1ELb1ELb0ELb0EEENS1_36VarlenDynamicPersistentTileSchedulerILi128ELi112ELi256ELi128ELb0ELb1ELb1ELb0ELb1ELb1EEEEEEEEEvNT_6ParamsE)
        /*0524*/ 	.word	0x00000000


	//----- nvinfo : EIATTR_MIN_STACK_SIZE
	.align		4
.L_230:
        /*0528*/ 	.byte	0x04, 0x12
        /*052a*/ 	.short	(.L_232 - .L_231)
	.align		4
.L_231:
        /*052c*/ 	.word	index@(_ZN7cutlass13device_kernelIN5flash11enable_sm90INS1_16FlashAttnFwdSm90INS1_25CollectiveMainloopFwdSm90ILi2EN4cute5tupleIJNS5_1CILi1EEES8_S8_EEENS6_IJNS7_ILi128EEENS7_ILi96EEENS7_ILi192EEEEEELi192ENS_10bfloat16_tEfNS_4arch4Sm90ELb0ELb1ELb0ELb0ELb0ELb0ELb0ELb1ELb1ELb1ELb0ELb0EEENS1_21CollectiveEpilogueFwdINS6_IJSA_SC_SB_EEES9_SE_SG_Li256ELb0ELb1ELb0ELb0EEENS1_30DynamicPersistentTileSchedulerILi256ELi128ELb0ELb1ELb1EEEEEEEEEvNT_6ParamsE)
        /*0530*/ 	.word	0x00000000


	//----- nvinfo : EIATTR_MIN_STACK_SIZE
	.align		4
.L_232:
        /*0534*/ 	.byte	0x04, 0x12
        /*0536*/ 	.short	(.L_234 - .L_233)
	.align		4
.L_233:
        /*0538*/ 	.word	index@(_ZN7cutlass13device_kernelIN5flash11enable_sm90INS1_16FlashAttnFwdSm90INS1_25CollectiveMainloopFwdSm90ILi2EN4cute5tupleIJNS5_1CILi1EEES8_S8_EEENS6_IJNS7_ILi128EEENS7_ILi96EEENS7_ILi192EEEEEELi192ENS_10bfloat16_tEfNS_4arch4Sm90ELb0ELb1ELb0ELb1ELb0ELb0ELb0ELb1ELb1ELb1ELb0ELb0EEENS1_21CollectiveEpilogueFwdINS6_IJSA_SC_SB_EEES9_SE_SG_Li256ELb1ELb1ELb0ELb0EEENS1_36VarlenDynamicPersistentTileSchedulerILi128ELi96ELi256ELi128ELb0ELb1ELb1ELb1ELb0ELb1EEEEEEEEEvNT_6ParamsE)
        /*053c*/ 	.word	0x00000000


	//----- nvinfo : EIATTR_MIN_STACK_SIZE
	.align		4
.L_234:
        /*0540*/ 	.byte	0x04, 0x12
        /*0542*/ 	.short	(.L_236 - .L_235)
	.align		4
.L_235:
        /*0544*/ 	.word	index@(_ZN7cutlass13device_kernelIN5flash11enable_sm90INS1_16FlashAttnFwdSm90INS1_25CollectiveMainloopFwdSm90ILi2EN4cute5tupleIJNS5_1CILi1EEES8_S8_EEENS6_IJNS7_ILi128EEENS7_ILi96EEENS7_ILi192EEEEEELi192ENS_10bfloat16_tEfNS_4arch4Sm90ELb0ELb1ELb0ELb1ELb0ELb1ELb0ELb1ELb1ELb1ELb0ELb0EEENS1_21CollectiveEpilogueFwdINS6_IJSA_SC_SB_EEES9_SE_SG_Li256ELb1ELb1ELb0ELb0EEENS1_36VarlenDynamicPersistentTileSchedulerILi128ELi96ELi256ELi128ELb0ELb1ELb1ELb1ELb0ELb1EEEEEEEEEvNT_6ParamsE)
        /*0548*/ 	.word	0x00000000


	//----- nvinfo : EIATTR_MIN_STACK_SIZE
	.align		4
.L_236:
        /*054c*/ 	.byte	0x04, 0x12
        /*054e*/ 	.short	(.L_238 - .L_237)
	.align		4
.L_237:
        /*0550*/ 	.word	index@(_ZN7cutlass13device_kernelIN5flash11enable_sm90INS1_16FlashAttnFwdSm90INS1_25CollectiveMainloopFwdSm90ILi2EN4cute5tupleIJNS5_1CILi1EEES8_S8_EEENS6_IJNS7_ILi128EEENS7_ILi112EEENS7_ILi192EEEEEELi192ENS_10bfloat16_tEfNS_4arch4Sm90ELb1ELb0ELb0ELb0ELb0ELb0ELb0ELb1ELb1ELb1ELb0ELb0EEENS1_21CollectiveEpilogueFwdINS6_IJSA_SC_SB_EEES9_SE_SG_Li256ELb0ELb1ELb0ELb0EEENS1_30DynamicPersistentTileSchedulerILi256ELi128ELb0ELb1ELb1EEEEEEEEEvNT_6ParamsE)
        /*0554*/ 	.word	0x00000000


	//----- nvinfo : EIATTR_MIN_STACK_SIZE
	.align		4
.L_238:
        /*0558*/ 	.byte	0x04, 0x12
        /*055a*/ 	.short	(.L_240 - .L_239)
	.align		4
.L_239:
        /*055c*/ 	.word	index@(_ZN7cutlass13device_kernelIN5flash11enable_sm90INS1_16FlashAttnFwdSm90INS1_25CollectiveMainloopFwdSm90ILi2EN4cute5tupleIJNS5_1CILi1EEES8_S8_EEENS6_IJNS7_ILi128EEENS7_ILi112EEENS7_ILi192EEEEEELi192ENS_10bfloat16_tEfNS_4arch4Sm90ELb1ELb0ELb0ELb1ELb0ELb0ELb0ELb1ELb1ELb1ELb0ELb0EEENS1_21CollectiveEpilogueFwdINS6_IJSA_SC_SB_EEES9_SE_SG_Li256ELb1ELb1ELb0ELb0EEENS1_36VarlenDynamicPersistentTileSchedulerILi128ELi112ELi256ELi128ELb0ELb1ELb1ELb1ELb1ELb1EEEEEEEEEvNT_6ParamsE)
        /*0560*/ 	.word	0x00000000


	//----- nvinfo : EIATTR_MIN_STACK_SIZE
	.align		4
.L_240:
        /*0564*/ 	.byte	0x04, 0x12
        /*0566*/ 	.short	(.L_242 - .L_241)
	.align		4
.L_241:
        /*0568*/ 	.word	index@(_ZN7cutlass13device_kernelIN5flash11enable_sm90INS1_16FlashAttnFwdSm90INS1_25CollectiveMainloopFwdSm90ILi2EN4cute5tupleIJNS5_1CILi1EEES8_S8_EEENS6_IJNS7_ILi128EEENS7_ILi112EEENS7_ILi192EEEEEELi192ENS_10bfloat16_tEfNS_4arch4Sm90ELb1ELb0ELb0ELb1ELb0ELb1ELb0ELb1ELb1ELb1ELb0ELb0EEENS1_21CollectiveEpilogueFwdINS6_IJSA_SC_SB_EEES9_SE_SG_Li256ELb1ELb1ELb0ELb0EEENS1_36VarlenDynamicPersistentTileSchedulerILi128ELi112ELi256ELi128ELb0ELb1ELb1ELb1ELb1ELb1EEEEEEEEEvNT_6ParamsE)
        /*056c*/ 	.word	0x00000000


	//----- nvinfo : EIATTR_MIN_STACK_SIZE
	.align		4
.L_242:
        /*0570*/ 	.byte	0x04, 0x12
        /*0572*/ 	.short	(.L_244 - .L_243)
	.align		4
.L_243:
        /*0574*/ 	.word	index@(_ZN7cutlass13device_kernelIN5flash11enable_sm90INS1_16FlashAttnFwdSm90INS1_25CollectiveMainloopFwdSm90ILi2EN4cute5tupleIJNS5_1CILi1EEES8_S8_EEENS6_IJNS7_ILi128EEENS7_ILi176EEESA_EEELi128ENS_10bfloat16_tEfNS_4arch4Sm90ELb0ELb0ELb0ELb0ELb0ELb0ELb0ELb1ELb1ELb1ELb0ELb0EEENS1_21CollectiveEpilogueFwdINS6_IJSA_SA_SB_EEES9_SD_SF_Li256ELb0ELb1ELb0ELb0EEENS1_29StaticPersistentTileSchedulerILb0EEEEEEEEEvNT_6ParamsE)
        /*0578*/ 	.word	0x00000000


	//----- nvinfo : EIATTR_MIN_STACK_SIZE
	.align		4
.L_244:
        /*057c*/ 	.byte	0x04, 0x12
        /*057e*/ 	.short	(.L_246 - .L_245)
	.align		4
.L_245:
        /*0580*/ 	.word	index@(_ZN7cutlass13device_kernelIN5flash11enable_sm90INS1_16FlashAttnFwdSm90INS1_25CollectiveMainloopFwdSm90ILi2EN4cute5tupleIJNS5_1CILi2EEENS7_ILi1EEES9_EEENS6_IJNS7_ILi128EEENS7_ILi176EEESB_EEELi128ENS_10bfloat16_tEfNS_4arch4Sm90ELb0ELb0ELb0ELb0ELb0ELb0ELb0ELb1ELb1ELb1ELb0ELb0EEENS1_21CollectiveEpilogueFwdINS6_IJSB_SB_SC_EEESA_SE_SG_Li256ELb0ELb1ELb0ELb0EEENS1_29StaticPersistentTileSchedulerILb0EEEEEEEEEvNT_6ParamsE)
        /*0584*/ 	.word	0x00000000


	//----- nvinfo : EIATTR_MIN_STACK_SIZE
	.align		4
.L_246:
        /*0588*/ 	.byte	0x04, 0x12
        /*058a*/ 	.short	(.L_248 - .L_247)
	.align		4
.L_247:
        /*058c*/ 	.word	index@(_ZN7cutlass13device_kernelIN5flash11enable_sm90INS1_16FlashAttnFwdSm90INS1_25CollectiveMainloopFwdSm90ILi2EN4cute5tupleIJNS5_1CILi1EEES8_S8_EEENS6_IJNS7_ILi128EEENS7_ILi176EEESA_EEELi128ENS_10bfloat16_tEfNS_4arch4Sm90ELb0ELb0ELb0ELb1ELb0ELb0ELb0ELb1ELb1ELb1ELb0ELb0EEENS1_21CollectiveEpilogueFwdINS6_IJSA_SA_SB_EEES9_SD_SF_Li256ELb1ELb1ELb0ELb0EEENS1_36VarlenDynamicPersistentTileSchedulerILi128ELi176ELi256ELi128ELb0ELb1ELb1ELb0ELb1ELb1EEEEEEEEEvNT_6ParamsE)
        /*0590*/ 	.word	0x00000000


	//----- nvinfo : EIATTR_MIN_STACK_SIZE
	.align		4
.L_248:
        /*0594*/ 	.byte	0x04, 0x12
        /*0596*/ 	.short	(.L_250 - .L_249)
	.align		4
.L_249:
        /*0598*/ 	.word	index@(_ZN7cutlass13device_kernelIN5flash11enable_sm90INS1_16FlashAttnFwdSm90INS1_25CollectiveMainloopFwdSm90ILi2EN4cute5tupleIJNS5_1CILi1EEES8_S8_EEENS6_IJNS7_ILi128EEENS7_ILi176EEESA_EEELi128ENS_10bfloat16_tEfNS_4arch4Sm90ELb0ELb0ELb0ELb1ELb0ELb1ELb0ELb1ELb1ELb1ELb0ELb0EEENS1_21CollectiveEpilogueFwdINS6_IJSA_SA_SB_EEES9_SD_SF_Li256ELb1ELb1ELb0ELb0EEENS1_36VarlenDynamicPersistentTileSchedulerILi128ELi176ELi256ELi128ELb0ELb1ELb1ELb0ELb1ELb1EEEEEEEEEvNT_6ParamsE)
        /*059c*/ 	.word	0x00000000


	//----- nvinfo : EIATTR_MIN_STACK_SIZE
	.align		4
.L_250:
        /*05a0*/ 	.byte	0x04, 0x12
        /*05a2*/ 	.short	(.L_252 - .L_251)
	.align		4
.L_251:
        /*05a4*/ 	.word	index@(_ZN7cutlass13device_kernelIN5flash11enable_sm90INS1_16FlashAttnFwdSm90INS1_25CollectiveMainloopFwdSm90ILi2EN4cute5tupleIJNS5_1CILi1EEES8_S8_EEENS6_IJNS7_ILi128EEESA_SA_EEELi128ENS_10bfloat16_tEfNS_4arch4Sm90ELb0ELb1ELb0ELb0ELb0ELb0ELb0ELb1ELb1ELb1ELb0ELb0EEENS1_21CollectiveEpilogueFwdISB_S9_SC_SE_Li256ELb0ELb1ELb0ELb0EEENS1_30DynamicPersistentTileSchedulerILi256ELi128ELb0ELb1ELb1EEEEEEEEEvNT_6ParamsE)
        /*05a8*/ 	.word	0x00000000


	//----- nvinfo : EIATTR_MIN_STACK_SIZE
	.align		4
.L_252:
        /*05ac*/ 	.byte	0x04, 0x12
        /*05ae*/ 	.short	(.L_254 - .L_253)
	.align		4
.L_253:
        /*05b0*/ 	.word	index@(_ZN7cutlass13device_kernelIN5flash11enable_sm90INS1_16FlashAttnFwdSm90INS1_25CollectiveMainloopFwdSm90ILi2EN4cute5tupleIJNS5_1CILi1EEES8_S8_EEENS6_IJNS7_ILi128EEESA_SA_EEELi128ENS_10bfloat16_tEfNS_4arch4Sm90ELb0ELb1ELb0ELb1ELb0ELb0ELb0ELb1ELb1ELb1ELb0ELb0EEENS1_21CollectiveEpilogueFwdISB_S9_SC_SE_Li256ELb1ELb1ELb0ELb0EEENS1_36VarlenDynamicPersistentTileSchedulerILi128ELi128ELi256ELi128ELb0ELb1ELb1ELb1ELb0ELb1EEEEEEEEEvNT_6ParamsE)
        /*05b4*/ 	.word	0x00000000


	//----- nvinfo : EIATTR_MIN_STACK_SIZE
	.align		4
.L_254:
        /*05b8*/ 	.byte	0x04, 0x12
        /*05ba*/ 	.short	(.L_256 - .L_255)
	.align		4
.L_255:
        /*05bc*/ 	.word	index@(_ZN7cutlass13device_kernelIN5flash11enable_sm90INS1_16FlashAttnFwdSm90INS1_25CollectiveMainloopFwdSm90ILi2EN4cute5tupleIJNS5_1CILi1EEES8_S8_EEENS6_IJNS7_ILi128EEESA_SA_EEELi128ENS_10bfloat16_tEfNS_4arch4Sm90ELb0ELb1ELb0ELb1ELb0ELb1ELb0ELb1ELb1ELb1ELb0ELb0EEENS1_21CollectiveEpilogueFwdISB_S9_SC_SE_Li256ELb1ELb1ELb0ELb0EEENS1_36VarlenDynamicPersistentTileSchedulerILi128ELi128ELi256ELi128ELb0ELb1ELb1ELb1ELb0ELb1EEEEEEEEEvNT_6ParamsE)
        /*05c0*/ 	.word	0x00000000


	//----- nvinfo : EIATTR_MIN_STACK_SIZE
	.align		4
.L_256:
        /*05c4*/ 	.byte	0x04, 0x12
        /*05c6*/ 	.short	(.L_258 - .L_257)
	.align		4
.L_257:
        /*05c8*/ 	.word	index@(_ZN7cutlass13device_kernelIN5flash11enable_sm90INS1_16FlashAttnFwdSm90INS1_25CollectiveMainloopFwdSm90ILi2EN4cute5tupleIJNS5_1CILi1EEES8_S8_EEENS6_IJNS7_ILi128EEESA_SA_EEELi128ENS_10bfloat16_tEfNS_4arch4Sm90ELb1ELb0ELb0ELb0ELb0ELb0ELb0ELb1ELb1ELb1ELb0ELb0EEENS1_21CollectiveEpilogueFwdISB_S9_SC_SE_Li256ELb0ELb1ELb0ELb0EEENS1_30DynamicPersistentTileSchedulerILi256ELi128ELb0ELb1ELb1EEEEEEEEEvNT_6ParamsE)
        /*05cc*/ 	.word	0x00000000


	//----- nvinfo : EIATTR_MIN_STACK_SIZE
	.align		4
.L_258:
        /*05d0*/ 	.byte	0x04, 0x12
        /*05d2*/ 	.short	(.L_260 - .L_259)
	.align		4
.L_259:
        /*05d4*/ 	.word	index@(_ZN7cutlass13device_kernelIN5flash11enable_sm90INS1_16FlashAttnFwdSm90INS1_25CollectiveMainloopFwdSm90ILi2EN4cute5tupleIJNS5_1CILi1EEES8_S8_EEENS6_IJNS7_ILi128EEESA_SA_EEELi128ENS_10bfloat16_tEfNS_4arch4Sm90ELb1ELb0ELb0ELb1ELb0ELb0ELb0ELb1ELb1ELb1ELb0ELb0EEENS1_21CollectiveEpilogueFwdISB_S9_SC_SE_Li256ELb1ELb1ELb0ELb0EEENS1_36VarlenDynamicPersistentTileSchedulerILi128ELi128ELi256ELi128ELb0ELb1ELb1ELb1ELb1ELb1EEEEEEEEEvNT_6ParamsE)
        /*05d8*/ 	.word	0x00000000


	//----- nvinfo : EIATTR_MIN_STACK_SIZE
	.align		4
.L_260:
        /*05dc*/ 	.byte	0x04, 0x12
        /*05de*/ 	.short	(.L_262 - .L_261)
	.align		4
.L_261:
        /*05e0*/ 	.word	index@(_ZN7cutlass13device_kernelIN5flash11enable_sm90INS1_16FlashAttnFwdSm90INS1_25CollectiveMainloopFwdSm90ILi2EN4cute5tupleIJNS5_1CILi1EEES8_S8_EEENS6_IJNS7_ILi128EEESA_SA_EEELi128ENS_10bfloat16_tEfNS_4arch4Sm90ELb1ELb0ELb0ELb1ELb0ELb1ELb0ELb1ELb1ELb1ELb0ELb0EEENS1_21CollectiveEpilogueFwdISB_S9_SC_SE_Li256ELb1ELb1ELb0ELb0EEENS1_36VarlenDynamicPersistentTileSchedulerILi128ELi128ELi256ELi128ELb0ELb1ELb1ELb1ELb1ELb1EEEEEEEEEvNT_6ParamsE)
        /*05e4*/ 	.word	0x00000000


	//----- nvinfo : EIATTR_MIN_STACK_SIZE
	.align		4
.L_262:
        /*05e8*/ 	.byte	0x04, 0x12
        /*05ea*/ 	.short	(.L_264 - .L_263)
	.align		4
.L_263:
        /*05ec*/ 	.word	index@(_ZN7cutlass13device_kernelIN5flash11enable_sm90INS1_16FlashAttnFwdSm90INS1_25CollectiveMainloopFwdSm90ILi2EN4cute5tupleIJNS5_1CILi1EEES8_S8_EEENS6_IJNS7_ILi192EEENS7_ILi144EEENS7_ILi96EEEEEELi96ENS_10bfloat16_tEfNS_4arch4Sm90ELb0ELb0ELb0ELb0ELb0ELb0ELb0ELb0ELb1ELb1ELb0ELb0EEENS1_21CollectiveEpilogueFwdINS6_IJSA_SC_SB_EEES9_SE_SG_Li384ELb0ELb1ELb0ELb0EEENS1_29StaticPersistentTileSchedulerILb0EEEEEEEEEvNT_6ParamsE)
        /*05f0*/ 	.word	0x00000000


	//----- nvinfo : EIATTR_MIN_STACK_SIZE
	.align		4
.L_264:
        /*05f4*/ 	.byte	0x04, 0x12
        /*05f6*/ 	.short	(.L_266 - .L_265)
	.align		4
.L_265:
        /*05f8*/ 	.word	index@(_ZN7cutlass13device_kernelIN5flash11enable_sm90INS1_16FlashAttnFwdSm90INS1_25CollectiveMainloopFwdSm90ILi2EN4cute5tupleIJNS5_1CILi1EEES8_S8_EEENS6_IJNS7_ILi192EEENS7_ILi144EEENS7_ILi96EEEEEELi96ENS_10bfloat16_tEfNS_4arch4Sm90ELb0ELb0ELb0ELb1ELb0ELb0ELb0ELb0ELb1ELb1ELb0ELb0EEENS1_21CollectiveEpilogueFwdINS6_IJSA_SC_SB_EEES9_SE_SG_Li384ELb1ELb1ELb0ELb0EEENS1_36VarlenDynamicPersistentTileSchedulerILi192ELi144ELi384ELi128ELb0ELb1ELb1ELb0ELb1ELb1EEEEEEEEEvNT_6ParamsE)
        /*05fc*/ 	.word	0x00000000


	//----- nvinfo : EIATTR_MIN_STACK_SIZE
	.align		4
.L_266:
        /*0600*/ 	.byte	0x04, 0x12
        /*0602*/ 	.short	(.L_268 - .L_267)
	.align		4
.L_267:
        /*0604*/ 	.word	index@(_ZN7cutlass13device_kernelIN5flash11enable_sm90INS1_16FlashAttnFwdSm90INS1_25CollectiveMainloopFwdSm90ILi2EN4cute5tupleIJNS5_1CILi1EEES8_S8_EEENS6_IJNS7_ILi192EEENS7_ILi144EEENS7_ILi96EEEEEELi96ENS_10bfloat16_tEfNS_4arch4Sm90ELb0ELb0ELb0ELb1ELb0ELb1ELb0ELb0ELb1ELb1ELb0ELb0EEENS1_21CollectiveEpilogueFwdINS6_IJSA_SC_SB_EEES9_SE_SG_Li384ELb1ELb1ELb0ELb0EEENS1_36VarlenDynamicPersistentTileSchedulerILi192ELi144ELi384ELi128ELb0ELb1ELb1ELb0ELb1ELb1EEEEEEEEEvNT_6ParamsE)
        /*0608*/ 	.word	0x00000000


	//----- nvinfo : EIATTR_MIN_STACK_SIZE
	.align		4
.L_268:
        /*060c*/ 	.byte	0x04, 0x12
        /*060e*/ 	.short	(.L_270 - .L_269)
	.align		4
.L_269:
        /*0610*/ 	.word	index@(_ZN7cutlass13device_kernelIN5flash11enable_sm90INS1_16FlashAttnFwdSm90INS1_25CollectiveMainloopFwdSm90ILi2EN4cute5tupleIJNS5_1CILi1EEES8_S8_EEENS6_IJNS7_ILi192EEENS7_ILi128EEENS7_ILi96EEEEEELi96ENS_10bfloat16_tEfNS_4arch4Sm90ELb0ELb1ELb0ELb0ELb0ELb0ELb0ELb0ELb1ELb1ELb0ELb0EEENS1_21CollectiveEpilogueFwdINS6_IJSA_SC_SB_EEES9_SE_SG_Li384ELb0ELb1ELb0ELb0EEENS1_30DynamicPersistentTileSchedulerILi384ELi128ELb0ELb1ELb1EEEEEEEEEvNT_6ParamsE)
        /*0614*/ 	.word	0x00000000


	//----- nvinfo : EIATTR_MIN_STACK_SIZE
	.align		4
.L_270:
        /*0618*/ 	.byte	0x04, 0x12
        /*061a*/ 	.short	(.L_272 - .L_271)
	.align		4
.L_271:
        /*061c*/ 	.word	index@(_ZN7cutlass13device_kernelIN5flash11enable_sm90INS1_16FlashAttnFwdSm90INS1_25CollectiveMainloopFwdSm90ILi2EN4cute5tupleIJNS5_1CILi1EEES8_S8_EEENS6_IJNS7_ILi192EEENS7_ILi128EEENS7_ILi96EEEEEELi96ENS_10bfloat16_tEfNS_4arch4Sm90ELb0ELb1ELb0ELb1ELb0ELb0ELb0ELb0ELb1ELb1ELb0ELb0EEENS1_21CollectiveEpilogueFwdINS6_IJSA_SC_SB_EEES9_SE_SG_Li384ELb1ELb1ELb0ELb0EEENS1_36VarlenDynamicPersistentTileSchedulerILi192ELi128ELi384ELi128ELb0ELb1ELb1ELb1ELb0ELb1EEEEEEEEEvNT_6ParamsE)
        /*0620*/ 	.word	0x00000000


	//----- nvinfo : EIATTR_MIN_STACK_SIZE
	.align		4
.L_272:
        /*0624*/ 	.byte	0x04, 0x12
        /*0626*/ 	.short	(.L_274 - .L_273)
	.align		4
.L_273:
        /*0628*/ 	.word	index@(_ZN7cutlass13device_kernelIN5flash11enable_sm90INS1_16FlashAttnFwdSm90INS1_25CollectiveMainloopFwdSm90ILi2EN4cute5tupleIJNS5_1CILi1EEES8_S8_EEENS6_IJNS7_ILi192EEENS7_ILi128EEENS7_ILi96EEEEEELi96ENS_10bfloat16_tEfNS_4arch4Sm90ELb0ELb1ELb0ELb1ELb0ELb1ELb0ELb0ELb1ELb1ELb0ELb0EEENS1_21CollectiveEpilogueFwdINS6_IJSA_SC_SB_EEES9_SE_SG_Li384ELb1ELb1ELb0ELb0EEENS1_36VarlenDynamicPersistentTileSchedulerILi192ELi128ELi384ELi128ELb0ELb1ELb1ELb1ELb0ELb1EEEEEEEEEvNT_6ParamsE)
        /*062c*/ 	.word	0x00000000


	//----- nvinfo : EIATTR_MIN_STACK_SIZE
	.align		4
.L_274:
        /*0630*/ 	.byte	0x04, 0x12
        /*0632*/ 	.short	(.L_276 - .L_275)
	.align		4
.L_275:
        /*0634*/ 	.word	index@(_ZN7cutlass13device_kernelIN5flash11enable_sm90INS1_16FlashAttnFwdSm90INS1_25CollectiveMainloopFwdSm90ILi2EN4cute5tupleIJNS5_1CILi1EEES8_S8_EEENS6_IJNS7_ILi192EEENS7_ILi144EEENS7_ILi96EEEEEELi96ENS_10bfloat16_tEfNS_4arch4Sm90ELb1ELb0ELb0ELb0ELb0ELb0ELb0ELb0ELb1ELb1ELb0ELb0EEENS1_21CollectiveEpilogueFwdINS6_IJSA_SC_SB_EEES9_SE_SG_Li384ELb0ELb1ELb0ELb0EEENS1_30DynamicPersistentTileSchedulerILi384ELi128ELb0ELb1ELb1EEEEEEEEEvNT_6ParamsE)
        /*0638*/ 	.word	0x00000000


	//----- nvinfo : EIATTR_MIN_STACK_SIZE
	.align		4
.L_276:
        /*063c*/ 	.byte	0x04, 0x12
        /*063e*/ 	.short	(.L_278 - .L_277)
	.align		4
.L_277:
        /*0640*/ 	.word	index@(_ZN7cutlass13device_kernelIN5flash11enable_sm90INS1_16FlashAttnFwdSm90INS1_25CollectiveMainloopFwdSm90ILi2EN4cute5tupleIJNS5_1CILi1EEES8_S8_EEENS6_IJNS7_ILi192EEENS7_ILi144EEENS7_ILi96EEEEEELi96ENS_10bfloat16_tEfNS_4arch4Sm90ELb1ELb0ELb0ELb1ELb0ELb0ELb0ELb0ELb1ELb1ELb0ELb0EEENS1_21CollectiveEpilogueFwdINS6_IJSA_SC_SB_EEES9_SE_SG_Li384ELb1ELb1ELb0ELb0EEENS1_36VarlenDynamicPersistentTileSchedulerILi192ELi144ELi384ELi128ELb0ELb1ELb1ELb1ELb1ELb1EEEEEEEEEvNT_6ParamsE)
        /*0644*/ 	.word	0x00000000


	//----- nvinfo : EIATTR_MIN_STACK_SIZE
	.align		4
.L_278:
        /*0648*/ 	.byte	0x04, 0x12
        /*064a*/ 	.short	(.L_280 - .L_279)
	.align		4
.L_279:
        /*064c*/ 	.word	index@(_ZN7cutlass13device_kernelIN5flash11enable_sm90INS1_16FlashAttnFwdSm90INS1_25CollectiveMainloopFwdSm90ILi2EN4cute5tupleIJNS5_1CILi1EEES8_S8_EEENS6_IJNS7_ILi192EEENS7_ILi144EEENS7_ILi96EEEEEELi96ENS_10bfloat16_tEfNS_4arch4Sm90ELb1ELb0ELb0ELb1ELb0ELb1ELb0ELb0ELb1ELb1ELb0ELb0EEENS1_21CollectiveEpilogueFwdINS6_IJSA_SC_SB_EEES9_SE_SG_Li384ELb1ELb1ELb0ELb0EEENS1_36VarlenDynamicPersistentTileSchedulerILi192ELi144ELi384ELi128ELb0ELb1ELb1ELb1ELb1ELb1EEEEEEEEEvNT_6ParamsE)
        /*0650*/ 	.word	0x00000000


	//----- nvinfo : EIATTR_MIN_STACK_SIZE
	.align		4
.L_280:
        /*0654*/ 	.byte	0x04, 0x12
        /*0656*/ 	.short	(.L_282 - .L_281)
	.align		4
.L_281:
        /*0658*/ 	.word	index@(_ZN7cutlass13device_kernelIN5flash11enable_sm90INS1_16FlashAttnFwdSm90INS1_25CollectiveMainloopFwdSm90ILi2EN4cute5tupleIJNS5_1CILi1EEES8_S8_EEENS6_IJNS7_ILi192EEESA_NS7_ILi64EEEEEELi64ENS_10bfloat16_tEfNS_4arch4Sm90ELb0ELb0ELb0ELb0ELb0ELb0ELb0ELb0ELb1ELb1ELb0ELb0EEENS1_21CollectiveEpilogueFwdINS6_IJSA_SB_SA_EEES9_SD_SF_Li384ELb0ELb1ELb0ELb0EEENS1_29StaticPersistentTileSchedulerILb0EEEEEEEEEvNT_6ParamsE)
        /*065c*/ 	.word	0x00000000


	//----- nvinfo : EIATTR_MIN_STACK_SIZE
	.align		4
.L_282:
        /*0660*/ 	.byte	0x04, 0x12
        /*0662*/ 	.short	(.L_284 - .L_283)
	.align		4
.L_283:
        /*0664*/ 	.word	index@(_ZN7cutlass13device_kernelIN5flash11enable_sm90INS1_16FlashAttnFwdSm90INS1_25CollectiveMainloopFwdSm90ILi2EN4cute5tupleIJNS5_1CILi1EEES8_S8_EEENS6_IJNS7_ILi192EEESA_NS7_ILi64EEEEEELi64ENS_10bfloat16_tEfNS_4arch4Sm90ELb0ELb0ELb0ELb1ELb0ELb0ELb0ELb0ELb1ELb1ELb0ELb0EEENS1_21CollectiveEpilogueFwdINS6_IJSA_SB_SA_EEES9_SD_SF_Li384ELb1ELb1ELb0ELb0EEENS1_36VarlenDynamicPersistentTileSchedulerILi192ELi192ELi384ELi128ELb0ELb1ELb1ELb0ELb1ELb1EEEEEEEEEvNT_6ParamsE)
        /*0668*/ 	.word	0x00000000


	//----- nvinfo : EIATTR_MIN_STACK_SIZE
	.align		4
.L_284:
        /*066c*/ 	.byte	0x04, 0x12
        /*066e*/ 	.short	(.L_286 - .L_285)
	.align		4
.L_285:
        /*0670*/ 	.word	index@(_ZN7cutlass13device_kernelIN5flash11enable_sm90INS1_16FlashAttnFwdSm90INS1_25CollectiveMainloopFwdSm90ILi2EN4cute5tupleIJNS5_1CILi1EEES8_S8_EEENS6_IJNS7_ILi192EEESA_NS7_ILi64EEEEEELi64ENS_10bfloat16_tEfNS_4arch4Sm90ELb0ELb0ELb0ELb1ELb0ELb1ELb0ELb0ELb1ELb1ELb0ELb0EEENS1_21CollectiveEpilogueFwdINS6_IJSA_SB_SA_EEES9_SD_SF_Li384ELb1ELb1ELb0ELb0EEENS1_36VarlenDynamicPersistentTileSchedulerILi192ELi192ELi384ELi128ELb0ELb1ELb1ELb0ELb1ELb1EEEEEEEEEvNT_6ParamsE)
        /*0674*/ 	.word	0x00000000


	//----- nvinfo : EIATTR_MIN_STACK_SIZE
	.align		4
.L_286:
        /*0678*/ 	.byte	0x04, 0x12
        /*067a*/ 	.short	(.L_288 - .L_287)
	.align		4
.L_287:
        /*067c*/ 	.word	index@(_ZN7cutlass13device_kernelIN5flash11enable_sm90INS1_16FlashAttnFwdSm90INS1_25CollectiveMainloopFwdSm90ILi2EN4cute5tupleIJNS5_1CILi1EEES8_S8_EEENS6_IJNS7_ILi192EEENS7_ILi128EEENS7_ILi64EEEEEELi64ENS_10bfloat16_tEfNS_4arch4Sm90ELb0ELb1ELb0ELb0ELb0ELb0ELb0ELb1ELb1ELb1ELb0ELb0EEENS1_21CollectiveEpilogueFwdINS6_IJSA_SC_SB_EEES9_SE_SG_Li384ELb0ELb1ELb0ELb0EEENS1_30DynamicPersistentTileSchedulerILi384ELi128ELb0ELb1ELb1EEEEEEEEEvNT_6ParamsE)
        /*0680*/ 	.word	0x00000000


	//----- nvinfo : EIATTR_MIN_STACK_SIZE
	.align		4
.L_288:
        /*0684*/ 	.byte	0x04, 0x12
        /*0686*/ 	.short	(.L_290 - .L_289)
	.align		4
.L_289:
        /*0688*/ 	.word	index@(_ZN7cutlass13device_kernelIN5flash11enable_sm90INS1_16FlashAttnFwdSm90INS1_25CollectiveMainloopFwdSm90ILi2EN4cute5tupleIJNS5_1CILi1EEES8_S8_EEENS6_IJNS7_ILi192EEENS7_ILi128EEENS7_ILi64EEEEEELi64ENS_10bfloat16_tEfNS_4arch4Sm90ELb0ELb1ELb0ELb1ELb0ELb0ELb0ELb1ELb1ELb1ELb0ELb0EEENS1_21CollectiveEpilogueFwdINS6_IJSA_SC_SB_EEES9_SE_SG_Li384ELb1ELb1ELb0ELb0EEENS1_36VarlenDynamicPersistentTileSchedulerILi192ELi128ELi384ELi128ELb0ELb1ELb1ELb1ELb0ELb1EEEEEEEEEvNT_6ParamsE)
        /*068c*/ 	.word	0x00000000


	//----- nvinfo : EIATTR_MIN_STACK_SIZE
	.align		4
.L_290:
        /*0690*/ 	.byte	0x04, 0x12
        /*0692*/ 	.short	(.L_292 - .L_291)
	.align		4
.L_291:
        /*0694*/ 	.word	index@(_ZN7cutlass13device_kernelIN5flash11enable_sm90INS1_16FlashAttnFwdSm90INS1_25CollectiveMainloopFwdSm90ILi2EN4cute5tupleIJNS5_1CILi1EEES8_S8_EEENS6_IJNS7_ILi192EEENS7_ILi128EEENS7_ILi64EEEEEELi64ENS_10bfloat16_tEfNS_4arch4Sm90ELb0ELb1ELb0ELb1ELb0ELb1ELb0ELb1ELb1ELb1ELb0ELb0EEENS1_21CollectiveEpilogueFwdINS6_IJSA_SC_SB_EEES9_SE_SG_Li384ELb1ELb1ELb0ELb0EEENS1_36VarlenDynamicPersistentTileSchedulerILi192ELi128ELi384ELi128ELb0ELb1ELb1ELb1ELb0ELb1EEEEEEEEEvNT_6ParamsE)
        /*0698*/ 	.word	0x00000000


	//----- nvinfo : EIATTR_MIN_STACK_SIZE
	.align		4
.L_292:
        /*069c*/ 	.byte	0x04, 0x12
        /*069e*/ 	.short	(.L_294 - .L_293)
	.align		4
.L_293:
        /*06a0*/ 	.word	index@(_ZN7cutlass13device_kernelIN5flash11enable_sm90INS1_16FlashAttnFwdSm90INS1_25CollectiveMainloopFwdSm90ILi2EN4cute5tupleIJNS5_1CILi1EEES8_S8_EEENS6_IJNS7_ILi192EEENS7_ILi128EEENS7_ILi64EEEEEELi64ENS_10bfloat16_tEfNS_4arch4Sm90ELb1ELb0ELb0ELb0ELb0ELb0ELb0ELb1ELb1ELb1ELb0ELb0EEENS1_21CollectiveEpilogueFwdINS6_IJSA_SC_SB_EEES9_SE_SG_Li384ELb0ELb1ELb0ELb0EEENS1_30DynamicPersistentTileSchedulerILi384ELi128ELb0ELb1ELb1EEEEEEEEEvNT_6ParamsE)
        /*06a4*/ 	.word	0x00000000


	//----- nvinfo : EIATTR_MIN_STACK_SIZE
	.align		4
.L_294:
        /*06a8*/ 	.byte	0x04, 0x12
        /*06aa*/ 	.short	(.L_296 - .L_295)
	.align		4
.L_295:
        /*06ac*/ 	.word	index@(_ZN7cutlass13device_kernelIN5flash11enable_sm90INS1_16FlashAttnFwdSm90INS1_25CollectiveMainloopFwdSm90ILi2EN4cute5tupleIJNS5_1CILi1EEES8_S8_EEENS6_IJNS7_ILi192EEENS7_ILi128EEENS7_ILi64EEEEEELi64ENS_10bfloat16_tEfNS_4arch4Sm90ELb1ELb0ELb0ELb1ELb0ELb0ELb0ELb1ELb1ELb1ELb0ELb0EEENS1_21CollectiveEpilogueFwdINS6_IJSA_SC_SB_EEES9_SE_SG_Li384ELb1ELb1ELb0ELb0EEENS1_36VarlenDynamicPersistentTileSchedulerILi192ELi128ELi384ELi128ELb0ELb1ELb1ELb1ELb1ELb1EEEEEEEEEvNT_6ParamsE)
        /*06b0*/ 	.word	0x00000000


	//----- nvinfo : EIATTR_MIN_STACK_SIZE
	.align		4
.L_296:
        /*06b4*/ 	.byte	0x04, 0x12
        /*06b6*/ 	.short	(.L_298 - .L_297)
	.align		4
.L_297:
        /*06b8*/ 	.word	index@(_ZN7cutlass13device_kernelIN5flash11enable_sm90INS1_16FlashAttnFwdSm90INS1_25CollectiveMainloopFwdSm90ILi2EN4cute5tupleIJNS5_1CILi1EEES8_S8_EEENS6_IJNS7_ILi192EEENS7_ILi128EEENS7_ILi64EEEEEELi64ENS_10bfloat16_tEfNS_4arch4Sm90ELb1ELb0ELb0ELb1ELb0ELb1ELb0ELb1ELb1ELb1ELb0ELb0EEENS1_21CollectiveEpilogueFwdINS6_IJSA_SC_SB_EEES9_SE_SG_Li384ELb1ELb1ELb0ELb0EEENS1_36VarlenDynamicPersistentTileSchedulerILi192ELi128ELi384ELi128ELb0ELb1ELb1ELb1ELb1ELb1EEEEEEEEEvNT_6ParamsE)
        /*06bc*/ 	.word	0x00000000
.L_298:


//--------------------- .nv.compat                --------------------------
	.section	.nv.compat,"",@"SHT_CUDA_COMPAT_INFO"
	.align	4
        /*0000*/ 	.byte	0x02, 0x09, 0x01, 0x00, 0x02, 0x02, 0x01, 0x00, 0x02, 0x05, 0x05, 0x00, 0x03, 0x07, 0x01, 0x01
        /*0010*/ 	.byte	0x02, 0x03, 0x00, 0x00, 0x02, 0x06, 0x01, 0x00, 0x04, 0x0b, 0x08, 0x00, 0x00, 0x00, 0x00, 0x00
        /*0020*/ 	.byte	0x00, 0x00, 0x00, 0x00


//--------------------- .nv.info._ZN7cutlass13device_kernelIN5flash11enable_sm90INS1_16FlashAttnFwdSm90INS1_25CollectiveMainloopFwdSm90ILi2EN4cute5tupleIJNS5_1CILi1EEES8_S8_EEENS6_IJNS7_ILi128EEENS7_ILi80EEENS7_ILi256EEEEEELi256ENS_10bfloat16_tEfNS_4arch4Sm90ELb0ELb0ELb0ELb0ELb0ELb0ELb0ELb1ELb1ELb1ELb0ELb0EEENS1_21CollectiveEpilogueFwdINS6_IJSA_SC_SB_EEES9_SE_SG_Li256ELb0ELb1ELb0ELb0EEENS1_29StaticPersistentTileSchedulerILb0EEEEEEEEEvNT_6ParamsE --------------------------
	.section	.nv.info._ZN7cutlass13device_kernelIN5flash11enable_sm90INS1_16FlashAttnFwdSm90INS1_25CollectiveMainloopFwdSm90ILi2EN4cute5tupleIJNS5_1CILi1EEES8_S8_EEENS6_IJNS7_ILi128EEENS7_ILi80EEENS7_ILi256EEEEEELi256ENS_10bfloat16_tEfNS_4arch4Sm90ELb0ELb0ELb0ELb0ELb0ELb0ELb0ELb1ELb1ELb1ELb0ELb0EEENS1_21CollectiveEpilogueFwdINS6_IJSA_SC_SB_EEES9_SE_SG_Li256ELb0ELb1ELb0ELb0EEENS1_29StaticPersistentTileSchedulerILb0EEEEEEEEEvNT_6ParamsE,"",@"SHT_CUDA_INFO"
	.sectionflags	@""
	.align	4


	//----- nvinfo : EIATTR_CUDA_API_VERSION
	.align		4
        /*0000*/ 	.byte	0x04, 0x37
        /*0002*/ 	.short	(.L_300 - .L_299)
.L_299:
        /*0004*/ 	.word	0x00000082


	//----- nvinfo : EIATTR_KPARAM_INFO
	.align		4
.L_300:
        /*0008*/ 	.byte	0x04, 0x17
        /*000a*/ 	.short	(.L_302 - .L_301)
.L_301:
        /*000c*/ 	.word	0x00000000
        /*0010*/ 	.short	0x0000
        /*0012*/ 	.short	0x0000
        /*0014*/ 	.byte	0x00, 0xf0, 0x01, 0x28


	//----- nvinfo : EIATTR_SPARSE_MMA_MASK
	.align		4
.L_302:
        /*0018*/ 	.byte	0x03, 0x50
        /*001a*/ 	.short	0x0000


	//----- nvinfo : EIATTR_MAXREG_COUNT
	.align		4
        /*001c*/ 	.byte	0x03, 0x1b
        /*001e*/ 	.short	0x00a8


	//----- nvinfo : EIATTR_MERCURY_ISA_VERSION
	.align		4
        /*0020*/ 	.byte	0x03, 0x5f
        /*0022*/ 	.short	0x0101


	//----- nvinfo : EIATTR_VRC_CTA_INIT_COUNT
	.align		4
        /*0024*/ 	.byte	0x02, 0x4a
	.zero		1
	.zero		1


	//----- nvinfo : EIATTR_EXIT_INSTR_OFFSETS
	.align		4
        /*0028*/ 	.byte	0x04, 0x1c
        /*002a*/ 	.short	(.L_304 - .L_303)


	//   ....[0]....
.L_303:
        /*002c*/ 	.word	0x00000010


	//----- nvinfo : EIATTR_MAX_THREADS
	.align		4
.L_304:
        /*0030*/ 	.byte	0x04, 0x05
        /*0032*/ 	.short	(.L_306 - .L_305)
.L_305:
        /*0034*/ 	.word	0x00000180
        /*0038*/ 	.word	0x00000001
        /*003c*/ 	.word	0x00000001


	//----- nvinfo : EIATTR_CBANK_PARAM_SIZE
	.align		4
.L_306:
        /*0040*/ 	.byte	0x03, 0x19
        /*0042*/ 	.short	0x0a00


	//----- nvinfo : EIATTR_PARAM_CBANK
	.align		4
        /*0044*/ 	.byte	0x04, 0x0a
        /*0046*/ 	.short	(.L_308 - .L_307)
	.align		4
.L_307:
        /*0048*/ 	.word	index@(.nv.constant0._ZN7cutlass13device_kernelIN5flash11enable_sm90INS1_16FlashAttnFwdSm90INS1_25CollectiveMainloopFwdSm90ILi2EN4cute5tupleIJNS5_1CILi1EEES8_S8_EEENS6_IJNS7_ILi128EEENS7_ILi80EEENS7_ILi256EEEEEELi256ENS_10bfloat16_tEfNS_4arch4Sm90ELb0ELb0ELb0ELb0ELb0ELb0ELb0ELb1ELb1ELb1ELb0ELb0EEENS1_21CollectiveEpilogueFwdINS6_IJSA_SC_SB_EEES9_SE_SG_Li256ELb0ELb1ELb0ELb0EEENS1_29StaticPersistentTileSchedulerILb0EEEEEEEEEvNT_6ParamsE)
        /*004c*/ 	.short	0x0380
        /*004e*/ 	.short	0x0a00


	//----- nvinfo : EIATTR_SW_WAR
	.align		4
.L_308:
        /*0050*/ 	.byte	0x04, 0x36
        /*0052*/ 	.short	(.L_310 - .L_309)
.L_309:
        /*0054*/ 	.word	0x00000008
.L_310:


//--------------------- .nv.info._ZN7cutlass13device_kernelIN5flash11enable_sm90INS1_16FlashAttnFwdSm90INS1_25CollectiveMainloopFwdSm90ILi2EN4cute5tupleIJNS5_1CILi2EEENS7_ILi1EEES9_EEENS6_IJNS7_ILi128EEENS7_ILi80EEENS7_ILi256EEEEEELi256ENS_10bfloat16_tEfNS_4arch4Sm90ELb0ELb0ELb0ELb0ELb0ELb0ELb0ELb1ELb1ELb1ELb0ELb0EEENS1_21CollectiveEpilogueFwdINS6_IJSB_SD_SC_EEESA_SF_SH_Li256ELb0ELb1ELb0ELb0EEENS1_29StaticPersistentTileSchedulerILb0EEEEEEEEEvNT_6ParamsE --------------------------
	.section	.nv.info._ZN7cutlass13device_kernelIN5flash11enable_sm90INS1_16FlashAttnFwdSm90INS1_25CollectiveMainloopFwdSm90ILi2EN4cute5tupleIJNS5_1CILi2EEENS7_ILi1EEES9_EEENS6_IJNS7_ILi128EEENS7_ILi80EEENS7_ILi256EEEEEELi256ENS_10bfloat16_tEfNS_4arch4Sm90ELb0ELb0ELb0ELb0ELb0ELb0ELb0ELb1ELb1ELb1ELb0ELb0EEENS1_21CollectiveEpilogueFwdINS6_IJSB_SD_SC_EEESA_SF_SH_Li256ELb0ELb1ELb0ELb0EEENS1_29StaticPersistentTileSchedulerILb0EEEEEEEEEvNT_6ParamsE,"",@"SHT_CUDA_INFO"
	.sectionflags	@""
	.align	4


	//----- nvinfo : EIATTR_CUDA_API_VERSION
	.align		4
        /*0000*/ 	.byte	0x04, 0x37
        /*0002*/ 	.short	(.L_312 - .L_311)
.L_311:
        /*0004*/ 	.word	0x00000082


	//----- nvinfo : EIATTR_KPARAM_INFO
	.align		4
.L_312:
        /*0008*/ 	.byte	0x04, 0x17
        /*000a*/ 	.short	(.L_314 - .L_313)
.L_313:
        /*000c*/ 	.word	0x00000000
        /*0010*/ 	.short	0x0000
        /*0012*/ 	.short	0x0000
        /*0014*/ 	.byte	0x00, 0xf0, 0x01, 0x28


	//----- nvinfo : EIATTR_SPARSE_MMA_MASK
	.align		4
.L_314:
        /*0018*/ 	.byte	0x03, 0x50
        /*001a*/ 	.short	0x0000


	//----- nvinfo : EIATTR_MAXREG_COUNT
	.align		4
        /*001c*/ 	.byte	0x03, 0x1b
        /*001e*/ 	.short	0x00a8


	//----- nvinfo : EIATTR_MERCURY_ISA_VERSION
	.align		4
        /*0020*/ 	.byte	0x03, 0x5f
        /*0022*/ 	.short	0x0101


	//----- nvinfo : EIATTR_VRC_CTA_INIT_COUNT
	.align		4
        /*0024*/ 	.byte	0x02, 0x4a
	.zero		1
	.zero		1


	//----- nvinfo : EIATTR_EXIT_INSTR_OFFSETS
	.align		4
        /*0028*/ 	.byte	0x04, 0x1c
        /*002a*/ 	.short	(.L_316 - .L_315)


	//   ....[0]....
.L_315:
        /*002c*/ 	.word	0x00000010


	//----- nvinfo : EIATTR_MAX_THREADS
	.align		4
.L_316:
        /*0030*/ 	.byte	0x04, 0x05
        /*0032*/ 	.short	(.L_318 - .L_317)
.L_317:
        /*0034*/ 	.word	0x00000180
        /*0038*/ 	.word	0x00000001
        /*003c*/ 	.word	0x00000001


	//----- nvinfo : EIATTR_CBANK_PARAM_SIZE
	.align		4
.L_318:
        /*0040*/ 	.byte	0x03, 0x19
        /*0042*/ 	.short	0x0a00


	//----- nvinfo : EIATTR_PARAM_CBANK
	.align		4
        /*0044*/ 	.byte	0x04, 0x0a
        /*0046*/ 	.short	(.L_320 - .L_319)
	.align		4
.L_319:
        /*0048*/ 	.word	index@(.nv.constant0._ZN7cutlass13device_kernelIN5flash11enable_sm90INS1_16FlashAttnFwdSm90INS1_25CollectiveMainloopFwdSm90ILi2EN4cute5tupleIJNS5_1CILi2EEENS7_ILi1EEES9_EEENS6_IJNS7_ILi128EEENS7_ILi80EEENS7_ILi256EEEEEELi256ENS_10bfloat16_tEfNS_4arch4Sm90ELb0ELb0ELb0ELb0ELb0ELb0ELb0ELb1ELb1ELb1ELb0ELb0EEENS1_21CollectiveEpilogueFwdINS6_IJSB_SD_SC_EEESA_SF_SH_Li256ELb0ELb1ELb0ELb0EEENS1_29StaticPersistentTileSchedulerILb0EEEEEEEEEvNT_6ParamsE)
        /*004c*/ 	.short	0x0380
        /*004e*/ 	.short	0x0a00


	//----- nvinfo : EIATTR_SW_WAR
	.align		4
.L_320:
        /*0050*/ 	.byte	0x04, 0x36
        /*0052*/ 	.short	(.L_322 - .L_321)
.L_321:
        /*0054*/ 	.word	0x00000008
.L_322:


//--------------------- .nv.info._ZN7cutlass13device_kernelIN5flash11enable_sm90INS1_16FlashAttnFwdSm90INS1_25CollectiveMainloopFwdSm90ILi2EN4cute5tupleIJNS5_1CILi1EEES8_S8_EEENS6_IJNS7_ILi128EEENS7_ILi80EEENS7_ILi256EEEEEELi256ENS_10bfloat16_tEfNS_4arch4Sm90ELb0ELb0ELb0ELb1ELb0ELb0ELb0ELb1ELb1ELb1ELb0ELb0EEENS1_21CollectiveEpilogueFwdINS6_IJSA_SC_SB_EEES9_SE_SG_Li256ELb1ELb1ELb0ELb0EEENS1_36VarlenDynamicPersistentTileSchedulerILi128ELi80ELi256ELi128ELb0ELb1ELb1ELb0ELb1ELb1EEEEEEEEEvNT_6ParamsE --------------------------
	.section	.nv.info._ZN7cutlass13device_kernelIN5flash11enable_sm90INS1_16FlashAttnFwdSm90INS1_25CollectiveMainloopFwdSm90ILi2EN4cute5tupleIJNS5_1CILi1EEES8_S8_EEENS6_IJNS7_ILi128EEENS7_ILi80EEENS7_ILi256EEEEEELi256ENS_10bfloat16_tEfNS_4arch4Sm90ELb0ELb0ELb0ELb1ELb0ELb0ELb0ELb1ELb1ELb1ELb0ELb0EEENS1_21CollectiveEpilogueFwdINS6_IJSA_SC_SB_EEES9_SE_SG_Li256ELb1ELb1ELb0ELb0EEENS1_36VarlenDynamicPersistentTileSchedulerILi128ELi80ELi256ELi128ELb0ELb1ELb1ELb0ELb1ELb1EEEEEEEEEvNT_6ParamsE,"",@"SHT_CUDA_INFO"
	.sectionflags	@""
	.align	4


	//----- nvinfo : EIATTR_CUDA_API_VERSION
	.align		4
        /*0000*/ 	.byte	0x04, 0x37
        /*0002*/ 	.short	(.L_324 - .L_323)
.L_323:
        /*0004*/ 	.word	0x00000082


	//----- nvinfo : EIATTR_KPARAM_INFO
	.align		4
.L_324:
        /*0008*/ 	.byte	0x04, 0x17
        /*000a*/ 	.short	(.L_326 - .L_325)
.L_325:
        /*000c*/ 	.word	0x00000000
        /*0010*/ 	.short	0x0000
        /*0012*/ 	.short	0x0000
        /*0014*/ 	.byte	0x00, 0xf0, 0x01, 0x2a


	//----- nvinfo : EIATTR_SPARSE_MMA_MASK
	.align		4
.L_326:
        /*0018*/ 	.byte	0x03, 0x50
        /*001a*/ 	.short	0x0000


	//----- nvinfo : EIATTR_MAXREG_COUNT
	.align		4
        /*001c*/ 	.byte	0x03, 0x1b
        /*001e*/ 	.short	0x00a8


	//----- nvinfo : EIATTR_MERCURY_ISA_VERSION
	.align		4
        /*0020*/ 	.byte	0x03, 0x5f
        /*0022*/ 	.short	0x0101


	//----- nvinfo : EIATTR_VRC_CTA_INIT_COUNT
	.align		4
        /*0024*/ 	.byte	0x02, 0x4a
	.zero		1
	.zero		1


	//----- nvinfo : EIATTR_EXIT_INSTR_OFFSETS
	.align		4
        /*0028*/ 	.byte	0x04, 0x1c
        /*002a*/ 	.short	(.L_328 - .L_327)


	//   ....[0]....
.L_327:
        /*002c*/ 	.word	0x00000010


	//----- nvinfo : EIATTR_MAX_THREADS
	.align		4
.L_328:
        /*0030*/ 	.byte	0x04, 0x05
        /*0032*/ 	.short	(.L_330 - .L_329)
.L_329:
        /*0034*/ 	.word	0x00000180
        /*0038*/ 	.word	0x00000001
        /*003c*/ 	.word	0x00000001


	//----- nvinfo : EIATTR_CBANK_PARAM_SIZE
	.align		4
.L_330:
        /*0040*/ 	.byte	0x03, 0x19
        /*0042*/ 	.short	0x0a80


	//----- nvinfo : EIATTR_PARAM_CBANK
	.align		4
        /*0044*/ 	.byte	0x04, 0x0a
        /*0046*/ 	.short	(.L_332 - .L_331)
	.align		4
.L_331:
        /*0048*/ 	.word	index@(.nv.constant0._ZN7cutlass13device_kernelIN5flash11enable_sm90INS1_16FlashAttnFwdSm90INS1_25CollectiveMainloopFwdSm90ILi2EN4cute5tupleIJNS5_1CILi1EEES8_S8_EEENS6_IJNS7_ILi128EEENS7_ILi80EEENS7_ILi256EEEEEELi256ENS_10bfloat16_tEfNS_4arch4Sm90ELb0ELb0ELb0ELb1ELb0ELb0ELb0ELb1ELb1ELb1ELb0ELb0EEENS1_21CollectiveEpilogueFwdINS6_IJSA_SC_SB_EEES9_SE_SG_Li256ELb1ELb1ELb0ELb0EEENS1_36VarlenDynamicPersistentTileSchedulerILi128ELi80ELi256ELi128ELb0ELb1ELb1ELb0ELb1ELb1EEEEEEEEEvNT_6ParamsE)
        /*004c*/ 	.short	0x0380
        /*004e*/ 	.short	0x0a80


	//----- nvinfo : EIATTR_SW_WAR
	.align		4
.L_332:
        /*0050*/ 	.byte	0x04, 0x36
        /*0052*/ 	.short	(.L_334 - .L_333)
.L_333:
        /*0054*/ 	.word	0x00000008
.L_334:


//--------------------- .nv.info._ZN7cutlass13device_kernelIN5flash11enable_sm90INS1_16FlashAttnFwdSm90INS1_25CollectiveMainloopFwdSm90ILi2EN4cute5tupleIJNS5_1CILi1EEES8_S8_EEENS6_IJNS7_ILi128EEENS7_ILi80EEENS7_ILi256EEEEEELi256ENS_10bfloat16_tEfNS_4arch4Sm90ELb0ELb0ELb0ELb1ELb0ELb1ELb0ELb1ELb1ELb1ELb0ELb0EEENS1_21CollectiveEpilogueFwdINS6_IJSA_SC_SB_EEES9_SE_SG_Li256ELb1ELb1ELb0ELb0EEENS1_36VarlenDynamicPersistentTileSchedulerILi128ELi80ELi256ELi128ELb0ELb1ELb1ELb0ELb1ELb1EEEEEEEEEvNT_6ParamsE --------------------------
	.section	.nv.info._ZN7cutlass13device_kernelIN5flash11enable_sm90INS1_16FlashAttnFwdSm90INS1_25CollectiveMainloopFwdSm90ILi2EN4cute5tupleIJNS5_1CILi1EEES8_S8_EEENS6_IJNS7_ILi128EEENS7_ILi80EEENS7_ILi256EEEEEELi256ENS_10bfloat16_tEfNS_4arch4Sm90ELb0ELb0ELb0ELb1ELb0ELb1ELb0ELb1ELb1ELb1ELb0ELb0EEENS1_21CollectiveEpilogueFwdINS6_IJSA_SC_SB_EEES9_SE_SG_Li256ELb1ELb1ELb0ELb0EEENS1_36VarlenDynamicPersistentTileSchedulerILi128ELi80ELi256ELi128ELb0ELb1ELb1ELb0ELb1ELb1EEEEEEEEEvNT_6ParamsE,"",@"SHT_CUDA_INFO"
	.sectionflags	@""
	.align	4


	//----- nvinfo : EIATTR_CUDA_API_VERSION
	.align		4
        /*0000*/ 	.byte	0x04, 0x37
        /*0002*/ 	.short	(.L_336 - .L_335)
.L_335:
        /*0004*/ 	.word	0x00000082


	//----- nvinfo : EIATTR_KPARAM_INFO
	.align		4
.L_336:
        /*0008*/ 	.byte	0x04, 0x17
        /*000a*/ 	.short	(.L_338 - .L_337)
.L_337:
        /*000c*/ 	.word	0x00000000
        /*0010*/ 	.short	0x0000
        /*0012*/ 	.short	0x0000
        /*0014*/ 	.byte	0x00, 0xf0, 0x01, 0x2a


	//----- nvinfo : EIATTR_SPARSE_MMA_MASK
	.align		4
.L_338:
        /*0018*/ 	.byte	0x03, 0x50
        /*001a*/ 	.short	0x0000


	//----- nvinfo : EIATTR_MAXREG_COUNT
	.align		4
        /*001c*/ 	.byte	0x03, 0x1b
        /*001e*/ 	.short	0x00a8


	//----- nvinfo : EIATTR_MERCURY_ISA_VERSION
	.align		4
        /*0020*/ 	.byte	0x03, 0x5f
        /*0022*/ 	.short	0x0101


	//----- nvinfo : EIATTR_VRC_CTA_INIT_COUNT
	.align		4
        /*0024*/ 	.byte	0x02, 0x4a
	.zero		1
	.zero		1


	//----- nvinfo : EIATTR_EXIT_INSTR_OFFSETS
	.align		4
        /*0028*/ 	.byte	0x04, 0x1c
        /*002a*/ 	.short	(.L_340 - .L_339)


	//   ....[0]....
.L_339:
        /*002c*/ 	.word	0x00000010


	//----- nvinfo : EIATTR_MAX_THREADS
	.align		4
.L_340:
        /*0030*/ 	.byte	0x04, 0x05
        /*0032*/ 	.short	(.L_342 - .L_341)
.L_341:
        /*0034*/ 	.word	0x00000180
        /*0038*/ 	.word	0x00000001
        /*003c*/ 	.word	0x00000001


	//----- nvinfo : EIATTR_CBANK_PARAM_SIZE
	.align		4
.L_342:
        /*0040*/ 	.byte	0x03, 0x19
        /*0042*/ 	.short	0x0a80


	//----- nvinfo : EIATTR_PARAM_CBANK
	.align		4
        /*0044*/ 	.byte	0x04, 0x0a
        /*0046*/ 	.short	(.L_344 - .L_343)
	.align		4
.L_343:
        /*0048*/ 	.word	index@(.nv.constant0._ZN7cutlass13device_kernelIN5flash11enable_sm90INS1_16FlashAttnFwdSm90INS1_25CollectiveMainloopFwdSm90ILi2EN4cute5tupleIJNS5_1CILi1EEES8_S8_EEENS6_IJNS7_ILi128EEENS7_ILi80EEENS7_ILi256EEEEEELi256ENS_10bfloat16_tEfNS_4arch4Sm90ELb0ELb0ELb0ELb1ELb0ELb1ELb0ELb1ELb1ELb1ELb0ELb0EEENS1_21CollectiveEpilogueFwdINS6_IJSA_SC_SB_EEES9_SE_SG_Li256ELb1ELb1ELb0ELb0EEENS1_36VarlenDynamicPersistentTileSchedulerILi128ELi80ELi256ELi128ELb0ELb1ELb1ELb0ELb1ELb1EEEEEEEEEvNT_6ParamsE)
        /*004c*/ 	.short	0x0380
        /*004e*/ 	.short	0x0a80


	//----- nvinfo : EIATTR_SW_WAR
	.align		4
.L_344:
        /*0050*/ 	.byte	0x04, 0x36
        /*0052*/ 	.short	(.L_346 - .L_345)
.L_345:
        /*0054*/ 	.word	0x00000008
.L_346:


//--------------------- .nv.info._ZN7cutlass13device_kernelIN5flash11enable_sm90INS1_16FlashAttnFwdSm90INS1_25CollectiveMainloopFwdSm90ILi2EN4cute5tupleIJNS5_1CILi1EEES8_S8_EEENS6_IJNS7_ILi128EEENS7_ILi64EEENS7_ILi256EEEEEELi256ENS_10bfloat16_tEfNS_4arch4Sm90ELb0ELb1ELb0ELb0ELb0ELb0ELb0ELb1ELb1ELb1ELb0ELb0EEENS1_21CollectiveEpilogueFwdINS6_IJSA_SC_SB_EEES9_SE_SG_Li256ELb0ELb1ELb0ELb0EEENS1_30DynamicPersistentTileSchedulerILi256ELi128ELb0ELb1ELb1EEEEEEEEEvNT_6ParamsE --------------------------
	.section	.nv.info._ZN7cutlass13device_kernelIN5flash11enable_sm90INS1_16FlashAttnFwdSm90INS1_25CollectiveMainloopFwdSm90ILi2EN4cute5tupleIJNS5_1CILi1EEES8_S8_EEENS6_IJNS7_ILi128EEENS7_ILi64EEENS7_ILi256EEEEEELi256ENS_10bfloat16_tEfNS_4arch4Sm90ELb0ELb1ELb0ELb0ELb0ELb0ELb0ELb1ELb1ELb1ELb0ELb0EEENS1_21CollectiveEpilogueFwdINS6_IJSA_SC_SB_EEES9_SE_SG_Li256ELb0ELb1ELb0ELb0EEENS1_30DynamicPersistentTileSchedulerILi256ELi128ELb0ELb1ELb1EEEEEEEEEvNT_6ParamsE,"",@"SHT_CUDA_INFO"
	.sectionflags	@""
	.align	4


	//----- nvinfo : EIATTR_CUDA_API_VERSION
	.align		4
        /*0000*/ 	.byte	0x04, 0x37
        /*0002*/ 	.short	(.L_348 - .L_347)
.L_347:
        /*0004*/ 	.word	0x00000082


	//----- nvinfo : EIATTR_KPARAM_INFO
	.align		4
.L_348:
        /*0008*/ 	.byte	0x04, 0x17
        /*000a*/ 	.short	(.L_350 - .L_349)
.L_349:
        /*000c*/ 	.word	0x00000000
        /*0010*/ 	.short	0x0000
        /*0012*/ 	.short	0x0000
        /*0014*/ 	.byte	0x00, 0xf0, 0x01, 0x2a


	//----- nvinfo : EIATTR_SPARSE_MMA_MASK
	.align		4
.L_350:
        /*0018*/ 	.byte	0x03, 0x50
        /*001a*/ 	.short	0x0000


	//----- nvinfo : EIATTR_MAXREG_COUNT
	.align		4
        /*001c*/ 	.byte	0x03, 0x1b
        /*001e*/ 	.short	0x00a8


	//----- nvinfo : EIATTR_MERCURY_ISA_VERSION
	.align		4
        /*0020*/ 	.byte	0x03, 0x5f
        /*0022*/ 	.short	0x0101


	//----- nvinfo : EIATTR_VRC_CTA_INIT_COUNT
	.align		4
        /*0024*/ 	.byte	0x02, 0x4a
	.zero		1
	.zero		1


	//----- nvinfo : EIATTR_EXIT_INSTR_OFFSETS
	.align		4
        /*0028*/ 	.byte	0x04, 0x1c
        /*002a*/ 	.short	(.L_352 - .L_351)


	//   ....[0]....
.L_351:
        /*002c*/ 	.word	0x00000010


	//----- nvinfo : EIATTR_MAX_THREADS
	.align		4
.L_352:
        /*0030*/ 	.byte	0x04, 0x05
        /*0032*/ 	.short	(.L_354 - .L_353)
.L_353:
        /*0034*/ 	.word	0x00000180
        /*0038*/ 	.word	0x00000001
        /*003c*/ 	.word	0x00000001


	//----- nvinfo : EIATTR_CBANK_PARAM_SIZE
	.align		4
.L_354:
        /*0040*/ 	.byte	0x03, 0x19
        /*0042*/ 	.short	0x0a80


	//----- nvinfo : EIATTR_PARAM_CBANK
	.align		4
        /*0044*/ 	.byte	0x04, 0x0a
        /*0046*/ 	.short	(.L_356 - .L_355)
	.align		4
.L_355:
        /*0048*/ 	.word	index@(.nv.constant0._ZN7cutlass13device_kernelIN5flash11enable_sm90INS1_16FlashAttnFwdSm90INS1_25CollectiveMainloopFwdSm90ILi2EN4cute5tupleIJNS5_1CILi1EEES8_S8_EEENS6_IJNS7_ILi128EEENS7_ILi64EEENS7_ILi256EEEEEELi256ENS_10bfloat16_tEfNS_4arch4Sm90ELb0ELb1ELb0ELb0ELb0ELb0ELb0ELb1ELb1ELb1ELb0ELb0EEENS1_21CollectiveEpilogueFwdINS6_IJSA_SC_SB_EEES9_SE_SG_Li256ELb0ELb1ELb0ELb0EEENS1_30DynamicPersistentTileSchedulerILi256ELi128ELb0ELb1ELb1EEEEEEEEEvNT_6ParamsE)
        /*004c*/ 	.short	0x0380
        /*004e*/ 	.short	0x0a80


	//----- nvinfo : EIATTR_SW_WAR
	.align		4
.L_356:
        /*0050*/ 	.byte	0x04, 0x36
        /*0052*/ 	.short	(.L_358 - .L_357)
.L_357:
        /*0054*/ 	.word	0x00000008
.L_358:


//--------------------- .nv.info._ZN7cutlass13device_kernelIN5flash11enable_sm90INS1_16FlashAttnFwdSm90INS1_25CollectiveMainloopFwdSm90ILi2EN4cute5tupleIJNS5_1CILi1EEES8_S8_EEENS6_IJNS7_ILi128EEENS7_ILi64EEENS7_ILi256EEEEEELi256ENS_10bfloat16_tEfNS_4arch4Sm90ELb0ELb1ELb0ELb1ELb0ELb0ELb0ELb1ELb1ELb1ELb0ELb0EEENS1_21CollectiveEpilogueFwdINS6_IJSA_SC_SB_EEES9_SE_SG_Li256ELb1ELb1ELb0ELb0EEENS1_36VarlenDynamicPersistentTileSchedulerILi128ELi64ELi256ELi128ELb0ELb1ELb1ELb1ELb0ELb1EEEEEEEEEvNT_6ParamsE --------------------------
	.section	.nv.info._ZN7cutlass13device_kernelIN5flash11enable_sm90INS1_16FlashAttnFwdSm90INS1_25CollectiveMainloopFwdSm90ILi2EN4cute5tupleIJNS5_1CILi1EEES8_S8_EEENS6_IJNS7_ILi128EEENS7_ILi64EEENS7_ILi256EEEEEELi256ENS_10bfloat16_tEfNS_4arch4Sm90ELb0ELb1ELb0ELb1ELb0ELb0ELb0ELb1ELb1ELb1ELb0ELb0EEENS1_21CollectiveEpilogueFwdINS6_IJSA_SC_SB_EEES9_SE_SG_Li256ELb1ELb1ELb0ELb0EEENS1_36VarlenDynamicPersistentTileSchedulerILi128ELi64ELi256ELi128ELb0ELb1ELb1ELb1ELb0ELb1EEEEEEEEEvNT_6ParamsE,"",@"SHT_CUDA_INFO"
	.sectionflags	@""
	.align	4


	//----- nvinfo : EIATTR_CUDA_API_VERSION
	.align		4
        /*0000*/ 	.byte	0x04, 0x37
        /*0002*/ 	.short	(.L_360 - .L_359)
.L_359:
        /*0004*/ 	.word	0x00000082


	//----- nvinfo : EIATTR_KPARAM_INFO
	.align		4
.L_360:
        /*0008*/ 	.byte	0x04, 0x17
        /*000a*/ 	.short	(.L_362 - .L_361)
.L_361:
        /*000c*/ 	.word	0x00000000
        /*0010*/ 	.short	0x0000
        /*0012*/ 	.short	0x0000
        /*0014*/ 	.byte	0x00, 0xf0, 0x01, 0x2a


	//----- nvinfo : EIATTR_SPARSE_MMA_MASK
	.align		4
.L_362:
        /*0018*/ 	.byte	0x03, 0x50
        /*001a*/ 	.short	0x0000


	//----- nvinfo : EIATTR_MAXREG_COUNT
	.align		4
        /*001c*/ 	.byte	0x03, 0x1b
        /*001e*/ 	.short	0x00a8


	//----- nvinfo : EIATTR_MERCURY_ISA_VERSION
	.align		4
        /*0020*/ 	.byte	0x03, 0x5f
        /*0022*/ 	.short	0x0101


	//----- nvinfo : EIATTR_VRC_CTA_INIT_COUNT
	.align		4
        /*0024*/ 	.byte	0x02, 0x4a
	.zero		1
	.zero		1


	//----- nvinfo : EIATTR_EXIT_INSTR_OFFSETS
	.align		4
        /*0028*/ 	.byte	0x04, 0x1c
        /*002a*/ 	.short	(.L_364 - .L_363)


	//   ....[0]....
.L_363:
        /*002c*/ 	.word	0x00000010


	//----- nvinfo : EIATTR_MAX_THREADS
	.align		4
.L_364:
        /*0030*/ 	.byte	0x04, 0x05
        /*0032*/ 	.short	(.L_366 - .L_365)
.L_365:
        /*0034*/ 	.word	0x00000180
        /*0038*/ 	.word	0x00000001
        /*003c*/ 	.word	0x00000001


	//----- nvinfo : EIATTR_CBANK_PARAM_SIZE
	.align		4
.L_366:
        /*0040*/ 	.byte	0x03, 0x19
        /*0042*/ 	.short	0x0a80


	//----- nvinfo : EIATTR_PARAM_CBANK
	.align		4
        /*0044*/ 	.byte	0x04, 0x0a
        /*0046*/ 	.short	(.L_368 - .L_367)
	.align		4
.L_367:
        /*0048*/ 	.word	index@(.nv.constant0._ZN7cutlass13device_kernelIN5flash11enable_sm90INS1_16FlashAttnFwdSm90INS1_25CollectiveMainloopFwdSm90ILi2EN4cute5tupleIJNS5_1CILi1EEES8_S8_EEENS6_IJNS7_ILi128EEENS7_ILi64EEENS7_ILi256EEEEEELi256ENS_10bfloat16_tEfNS_4arch4Sm90ELb0ELb1ELb0ELb1ELb0ELb0ELb0ELb1ELb1ELb1ELb0ELb0EEENS1_21CollectiveEpilogueFwdINS6_IJSA_SC_SB_EEES9_SE_SG_Li256ELb1ELb1ELb0ELb0EEENS1_36VarlenDynamicPersistentTileSchedulerILi128ELi64ELi256ELi128ELb0ELb1ELb1ELb1ELb0ELb1EEEEEEEEEvNT_6ParamsE)
        /*004c*/ 	.short	0x0380
        /*004e*/ 	.short	0x0a80


	//----- nvinfo : EIATTR_SW_WAR
	.align		4
.L_368:
        /*0050*/ 	.byte	0x04, 0x36
        /*0052*/ 	.short	(.L_370 - .L_369)
.L_369:
        /*0054*/ 	.word	0x00000008
.L_370:


//--------------------- .nv.info._ZN7cutlass13device_kernelIN5flash11enable_sm90INS1_16FlashAttnFwdSm90INS1_25CollectiveMainloopFwdSm90ILi2EN4cute5tupleIJNS5_1CILi1EEES8_S8_EEENS6_IJNS7_ILi128EEENS7_ILi64EEENS7_ILi256EEEEEELi256ENS_10bfloat16_tEfNS_4arch4Sm90ELb0ELb1ELb0ELb1ELb0ELb1ELb0ELb1ELb1ELb1ELb0ELb0EEENS1_21CollectiveEpilogueFwdINS6_IJSA_SC_SB_EEES9_SE_SG_Li256ELb1ELb1ELb0ELb0EEENS1_36VarlenDynamicPersistentTileSchedulerILi128ELi64ELi256ELi128ELb0ELb1ELb1ELb1ELb0ELb1EEEEEEEEEvNT_6ParamsE --------------------------
	.section	.nv.info._ZN7cutlass13device_kernelIN5flash11enable_sm90INS1_16FlashAttnFwdSm90INS1_25CollectiveMainloopFwdSm90ILi2EN4cute5tupleIJNS5_1CILi1EEES8_S8_EEENS6_IJNS7_ILi128EEENS7_ILi64EEENS7_ILi256EEEEEELi256ENS_10bfloat16_tEfNS_4arch4Sm90ELb0ELb1ELb0ELb1ELb0ELb1ELb0ELb1ELb1ELb1ELb0ELb0EEENS1_21CollectiveEpilogueFwdINS6_IJSA_SC_SB_EEES9_SE_SG_Li256ELb1ELb1ELb0ELb0EEENS1_36VarlenDynamicPersistentTileSchedulerILi128ELi64ELi256ELi128ELb0ELb1ELb1ELb1ELb0ELb1EEEEEEEEEvNT_6ParamsE,"",@"SHT_CUDA_INFO"
	.sectionflags	@""
	.align	4


	//----- nvinfo : EIATTR_CUDA_API_VERSION
	.align		4
        /*0000*/ 	.byte	0x04, 0x37
        /*0002*/ 	.short	(.L_372 - .L_371)
.L_371:
        /*0004*/ 	.word	0x00000082


	//----- nvinfo : EIATTR_KPARAM_INFO
	.align		4
.L_372:
        /*0008*/ 	.byte	0x04, 0x17
        /*000a*/ 	.short	(.L_374 - .L_373)
.L_373:
        /*000c*/ 	.word	0x00000000
        /*0010*/ 	.short	0x0000
        /*0012*/ 	.short	0x0000
        /*0014*/ 	.byte	0x00, 0xf0, 0x01, 0x2a


	//----- nvinfo : EIATTR_SPARSE_MMA_MASK
	.align		4
.L_374:
        /*0018*/ 	.byte	0x03, 0x50
        /*001a*/ 	.short	0x0000


	//----- nvinfo : EIATTR_MAXREG_COUNT
	.align		4
        /*001c*/ 	.byte	0x03, 0x1b
        /*001e*/ 	.short	0x00a8


	//----- nvinfo : EIATTR_MERCURY_ISA_VERSION
	.align		4
        /*0020*/ 	.byte	0x03, 0x5f
        /*0022*/ 	.short	0x0101


	//----- nvinfo : EIATTR_VRC_CTA_INIT_COUNT
	.align		4
        /*0024*/ 	.byte	0x02, 0x4a
	.zero		1
	.zero		1


	//----- nvinfo : EIATTR_EXIT_INSTR_OFFSETS
	.align		4
        /*0028*/ 	.byte	0x04, 0x1c
        /*002a*/ 	.short	(.L_376 - .L_375)


	//   ....[0]....
.L_375:
        /*002c*/ 	.word	0x00000010


	//----- nvinfo : EIATTR_MAX_THREADS
	.align		4
.L_376:
        /*0030*/ 	.byte	0x04, 0x05
        /*0032*/ 	.short	(.L_378 - .L_377)
.L_377:
        /*0034*/ 	.word	0x00000180
        /*0038*/ 	.word	0x00000001
        /*003c*/ 	.word	0x00000001


	//----- nvinfo : EIATTR_CBANK_PARAM_SIZE
	.align		4
.L_378:
        /*0040*/ 	.byte	0x03, 0x19
        /*0042*/ 	.short	0x0a80


	//----- nvinfo : EIATTR_PARAM_CBANK
	.align		4
        /*0044*/ 	.byte	0x04, 0x0a
        /*0046*/ 	.short	(.L_380 - .L_379)
	.align		4
.L_379:
        /*0048*/ 	.word	index@(.nv.constant0._ZN7cutlass13device_kernelIN5flash11enable_sm90INS1_16FlashAttnFwdSm90INS1_25CollectiveMainloopFwdSm90ILi2EN4cute5tupleIJNS5_1CILi1EEES8_S8_EEENS6_IJNS7_ILi128EEENS7_ILi64EEENS7_ILi256EEEEEELi256ENS_10bfloat16_tEfNS_4arch4Sm90ELb0ELb1ELb0ELb1ELb0ELb1ELb0ELb1ELb1ELb1ELb0ELb0EEENS1_21CollectiveEpilogueFwdINS6_IJSA_SC_SB_EEES9_SE_SG_Li256ELb1ELb1ELb0ELb0EEENS1_36VarlenDynamicPersistentTileSchedulerILi128ELi64ELi256ELi128ELb0ELb1ELb1ELb1ELb0ELb1EEEEEEEEEvNT_6ParamsE)
        /*004c*/ 	.short	0x0380
        /*004e*/ 	.short	0x0a80


	//----- nvinfo : EIATTR_SW_WAR
	.align		4
.L_380:
        /*0050*/ 	.byte	0x04, 0x36
        /*0052*/ 	.short	(.L_382 - .L_381)
.L_381:
        /*0054*/ 	.word	0x00000008
.L_382:


//--------------------- .nv.info._ZN7cutlass13device_kernelIN5flash11enable_sm90INS1_16FlashAttnFwdSm90INS1_25CollectiveMainloopFwdSm90ILi2EN4cute5tupleIJNS5_1CILi1EEES8_S8_EEENS6_IJNS7_ILi128EEENS7_ILi80EEENS7_ILi256EEEEEELi256ENS_10bfloat16_tEfNS_4arch4Sm90ELb1ELb0ELb0ELb0ELb0ELb0ELb0ELb1ELb1ELb1ELb0ELb0EEENS1_21CollectiveEpilogueFwdINS6_IJSA_SC_SB_EEES9_SE_SG_Li256ELb0ELb1ELb0ELb0EEENS1_30DynamicPersistentTileSchedulerILi256ELi128ELb0ELb1ELb1EEEEEEEEEvNT_6ParamsE --------------------------
	.section	.nv.info._ZN7cutlass13device_kernelIN5flash11enable_sm90INS1_16FlashAttnFwdSm90INS1_25CollectiveMainloopFwdSm90ILi2EN4cute5tupleIJNS5_1CILi1EEES8_S8_EEENS6_IJNS7_ILi128EEENS7_ILi80EEENS7_ILi256EEEEEELi256ENS_10bfloat16_tEfNS_4arch4Sm90ELb1ELb0ELb0ELb0ELb0ELb0ELb0ELb1ELb1ELb1ELb0ELb0EEENS1_21CollectiveEpilogueFwdINS6_IJSA_SC_SB_EEES9_SE_SG_Li256ELb0ELb1ELb0ELb0EEENS1_30DynamicPersistentTileSchedulerILi256ELi128ELb0ELb1ELb1EEEEEEEEEvNT_6ParamsE,"",@"SHT_CUDA_INFO"
	.sectionflags	@""
	.align	4


	//----- nvinfo : EIATTR_CUDA_API_VERSION
	.align		4
        /*0000*/ 	.byte	0x04, 0x37
        /*0002*/ 	.short	(.L_384 - .L_383)
.L_383:
        /*0004*/ 	.word	0x00000082


	//----- nvinfo : EIATTR_KPARAM_INFO
	.align		4
.L_384:
        /*0008*/ 	.byte	0x04, 0x17
        /*000a*/ 	.short	(.L_386 - .L_385)
.L_385:
        /*000c*/ 	.word	0x00000000
        /*0010*/ 	.short	0x0000
        /*0012*/ 	.short	0x0000
        /*0014*/ 	.byte	0x00, 0xf0, 0x01, 0x2a


	//----- nvinfo : EIATTR_SPARSE_MMA_MASK
	.align		4
.L_386:
        /*0018*/ 	.byte	0x03, 0x50
        /*001a*/ 	.short	0x0000


	//----- nvinfo : EIATTR_MAXREG_COUNT
	.align		4
        /*001c*/ 	.byte	0x03, 0x1b
        /*001e*/ 	.short	0x00a8


	//----- nvinfo : EIATTR_MERCURY_ISA_VERSION
	.align		4
        /*0020*/ 	.byte	0x03, 0x5f
        /*0022*/ 	.short	0x0101


	//----- nvinfo : EIATTR_VRC_CTA_INIT_COUNT
	.align		4
        /*0024*/ 	.byte	0x02, 0x4a
	.zero		1
	.zero		1


	//----- nvinfo : EIATTR_EXIT_INSTR_OFFSETS
	.align		4
        /*0028*/ 	.byte	0x04, 0x1c
        /*002a*/ 	.short	(.L_388 - .L_387)


	//   ....[0]....
.L_387:
        /*002c*/ 	.word	0x00000010


	//----- nvinfo : EIATTR_MAX_THREADS
	.align		4
.L_388:
        /*0030*/ 	.byte	0x04, 0x05
        /*0032*/ 	.short	(.L_390 - .L_389)
.L_389:
        /*0034*/ 	.word	0x00000180
        /*0038*/ 	.word	0x00000001
        /*003c*/ 	.word	0x00000001


	//----- nvinfo : EIATTR_CBANK_PARAM_SIZE
	.align		4
.L_390:
        /*0040*/ 	.byte	0x03, 0x19
        /*0042*/ 	.short	0x0a80


	//----- nvinfo : EIATTR_PARAM_CBANK
	.align		4
        /*0044*/ 	.byte	0x04, 0x0a
        /*0046*/ 	.short	(.L_392 - .L_391)
	.align		4
.L_391:
        /*0048*/ 	.word	index@(.nv.constant0._ZN7cutlass13device_kernelIN5flash11enable_sm90INS1_16FlashAttnFwdSm90INS1_25CollectiveMainloopFwdSm90ILi2EN4cute5tupleIJNS5_1CILi1EEES8_S8_EEENS6_IJNS7_ILi128EEENS7_ILi80EEENS7_ILi256EEEEEELi256ENS_10bfloat16_tEfNS_4arch4Sm90ELb1ELb0ELb0ELb0ELb0ELb0ELb0ELb1ELb1ELb1ELb0ELb0EEENS1_21CollectiveEpilogueFwdINS6_IJSA_SC_SB_EEES9_SE_SG_Li256ELb0ELb1ELb0ELb0EEENS1_30DynamicPersistentTileSchedulerILi256ELi128ELb0ELb1ELb1EEEEEEEEEvNT_6ParamsE)
        /*004c*/ 	.short	0x0380
        /*004e*/ 	.short	0x0a80


	//----- nvinfo : EIATTR_SW_WAR
	.align		4
.L_392:
        /*0050*/ 	.byte	0x04, 0x36
        /*0052*/ 	.short	(.L_394 - .L_393)
.L_393:
        /*0054*/ 	.word	0x00000008
.L_394:


//--------------------- .nv.info._ZN7cutlass13device_kernelIN5flash11enable_sm90INS1_16FlashAttnFwdSm90INS1_25CollectiveMainloopFwdSm90ILi2EN4cute5tupleIJNS5_1CILi1EEES8_S8_EEENS6_IJNS7_ILi128EEENS7_ILi80EEENS7_ILi256EEEEEELi256ENS_10bfloat16_tEfNS_4arch4Sm90ELb1ELb0ELb0ELb1ELb0ELb0ELb0ELb1ELb1ELb1ELb0ELb0EEENS1_21CollectiveEpilogueFwdINS6_IJSA_SC_SB_EEES9_SE_SG_Li256ELb1ELb1ELb0ELb0EEENS1_36VarlenDynamicPersistentTileSchedulerILi128ELi80ELi256ELi128ELb0ELb1ELb1ELb1ELb1ELb1EEEEEEEEEvNT_6ParamsE --------------------------
	.section	.nv.info._ZN7cutlass13device_kernelIN5flash11enable_sm90INS1_16FlashAttnFwdSm90INS1_25CollectiveMainloopFwdSm90ILi2EN4cute5tupleIJNS5_1CILi1EEES8_S8_EEENS6_IJNS7_ILi128EEENS7_ILi80EEENS7_ILi256EEEEEELi256ENS_10bfloat16_tEfNS_4arch4Sm90ELb1ELb0ELb0ELb1ELb0ELb0ELb0ELb1ELb1ELb1ELb0ELb0EEENS1_21CollectiveEpilogueFwdINS6_IJSA_SC_SB_EEES9_SE_SG_Li256ELb1ELb1ELb0ELb0EEENS1_36VarlenDynamicPersistentTileSchedulerILi128ELi80ELi256ELi128ELb0ELb1ELb1ELb1ELb1ELb1EEEEEEEEEvNT_6ParamsE,"",@"SHT_CUDA_INFO"
	.sectionflags	@""
	.align	4


	//----- nvinfo : EIATTR_CUDA_API_VERSION
	.align		4
        /*0000*/ 	.byte	0x04, 0x37
        /*0002*/ 	.short	(.L_396 - .L_395)
.L_395:
        /*0004*/ 	.word	0x00000082


	//----- nvinfo : EIATTR_KPARAM_INFO
	.align		4
.L_396:
        /*0008*/ 	.byte	0x04, 0x17
        /*000a*/ 	.short	(.L_398 - .L_397)
.L_397:
        /*000c*/ 	.word	0x00000000
        /*0010*/ 	.short	0x0000
        /*0012*/ 	.short	0x0000
        /*0014*/ 	.byte	0x00, 0xf0, 0x01, 0x2a


	//----- nvinfo : EIATTR_SPARSE_MMA_MASK
	.align		4
.L_398:
        /*0018*/ 	.byte	0x03, 0x50
        /*001a*/ 	.short	0x0000


	//----- nvinfo : EIATTR_MAXREG_COUNT
	.align		4
        /*001c*/ 	.byte	0x03, 0x1b
        /*001e*/ 	.short	0x00a8


	//----- nvinfo : EIATTR_MERCURY_ISA_VERSION
	.align		4
        /*0020*/ 	.byte	0x03, 0x5f
        /*0022*/ 	.short	0x0101


	//----- nvinfo : EIATTR_VRC_CTA_INIT_COUNT
	.align		4
        /*0024*/ 	.byte	0x02, 0x4a
	.zero		1
	.zero		1


	//----- nvinfo : EIATTR_EXIT_INSTR_OFFSETS
	.align		4
        /*0028*/ 	.byte	0x04, 0x1c
        /*002a*/ 	.short	(.L_400 - .L_399)


	//   ....[0]....
.L_399:
        /*002c*/ 	.word	0x00000010


	//----- nvinfo : EIATTR_MAX_THREADS
	.align		4
.L_400:
        /*0030*/ 	.byte	0x04, 0x05
        /*0032*/ 	.short	(.L_402 - .L_401)
.L_401:
        /*0034*/ 	.word	0x00000180
        /*0038*/ 	.word	0x00000001
        /*003c*/ 	.word	0x00000001


	//----- nvinfo : EIATTR_CBANK_PARAM_SIZE
	.align		4
.L_402:
        /*0040*/ 	.byte	0x03, 0x19
        /*0042*/ 	.short	0x0a80


	//----- nvinfo : EIATTR_PARAM_CBANK
	.align		4
        /*0044*/ 	.byte	0x04, 0x0a
        /*0046*/ 	.short	(.L_404 - .L_403)
	.align		4
.L_403:
        /*0048*/ 	.word	index@(.nv.constant0._ZN7cutlass13device_kernelIN5flash11enable_sm90INS1_16FlashAttnFwdSm90INS1_25CollectiveMainloopFwdSm90ILi2EN4cute5tupleIJNS5_1CILi1EEES8_S8_EEENS6_IJNS7_ILi128EEENS7_ILi80EEENS7_ILi256EEEEEELi256ENS_10bfloat16_tEfNS_4arch4Sm90ELb1ELb0ELb0ELb1ELb0ELb0ELb0ELb1ELb1ELb1ELb0ELb0EEENS1_21CollectiveEpilogueFwdINS6_IJSA_SC_SB_EEES9_SE_SG_Li256ELb1ELb1ELb0ELb0EEENS1_36VarlenDynamicPersistentTileSchedulerILi128ELi80ELi256ELi128ELb0ELb1ELb1ELb1ELb1ELb1EEEEEEEEEvNT_6ParamsE)
        /*004c*/ 	.short	0x0380
        /*004e*/ 	.short	0x0a80


	//----- nvinfo : EIATTR_SW_WAR
	.align		4
.L_404:
        /*0050*/ 	.byte	0x04, 0x36
        /*0052*/ 	.short	(.L_406 - .L_405)
.L_405:
        /*0054*/ 	.word	0x00000008
.L_406:


//--------------------- .nv.info._ZN7cutlass13device_kernelIN5flash11enable_sm90INS1_16FlashAttnFwdSm90INS1_25CollectiveMainloopFwdSm90ILi2EN4cute5tupleIJNS5_1CILi1EEES8_S8_EEENS6_IJNS7_ILi128EEENS7_ILi80EEENS7_ILi256EEEEEELi256ENS_10bfloat16_tEfNS_4arch4Sm90ELb1ELb0ELb0ELb1ELb0ELb1ELb0ELb1ELb1ELb1ELb0ELb0EEENS1_21CollectiveEpilogueFwdINS6_IJSA_SC_SB_EEES9_SE_SG_Li256ELb1ELb1ELb0ELb0EEENS1_36VarlenDynamicPersistentTileSchedulerILi128ELi80ELi256ELi128ELb0ELb1ELb1ELb1ELb1ELb1EEEEEEEEEvNT_6ParamsE --------------------------
	.section	.nv.info._ZN7cutlass13device_kernelIN5flash11enable_sm90INS1_16FlashAttnFwdSm90INS1_25CollectiveMainloopFwdSm90ILi2EN4cute5tupleIJNS5_1CILi1EEES8_S8_EEENS6_IJNS7_ILi128EEENS7_ILi80EEENS7_ILi256EEEEEELi256ENS_10bfloat16_tEfNS_4arch4Sm90ELb1ELb0ELb0ELb1ELb0ELb1ELb0ELb1ELb1ELb1ELb0ELb0EEENS1_21CollectiveEpilogueFwdINS6_IJSA_SC_SB_EEES9_SE_SG_Li256ELb1ELb1ELb0ELb0EEENS1_36VarlenDynamicPersistentTileSchedulerILi128ELi80ELi256ELi128ELb0ELb1ELb1ELb1ELb1ELb1EEEEEEEEEvNT_6ParamsE,"",@"SHT_CUDA_INFO"
	.sectionflags	@""
	.align	4


	//----- nvinfo : EIATTR_CUDA_API_VERSION
	.align		4
        /*0000*/ 	.byte	0x04, 0x37
        /*0002*/ 	.short	(.L_408 - .L_407)
.L_407:
        /*0004*/ 	.word	0x00000082


	//----- nvinfo : EIATTR_KPARAM_INFO
	.align		4
.L_408:
        /*0008*/ 	.byte	0x04, 0x17
        /*000a*/ 	.short	(.L_410 - .L_409)
.L_409:
        /*000c*/ 	.word	0x00000000
        /*0010*/ 	.short	0x0000
        /*0012*/ 	.short	0x0000
        /*0014*/ 	.byte	0x00, 0xf0, 0x01, 0x2a


	//----- nvinfo : EIATTR_SPARSE_MMA_MASK
	.align		4
.L_410:
        /*0018*/ 	.byte	0x03, 0x50
        /*001a*/ 	.short	0x0000


	//----- nvinfo : EIATTR_MAXREG_COUNT
	.align		4
        /*001c*/ 	.byte	0x03, 0x1b
        /*001e*/ 	.short	0x00a8


	//----- nvinfo : EIATTR_MERCURY_ISA_VERSION
	.align		4
        /*0020*/ 	.byte	0x03, 0x5f
        /*0022*/ 	.short	0x0101


	//----- nvinfo : EIATTR_VRC_CTA_INIT_COUNT
	.align		4
        /*0024*/ 	.byte	0x02, 0x4a
	.zero		1
	.zero		1


	//----- nvinfo : EIATTR_EXIT_INSTR_OFFSETS
	.align		4
        /*0028*/ 	.byte	0x04, 0x1c
        /*002a*/ 	.short	(.L_412 - .L_411)


	//   ....[0]....
.L_411:
        /*002c*/ 	.word	0x00000010


	//----- nvinfo : EIATTR_MAX_THREADS
	.align		4
.L_412:
        /*0030*/ 	.byte	0x04, 0x05
        /*0032*/ 	.short	(.L_414 - .L_413)
.L_413:
        /*0034*/ 	.word	0x00000180
        /*0038*/ 	.word	0x00000001
        /*003c*/ 	.word	0x00000001


	//----- nvinfo : EIATTR_CBANK_PARAM_SIZE
	.align		4
.L_414:
        /*0040*/ 	.byte	0x03, 0x19
        /*0042*/ 	.short	0x0a80


	//----- nvinfo : EIATTR_PARAM_CBANK
	.align		4
        /*0044*/ 	.byte	0x04, 0x0a
        /*0046*/ 	.short	(.L_416 - .L_415)
	.align		4
.L_415:
        /*0048*/ 	.word	index@(.nv.constant0._ZN7cutlass13device_kernelIN5flash11enable_sm90INS1_16FlashAttnFwdSm90INS1_25CollectiveMainloopFwdSm90ILi2EN4cute5tupleIJNS5_1CILi1EEES8_S8_EEENS6_IJNS7_ILi128EEENS7_ILi80EEENS7_ILi256EEEEEELi256ENS_10bfloat16_tEfNS_4arch4Sm90ELb1ELb0ELb0ELb1ELb0ELb1ELb0ELb1ELb1ELb1ELb0ELb0EEENS1_21CollectiveEpilogueFwdINS6_IJSA_SC_SB_EEES9_SE_SG_Li256ELb1ELb1ELb0ELb0EEENS1_36VarlenDynamicPersistentTileSchedulerILi128ELi80ELi256ELi128ELb0ELb1ELb1ELb1ELb1ELb1EEEEEEEEEvNT_6ParamsE)
        /*004c*/ 	.short	0x0380
        /*004e*/ 	.short	0x0a80


	//----- nvinfo : EIATTR_SW_WAR
	.align		4
.L_416:
        /*0050*/ 	.byte	0x04, 0x36
        /*0052*/ 	.short	(.L_418 - .L_417)
.L_417:
        /*0054*/ 	.word	0x00000008
.L_418:


//--------------------- .nv.info._ZN7cutlass13device_kernelIN5flash11enable_sm90INS1_16FlashAttnFwdSm90INS1_25CollectiveMainloopFwdSm90ILi2EN4cute5tupleIJNS5_1CILi1EEES8_S8_EEENS6_IJNS7_ILi128EEENS7_ILi112EEENS7_ILi192EEEEEELi192ENS_10bfloat16_tEfNS_4arch4Sm90ELb0ELb0ELb0ELb0ELb0ELb0ELb0ELb1ELb1ELb1ELb0ELb0EEENS1_21CollectiveEpilogueFwdINS6_IJSA_SC_SB_EEES9_SE_SG_Li256ELb0ELb1ELb0ELb0EEENS1_29StaticPersistentTileSchedulerILb0EEEEEEEEEvNT_6ParamsE --------------------------
	.section	.nv.info._ZN7cutlass13device_kernelIN5flash11enable_sm90INS1_16FlashAttnFwdSm90INS1_25CollectiveMainloopFwdSm90ILi2EN4cute5tupleIJNS5_1CILi1EEES8_S8_EEENS6_IJNS7_ILi128EEENS7_ILi112EEENS7_ILi192EEEEEELi192ENS_10bfloat16_tEfNS_4arch4Sm90ELb0ELb0ELb0ELb0ELb0ELb0ELb0ELb1ELb1ELb1ELb0ELb0EEENS1_21CollectiveEpilogueFwdINS6_IJSA_SC_SB_EEES9_SE_SG_Li256ELb0ELb1ELb0ELb0EEENS1_29StaticPersistentTileSchedulerILb0EEEEEEEEEvNT_6ParamsE,"",@"SHT_CUDA_INFO"
	.sectionflags	@""
	.align	4


	//----- nvinfo : EIATTR_CUDA_API_VERSION
	.align		4
        /*0000*/ 	.byte	0x04, 0x37
        /*0002*/ 	.short	(.L_420 - .L_419)
.L_419:
        /*0004*/ 	.word	0x00000082


	//----- nvinfo : EIATTR_KPARAM_INFO
	.align		4
.L_420:
        /*0008*/ 	.byte	0x04, 0x17
        /*000a*/ 	.short	(.L_422 - .L_421)
.L_421:
        /*000c*/ 	.word	0x00000000
        /*0010*/ 	.short	0x0000
        /*0012*/ 	.short	0x0000
        /*0014*/ 	.byte	0x00, 0xf0, 0x01, 0x28


	//----- nvinfo : EIATTR_SPARSE_MMA_MASK
	.align		4
.L_422:
        /*0018*/ 	.byte	0x03, 0x50
        /*001a*/ 	.short	0x0000


	//----- nvinfo : EIATTR_MAXREG_COUNT
	.align		4
        /*001c*/ 	.byte	0x03, 0x1b
        /*001e*/ 	.short	0x00a8


	//----- nvinfo : EIATTR_MERCURY_ISA_VERSION
	.align		4
        /*0020*/ 	.byte	0x03, 0x5f
        /*0022*/ 	.short	0x0101


	//----- nvinfo : EIATTR_VRC_CTA_INIT_COUNT
	.align		4
        /*0024*/ 	.byte	0x02, 0x4a
	.zero		1
	.zero		1


	//----- nvinfo : EIATTR_EXIT_INSTR_OFFSETS
	.align		4
        /*0028*/ 	.byte	0x04, 0x1c
        /*002a*/ 	.short	(.L_424 - .L_423)


	//   ....[0]....
.L_423:
        /*002c*/ 	.word	0x00000010


	//----- nvinfo : EIATTR_MAX_THREADS
	.align		4
.L_424:
        /*0030*/ 	.byte	0x04, 0x05
        /*0032*/ 	.short	(.L_426 - .L_425)
.L_425:
        /*0034*/ 	.word	0x00000180
        /*0038*/ 	.word	0x00000001
        /*003c*/ 	.word	0x00000001


	//----- nvinfo : EIATTR_CBANK_PARAM_SIZE
	.align		4
.L_426:
        /*0040*/ 	.byte	0x03, 0x19
        /*0042*/ 	.short	0x0a00


	//----- nvinfo : EIATTR_PARAM_CBANK
	.align		4
        /*0044*/ 	.byte	0x04, 0x0a
        /*0046*/ 	.short	(.L_428 - .L_427)
	.align		4
.L_427:
        /*0048*/ 	.word	index@(.nv.constant0._ZN7cutlass13device_kernelIN5flash11enable_sm90INS1_16FlashAttnFwdSm90INS1_25CollectiveMainloopFwdSm90ILi2EN4cute5tupleIJNS5_1CILi1EEES8_S8_EEENS6_IJNS7_ILi128EEENS7_ILi112EEENS7_ILi192EEEEEELi192ENS_10bfloat16_tEfNS_4arch4Sm90ELb0ELb0ELb0ELb0ELb0ELb0ELb0ELb1ELb1ELb1ELb0ELb0EEENS1_21CollectiveEpilogueFwdINS6_IJSA_SC_SB_EEES9_SE_SG_Li256ELb0ELb1ELb0ELb0EEENS1_29StaticPersistentTileSchedulerILb0EEEEEEEEEvNT_6ParamsE)
        /*004c*/ 	.short	0x0380
        /*004e*/ 	.short	0x0a00


	//----- nvinfo : EIATTR_SW_WAR
	.align		4
.L_428:
        /*0050*/ 	.byte	0x04, 0x36
        /*0052*/ 	.short	(.L_430 - .L_429)
.L_429:
        /*0054*/ 	.word	0x00000008
.L_430:


//--------------------- .nv.info._ZN7cutlass13device_kernelIN5flash11enable_sm90INS1_16FlashAttnFwdSm90INS1_25CollectiveMainloopFwdSm90ILi2EN4cute5tupleIJNS5_1CILi2EEENS7_ILi1EEES9_EEENS6_IJNS7_ILi128EEENS7_ILi112EEENS7_ILi192EEEEEELi192ENS_10bfloat16_tEfNS_4arch4Sm90ELb0ELb0ELb0ELb0ELb0ELb0ELb0ELb1ELb1ELb1ELb0ELb0EEENS1_21CollectiveEpilogueFwdINS6_IJSB_SD_SC_EEESA_SF_SH_Li256ELb0ELb1ELb0ELb0EEENS1_29StaticPersistentTileSchedulerILb0EEEEEEEEEvNT_6ParamsE --------------------------
	.section	.nv.info._ZN7cutlass13device_kernelIN5flash11enable_sm90INS1_16FlashAttnFwdSm90INS1_25CollectiveMainloopFwdSm90ILi2EN4cute5tupleIJNS5_1CILi2EEENS7_ILi1EEES9_EEENS6_IJNS7_ILi128EEENS7_ILi112EEENS7_ILi192EEEEEELi192ENS_10bfloat16_tEfNS_4arch4Sm90ELb0ELb0ELb0ELb0ELb0ELb0ELb0ELb1ELb1ELb1ELb0ELb0EEENS1_21CollectiveEpilogueFwdINS6_IJSB_SD_SC_EEESA_SF_SH_Li256ELb0ELb1ELb0ELb0EEENS1_29StaticPersistentTileSchedulerILb0EEEEEEEEEvNT_6ParamsE,"",@"SHT_CUDA_INFO"
	.sectionflags	@""
	.align	4


	//----- nvinfo : EIATTR_CUDA_API_VERSION
	.align		4
        /*0000*/ 	.byte	0x04, 0x37
        /*0002*/ 	.short	(.L_432 - .L_431)
.L_431:
        /*0004*/ 	.word	0x00000082


	//----- nvinfo : EIATTR_KPARAM_INFO
	.align		4
.L_432:
        /*0008*/ 	.byte	0x04, 0x17
        /*000a*/ 	.short	(.L_434 - .L_433)
.L_433:
        /*000c*/ 	.word	0x00000000
        /*0010*/ 	.short	0x0000
        /*0012*/ 	.short	0x0000
        /*0014*/ 	.byte	0x00, 0xf0, 0x01, 0x28


	//----- nvinfo : EIATTR_SPARSE_MMA_MASK
	.align		4
.L_434:
        /*0018*/ 	.byte	0x03, 0x50
        /*001a*/ 	.short	0x0000


	//----- nvinfo : EIATTR_MAXREG_COUNT
	.align		4
        /*001c*/ 	.byte	0x03, 0x1b
        /*001e*/ 	.short	0x00a8


	//----- nvinfo : EIATTR_MERCURY_ISA_VERSION
	.align		4
        /*0020*/ 	.byte	0x03, 0x5f
        /*0022*/ 	.short	0x0101


	//----- nvinfo : EIATTR_VRC_CTA_INIT_COUNT
	.align		4
        /*0024*/ 	.byte	0x02, 0x4a
	.zero		1
	.zero		1


	//----- nvinfo : EIATTR_EXIT_INSTR_OFFSETS
	.align		4
        /*0028*/ 	.byte	0x04, 0x1c
        /*002a*/ 	.short	(.L_436 - .L_435)


	//   ....[0]....
.L_435:
        /*002c*/ 	.word	0x00000010


	//----- nvinfo : EIATTR_MAX_THREADS
	.align		4
.L_436:
        /*0030*/ 	.byte	0x04, 0x05
        /*0032*/ 	.short	(.L_438 - .L_437)
.L_437:
        /*0034*/ 	.word	0x00000180
        /*0038*/ 	.word	0x00000001
        /*003c*/ 	.word	0x00000001


	//----- nvinfo : EIATTR_CBANK_PARAM_SIZE
	.align		4
.L_438:
        /*0040*/ 	.byte	0x03, 0x19
        /*0042*/ 	.short	0x0a00


	//----- nvinfo : EIATTR_PARAM_CBANK
	.align		4
        /*0044*/ 	.byte	0x04, 0x0a
        /*0046*/ 	.short	(.L_440 - .L_439)
	.align		4
.L_439:
        /*0048*/ 	.word	index@(.nv.constant0._ZN7cutlass13device_kernelIN5flash11enable_sm90INS1_16FlashAttnFwdSm90INS1_25CollectiveMainloopFwdSm90ILi2EN4cute5tupleIJNS5_1CILi2EEENS7_ILi1EEES9_EEENS6_IJNS7_ILi128EEENS7_ILi112EEENS7_ILi192EEEEEELi192ENS_10bfloat16_tEfNS_4arch4Sm90ELb0ELb0ELb0ELb0ELb0ELb0ELb0ELb1ELb1ELb1ELb0ELb0EEENS1_21CollectiveEpilogueFwdINS6_IJSB_SD_SC_EEESA_SF_SH_Li256ELb0ELb1ELb0ELb0EEENS1_29StaticPersistentTileSchedulerILb0EEEEEEEEEvNT_6ParamsE)
        /*004c*/ 	.short	0x0380
        /*004e*/ 	.short	0x0a00


	//----- nvinfo : EIATTR_SW_WAR
	.align		4
.L_440:
        /*0050*/ 	.byte	0x04, 0x36
        /*0052*/ 	.short	(.L_442 - .L_441)
.L_441:
        /*0054*/ 	.word	0x00000008
.L_442:


//--------------------- .nv.info._ZN7cutlass13device_kernelIN5flash11enable_sm90INS1_16FlashAttnFwdSm90INS1_25CollectiveMainloopFwdSm90ILi2EN4cute5tupleIJNS5_1CILi1EEES8_S8_EEENS6_IJNS7_ILi128EEENS7_ILi112EEENS7_ILi192EEEEEELi192ENS_10bfloat16_tEfNS_4arch4Sm90ELb0ELb0ELb0ELb1ELb0ELb0ELb0ELb1ELb1ELb1ELb0ELb0EEENS1_21CollectiveEpilogueFwdINS6_IJSA_SC_SB_EEES9_SE_SG_Li256ELb1ELb1ELb0ELb0EEENS1_36VarlenDynamicPersistentTileSchedulerILi128ELi112ELi256ELi128ELb0ELb1ELb1ELb0ELb1ELb1EEEEEEEEEvNT_6ParamsE --------------------------
	.section	.nv.info._ZN7cutlass13device_kernelIN5flash11enable_sm90INS1_16FlashAttnFwdSm90INS1_25CollectiveMainloopFwdSm90ILi2EN4cute5tupleIJNS5_1CILi1EEES8_S8_EEENS6_IJNS7_ILi128EEENS7_ILi112EEENS7_ILi192EEEEEELi192ENS_10bfloat16_tEfNS_4arch4Sm90ELb0ELb0ELb0ELb1ELb0ELb0ELb0ELb1ELb1ELb1ELb0ELb0EEENS1_21CollectiveEpilogueFwdINS6_IJSA_SC_SB_EEES9_SE_SG_Li256ELb1ELb1ELb0ELb0EEENS1_36VarlenDynamicPersistentTileSchedulerILi128ELi112ELi256ELi128ELb0ELb1ELb1ELb0ELb1ELb1EEEEEEEEEvNT_6ParamsE,"",@"SHT_CUDA_INFO"
	.sectionflags	@""
	.align	4


	//----- nvinfo : EIATTR_CUDA_API_VERSION
	.align		4
        /*0000*/ 	.byte	0x04, 0x37
        /*0002*/ 	.short	(.L_444 - .L_443)
.L_443:
        /*0004*/ 	.word	0x00000082


	//----- nvinfo : EIATTR_KPARAM_INFO
	.align		4
.L_444:
        /*0008*/ 	.byte	0x04, 0x17
        /*000a*/ 	.short	(.L_446 - .L_445)
.L_445:
        /*000c*/ 	.word	0x00000000
        /*0010*/ 	.short	0x0000
        /*0012*/ 	.short	0x0000
        /*0014*/ 	.byte	0x00, 0xf0, 0x01, 0x2a


	//----- nvinfo : EIATTR_SPARSE_MMA_MASK
	.align		4
.L_446:
        /*0018*/ 	.byte	0x03, 0x50
        /*001a*/ 	.short	0x0000


	//----- nvinfo : EIATTR_MAXREG_COUNT
	.align		4
        /*001c*/ 	.byte	0x03, 0x1b
        /*001e*/ 	.short	0x00a8


	//----- nvinfo : EIATTR_MERCURY_ISA_VERSION
	.align		4
        /*0020*/ 	.byte	0x03, 0x5f
        /*0022*/ 	.short	0x0101


	//----- nvinfo : EIATTR_VRC_CTA_INIT_COUNT
	.align		4
        /*0024*/ 	.byte	0x02, 0x4a
	.zero		1
	.zero		1


	//----- nvinfo : EIATTR_EXIT_INSTR_OFFSETS
	.align		4
        /*0028*/ 	.byte	0x04, 0x1c
        /*002a*/ 	.short	(.L_448 - .L_447)


	//   ....[0]....
.L_447:
        /*002c*/ 	.word	0x00000010


	//----- nvinfo : EIATTR_MAX_THREADS
	.align		4
.L_448:
        /*0030*/ 	.byte	0x04, 0x05
        /*0032*/ 	.short	(.L_450 - .L_449)
.L_449:
        /*0034*/ 	.word	0x00000180
        /*0038*/ 	.word	0x00000001
        /*003c*/ 	.word	0x00000001


	//----- nvinfo : EIATTR_CBANK_PARAM_SIZE
	.align		4
.L_450:
        /*0040*/ 	.byte	0x03, 0x19
        /*0042*/ 	.short	0x0a80


	//----- nvinfo : EIATTR_PARAM_CBANK
	.align		4
        /*0044*/ 	.byte	0x04, 0x0a
        /*0046*/ 	.short	(.L_452 - .L_451)
	.align		4
.L_451:
        /*0048*/ 	.word	index@(.nv.constant0._ZN7cutlass13device_kernelIN5flash11enable_sm90INS1_16FlashAttnFwdSm90INS1_25CollectiveMainloopFwdSm90ILi2EN4cute5tupleIJNS5_1CILi1EEES8_S8_EEENS6_IJNS7_ILi128EEENS7_ILi112EEENS7_ILi192EEEEEELi192ENS_10bfloat16_tEfNS_4arch4Sm90ELb0ELb0ELb0ELb1ELb0ELb0ELb0ELb1ELb1ELb1ELb0ELb0EEENS1_21CollectiveEpilogueFwdINS6_IJSA_SC_SB_EEES9_SE_SG_Li256ELb1ELb1ELb0ELb0EEENS1_36VarlenDynamicPersistentTileSchedulerILi128ELi112ELi256ELi128ELb0ELb1ELb1ELb0ELb1ELb1EEEEEEEEEvNT_6ParamsE)
        /*004c*/ 	.short	0x0380
        /*004e*/ 	.short	0x0a80


	//----- nvinfo : EIATTR_SW_WAR
	.align		4
.L_452:
        /*0050*/ 	.byte	0x04, 0x36
        /*0052*/ 	.short	(.L_454 - .L_453)
.L_453:
        /*0054*/ 	.word	0x00000008
.L_454:


//--------------------- .nv.info._ZN7cutlass13device_kernelIN5flash11enable_sm90INS1_16FlashAttnFwdSm90INS1_25CollectiveMainloopFwdSm90ILi2EN4cute5tupleIJNS5_1CILi1EEES8_S8_EEENS6_IJNS7_ILi128EEENS7_ILi112EEENS7_ILi192EEEEEELi192ENS_10bfloat16_tEfNS_4arch4Sm90ELb0ELb0ELb0ELb1ELb0ELb1ELb0ELb1ELb1ELb1ELb0ELb0EEENS1_21CollectiveEpilogueFwdINS6_IJSA_SC_SB_EEES9_SE_SG_Li256ELb1ELb1ELb0ELb0EEENS1_36VarlenDynamicPersistentTileSchedulerILi128ELi112ELi256ELi128ELb0ELb1ELb1ELb0ELb1ELb1EEEEEEEEEvNT_6ParamsE --------------------------
	.section	.nv.info._ZN7cutlass13device_kernelIN5flash11enable_sm90INS1_16FlashAttnFwdSm90INS1_25CollectiveMainloopFwdSm90ILi2EN4cute5tupleIJNS5_1CILi1EEES8_S8_EEENS6_IJNS7_ILi128EEENS7_ILi112EEENS7_ILi192EEEEEELi192ENS_10bfloat16_tEfNS_4arch4Sm90ELb0ELb0ELb0ELb1ELb0ELb1ELb0ELb1ELb1ELb1ELb0ELb0EEENS1_21CollectiveEpilogueFwdINS6_IJSA_SC_SB_EEES9_SE_SG_Li256ELb1ELb1ELb0ELb0EEENS1_36VarlenDynamicPersistentTileSchedulerILi128ELi112ELi256ELi128ELb0ELb1ELb1ELb0ELb1ELb1EEEEEEEEEvNT_6ParamsE,"",@"SHT_CUDA_INFO"
	.sectionflags	@""
	.align	4


	//----- nvinfo : EIATTR_CUDA_API_VERSION
	.align		4
        /*0000*/ 	.byte	0x04, 0x37
        /*0002*/ 	.short	(.L_456 - .L_455)
.L_455:
        /*0004*/ 	.word	0x00000082


	//----- nvinfo : EIATTR_KPARAM_INFO
	.align		4
.L_456:
        /*0008*/ 	.byte	0x04, 0x17
        /*000a*/ 	.short	(.L_458 - .L_457)
.L_457:
        /*000c*/ 	.word	0x00000000
        /*0010*/ 	.short	0x0000
        /*0012*/ 	.short	0x0000
        /*0014*/ 	.byte	0x00, 0xf0, 0x01, 0x2a


	//----- nvinfo : EIATTR_SPARSE_MMA_MASK
	.align		4
.L_458:
        /*0018*/ 	.byte	0x03, 0x50
        /*001a*/ 	.short	0x0000


	//----- nvinfo : EIATTR_MAXREG_COUNT
	.align		4
        /*001c*/ 	.byte	0x03, 0x1b
        /*001e*/ 	.short	0x00a8


	//----- nvinfo : EIATTR_MERCURY_ISA_VERSION
	.align		4
        /*0020*/ 	.byte	0x03, 0x5f
        /*0022*/ 	.short	0x0101


	//----- nvinfo : EIATTR_VRC_CTA_INIT_COUNT
	.align		4
        /*0024*/ 	.byte	0x02, 0x4a
	.zero		1
	.zero		1


	//----- nvinfo : EIATTR_EXIT_INSTR_OFFSETS
	.align		4
        /*0028*/ 	.byte	0x04, 0x1c
        /*002a*/ 	.short	(.L_460 - .L_459)


	//   ....[0]....
.L_459:
        /*002c*/ 	.word	0x00000010


	//----- nvinfo : EIATTR_MAX_THREADS
	.align		4
.L_460:
        /*0030*/ 	.byte	0x04, 0x05
        /*0032*/ 	.short	(.L_462 - .L_461)
.L_461:
        /*0034*/ 	.word	0x00000180
        /*0038*/ 	.word	0x00000001
        /*003c*/ 	.word	0x00000001


	//----- nvinfo : EIATTR_CBANK_PARAM_SIZE
	.align		4
.L_462:
        /*0040*/ 	.byte	0x03, 0x19
        /*0042*/ 	.short	0x0a80


	//----- nvinfo : EIATTR_PARAM_CBANK
	.align		4
        /*0044*/ 	.byte	0x04, 0x0a
        /*0046*/ 	.short	(.L_464 - .L_463)
	.align		4
.L_463:
        /*0048*/ 	.word	index@(.nv.constant0._ZN7cutlass13device_kernelIN5flash11enable_sm90INS1_16FlashAttnFwdSm90INS1_25CollectiveMainloopFwdSm90ILi2EN4cute5tupleIJNS5_1CILi1EEES8_S8_EEENS6_IJNS7_ILi128EEENS7_ILi112EEENS7_ILi192EEEEEELi192ENS_10bfloat16_tEfNS_4arch4Sm90ELb0ELb0ELb0ELb1ELb0ELb1ELb0ELb1ELb1ELb1ELb0ELb0EEENS1_21CollectiveEpilogueFwdINS6_IJSA_SC_SB_EEES9_SE_SG_Li256ELb1ELb1ELb0ELb0EEENS1_36VarlenDynamicPersistentTileSchedulerILi128ELi112ELi256ELi128ELb0ELb1ELb1ELb0ELb1ELb1EEEEEEEEEvNT_6ParamsE)
        /*004c*/ 	.short	0x0380
        /*004e*/ 	.short	0x0a80


	//----- nvinfo : EIATTR_SW_WAR
	.align		4
.L_464:
        /*0050*/ 	.byte	0x04, 0x36
        /*0052*/ 	.short	(.L_466 - .L_465)
.L_465:
        /*0054*/ 	.word	0x00000008
.L_466:


//--------------------- .nv.info._ZN7cutlass13device_kernelIN5flash11enable_sm90INS1_16FlashAttnFwdSm90INS1_25CollectiveMainloopFwdSm90ILi2EN4cute5tupleIJNS5_1CILi1EEES8_S8_EEENS6_IJNS7_ILi128EEENS7_ILi96EEENS7_ILi192EEEEEELi192ENS_10bfloat16_tEfNS_4arch4Sm90ELb0ELb1ELb0ELb0ELb0ELb0ELb0ELb1ELb1ELb1ELb0ELb0EEENS1_21CollectiveEpilogueFwdINS6_IJSA_SC_SB_EEES9_SE_SG_Li256ELb0ELb1ELb0ELb0EEENS1_30DynamicPersistentTileSchedulerILi256ELi128ELb0ELb1ELb1EEEEEEEEEvNT_6ParamsE --------------------------
	.section	.nv.info._ZN7cutlass13device_kernelIN5flash11enable_sm90INS1_16FlashAttnFwdSm90INS1_25CollectiveMainloopFwdSm90ILi2EN4cute5tupleIJNS5_1CILi1EEES8_S8_EEENS6_IJNS7_ILi128EEENS7_ILi96EEENS7_ILi192EEEEEELi192ENS_10bfloat16_tEfNS_4arch4Sm90ELb0ELb1ELb0ELb0ELb0ELb0ELb0ELb1ELb1ELb1ELb0ELb0EEENS1_21CollectiveEpilogueFwdINS6_IJSA_SC_SB_EEES9_SE_SG_Li256ELb0ELb1ELb0ELb0EEENS1_30DynamicPersistentTileSchedulerILi256ELi128ELb0ELb1ELb1EEEEEEEEEvNT_6ParamsE,"",@"SHT_CUDA_INFO"
	.sectionflags	@""
	.align	4


	//----- nvinfo : EIATTR_CUDA_API_VERSION
	.align		4
        /*0000*/ 	.byte	0x04, 0x37
        /*0002*/ 	.short	(.L_468 - .L_467)
.L_467:
        /*0004*/ 	.word	0x00000082


	//----- nvinfo : EIATTR_KPARAM_INFO
	.align		4
.L_468:
        /*0008*/ 	.byte	0x04, 0x17
        /*000a*/ 	.short	(.L_470 - .L_469)
.L_469:
        /*000c*/ 	.word	0x00000000
        /*0010*/ 	.short	0x0000
        /*0012*/ 	.short	0x0000
        /*0014*/ 	.byte	0x00, 0xf0, 0x01, 0x2a


	//----- nvinfo : EIATTR_SPARSE_MMA_MASK
	.align		4
.L_470:
        /*0018*/ 	.byte	0x03, 0x50
        /*001a*/ 	.short	0x0000


	//----- nvinfo : EIATTR_MAXREG_COUNT
	.align		4
        /*001c*/ 	.byte	0x03, 0x1b
        /*001e*/ 	.short	0x00a8


	//----- nvinfo : EIATTR_MERCURY_ISA_VERSION
	.align		4
        /*0020*/ 	.byte	0x03, 0x5f
        /*0022*/ 	.short	0x0101


	//----- nvinfo : EIATTR_VRC_CTA_INIT_COUNT
	.align		4
        /*0024*/ 	.byte	0x02, 0x4a
	.zero		1
	.zero		1


	//----- nvinfo : EIATTR_EXIT_INSTR_OFFSETS
	.align		4
        /*0028*/ 	.byte	0x04, 0x1c
        /*002a*/ 	.short	(.L_472 - .L_471)


	//   ....[0]....
.L_471:
        /*002c*/ 	.word	0x00000010


	//----- nvinfo : EIATTR_MAX_THREADS
	.align		4
.L_472:
        /*0030*/ 	.byte	0x04, 0x05
        /*0032*/ 	.short	(.L_474 - .L_473)
.L_473:
        /*0034*/ 	.word	0x00000180
        /*0038*/ 	.word	0x00000001
        /*003c*/ 	.word	0x00000001


	//----- nvinfo : EIATTR_CBANK_PARAM_SIZE
	.align		4
.L_474:
        /*0040*/ 	.byte	0x03, 0x19
        /*0042*/ 	.short	0x0a80


	//----- nvinfo : EIATTR_PARAM_CBANK
	.align		4
        /*0044*/ 	.byte	0x04, 0x0a
        /*0046*/ 	.short	(.L_476 - .L_475)
	.align		4
.L_475:
        /*0048*/ 	.word	index@(.nv.constant0._ZN7cutlass13device_kernelIN5flash11enable_sm90INS1_16FlashAttnFwdSm90INS1_25CollectiveMainloopFwdSm90ILi2EN4cute5tupleIJNS5_1CILi1EEES8_S8_EEENS6_IJNS7_ILi128EEENS7_ILi96EEENS7_ILi192EEEEEELi192ENS_10bfloat16_tEfNS_4arch4Sm90ELb0ELb1ELb0ELb0ELb0ELb0ELb0ELb1ELb1ELb1ELb0ELb0EEENS1_21CollectiveEpilogueFwdINS6_IJSA_SC_SB_EEES9_SE_SG_Li256ELb0ELb1ELb0ELb0EEENS1_30DynamicPersistentTileSchedulerILi256ELi128ELb0ELb1ELb1EEEEEEEEEvNT_6ParamsE)
        /*004c*/ 	.short	0x0380
        /*004e*/ 	.short	0x0a80


	//----- nvinfo : EIATTR_SW_WAR
	.align		4
.L_476:
        /*0050*/ 	.byte	0x04, 0x36
        /*0052*/ 	.short	(.L_478 - .L_477)
.L_477:
        /*0054*/ 	.word	0x00000008
.L_478:


//--------------------- .nv.info._ZN7cutlass13device_kernelIN5flash11enable_sm90INS1_16FlashAttnFwdSm90INS1_25CollectiveMainloopFwdSm90ILi2EN4cute5tupleIJNS5_1CILi1EEES8_S8_EEENS6_IJNS7_ILi128EEENS7_ILi96EEENS7_ILi192EEEEEELi192ENS_10bfloat16_tEfNS_4arch4Sm90ELb0ELb1ELb0ELb1ELb0ELb0ELb0ELb1ELb1ELb1ELb0ELb0EEENS1_21CollectiveEpilogueFwdINS6_IJSA_SC_SB_EEES9_SE_SG_Li256ELb1ELb1ELb0ELb0EEENS1_36VarlenDynamicPersistentTileSchedulerILi128ELi96ELi256ELi128ELb0ELb1ELb1ELb1ELb0ELb1EEEEEEEEEvNT_6ParamsE --------------------------
	.section	.nv.info._ZN7cutlass13device_kernelIN5flash11enable_sm90INS1_16FlashAttnFwdSm90INS1_25CollectiveMainloopFwdSm90ILi2EN4cute5tupleIJNS5_1CILi1EEES8_S8_EEENS6_IJNS7_ILi128EEENS7_ILi96EEENS7_ILi192EEEEEELi192ENS_10bfloat16_tEfNS_4arch4Sm90ELb0ELb1ELb0ELb1ELb0ELb0ELb0ELb1ELb1ELb1ELb0ELb0EEENS1_21CollectiveEpilogueFwdINS6_IJSA_SC_SB_EEES9_SE_SG_Li256ELb1ELb1ELb0ELb0EEENS1_36VarlenDynamicPersistentTileSchedulerILi128ELi96ELi256ELi128ELb0ELb1ELb1ELb1ELb0ELb1EEEEEEEEEvNT_6ParamsE,"",@"SHT_CUDA_INFO"
	.sectionflags	@""
	.align	4


	//----- nvinfo : EIATTR_CUDA_API_VERSION
	.align		4
        /*0000*/ 	.byte	0x04, 0x37
        /*0002*/ 	.short	(.L_480 - .L_479)
.L_479:
        /*0004*/ 	.word	0x00000082


	//----- nvinfo : EIATTR_KPARAM_INFO
	.align		4
.L_480:
        /*0008*/ 	.byte	0x04, 0x17
        /*000a*/ 	.short	(.L_482 - .L_481)
.L_481:
        /*000c*/ 	.word	0x00000000
        /*0010*/ 	.short	0x0000
        /*0012*/ 	.short	0x0000
        /*0014*/ 	.byte	0x00, 0xf0, 0x01, 0x2a


	//----- nvinfo : EIATTR_SPARSE_MMA_MASK
	.align		4
.L_482:
        /*0018*/ 	.byte	0x03, 0x50
        /*001a*/ 	.short	0x0000


	//----- nvinfo : EIATTR_MAXREG_COUNT
	.align		4
        /*001c*/ 	.byte	0x03, 0x1b
        /*001e*/ 	.short	0x00a8


	//----- nvinfo : EIATTR_MERCURY_ISA_VERSION
	.align		4
        /*0020*/ 	.byte	0x03, 0x5f
        /*0022*/ 	.short	0x0101


	//----- nvinfo : EIATTR_VRC_CTA_INIT_COUNT
	.align		4
        /*0024*/ 	.byte	0x02, 0x4a
	.zero		1
	.zero		1


	//----- nvinfo : EIATTR_EXIT_INSTR_OFFSETS
	.align		4
        /*0028*/ 	.byte	0x04, 0x1c
        /*002a*/ 	.short	(.L_484 - .L_483)


	//   ....[0]....
.L_483:
        /*002c*/ 	.word	0x00000010


	//----- nvinfo : EIATTR_MAX_THREADS
	.align		4
.L_484:
        /*0030*/ 	.byte	0x04, 0x05
        /*0032*/ 	.short	(.L_486 - .L_485)
.L_485:
        /*0034*/ 	.word	0x00000180
        /*0038*/ 	.word	0x00000001
        /*003c*/ 	.word	0x00000001


	//----- nvinfo : EIATTR_CBANK_PARAM_SIZE
	.align		4
.L_486:
        /*0040*/ 	.byte	0x03, 0x19
        /*0042*/ 	.short	0x0a80


	//----- nvinfo : EIATTR_PARAM_CBANK
	.align		4
        /*0044*/ 	.byte	0x04, 0x0a
        /*0046*/ 	.short	(.L_488 - .L_487)
	.align		4
.L_487:
        /*0048*/ 	.word	index@(.nv.constant0._ZN7cutlass13device_kernelIN5flash11enable_sm90INS1_16FlashAttnFwdSm90INS1_25CollectiveMainloopFwdSm90ILi2EN4cute5tupleIJNS5_1CILi1EEES8_S8_EEENS6_IJNS7_ILi128EEENS7_ILi96EEENS7_ILi192EEEEEELi192ENS_10bfloat16_tEfNS_4arch4Sm90ELb0ELb1ELb0ELb1ELb0ELb0ELb0ELb1ELb1ELb1ELb0ELb0EEENS1_21CollectiveEpilogueFwdINS6_IJSA_SC_SB_EEES9_SE_SG_Li256ELb1ELb1ELb0ELb0EEENS1_36VarlenDynamicPersistentTileSchedulerILi128ELi96ELi256ELi128ELb0ELb1ELb1ELb1ELb0ELb1EEEEEEEEEvNT_6ParamsE)
        /*004c*/ 	.short	0x0380
        /*004e*/ 	.short	0x0a80


	//----- nvinfo : EIATTR_SW_WAR
	.align		4
.L_488:
        /*0050*/ 	.byte	0x04, 0x36
        /*0052*/ 	.short	(.L_490 - .L_489)
.L_489:
        /*0054*/ 	.word	0x00000008
.L_490:


//--------------------- .nv.info._ZN7cutlass13device_kernelIN5flash11enable_sm90INS1_16FlashAttnFwdSm90INS1_25CollectiveMainloopFwdSm90ILi2EN4cute5tupleIJNS5_1CILi1EEES8_S8_EEENS6_IJNS7_ILi128EEENS7_ILi96EEENS7_ILi192EEEEEELi192ENS_10bfloat16_tEfNS_4arch4Sm90ELb0ELb1ELb0ELb1ELb0ELb1ELb0ELb1ELb1ELb1ELb0ELb0EEENS1_21CollectiveEpilogueFwdINS6_IJSA_SC_SB_EEES9_SE_SG_Li256ELb1ELb1ELb0ELb0EEENS1_36VarlenDynamicPersistentTileSchedulerILi128ELi96ELi256ELi128ELb0ELb1ELb1ELb1ELb0ELb1EEEEEEEEEvNT_6ParamsE --------------------------
	.section	.nv.info._ZN7cutlass13device_kernelIN5flash11enable_sm90INS1_16FlashAttnFwdSm90INS1_25CollectiveMainloopFwdSm90ILi2EN4cute5tupleIJNS5_1CILi1EEES8_S8_EEENS6_IJNS7_ILi128EEENS7_ILi96EEENS7_ILi192EEEEEELi192ENS_10bfloat16_tEfNS_4arch4Sm90ELb0ELb1ELb0ELb1ELb0ELb1ELb0ELb1ELb1ELb1ELb0ELb0EEENS1_21CollectiveEpilogueFwdINS6_IJSA_SC_SB_EEES9_SE_SG_Li256ELb1ELb1ELb0ELb0EEENS1_36VarlenDynamicPersistentTileSchedulerILi128ELi96ELi256ELi128ELb0ELb1ELb1ELb1ELb0ELb1EEEEEEEEEvNT_6ParamsE,"",@"SHT_CUDA_INFO"
	.sectionflags	@""
	.align	4


	//----- nvinfo : EIATTR_CUDA_API_VERSION
	.align		4
        /*0000*/ 	.byte	0x04, 0x37
        /*0002*/ 	.short	(.L_492 - .L_491)
.L_491:
        /*0004*/ 	.word	0x00000082


	//----- nvinfo : EIATTR_KPARAM_INFO
	.align		4
.L_492:
        /*0008*/ 	.byte	0x04, 0x17
        /*000a*/ 	.short	(.L_494 - .L_493)
.L_493:
        /*000c*/ 	.word	0x00000000
        /*0010*/ 	.short	0x0000
        /*0012*/ 	.short	0x0000
        /*0014*/ 	.byte	0x00, 0xf0, 0x01, 0x2a


	//----- nvinfo : EIATTR_SPARSE_MMA_MASK
	.align		4
.L_494:
        /*0018*/ 	.byte	0x03, 0x50
        /*001a*/ 	.short	0x0000


	//----- nvinfo : EIATTR_MAXREG_COUNT
	.align		4
        /*001c*/ 	.byte	0x03, 0x1b
        /*001e*/ 	.short	0x00a8


	//----- nvinfo : EIATTR_MERCURY_ISA_VERSION
	.align		4
        /*0020*/ 	.byte	0x03, 0x5f
        /*0022*/ 	.short	0x0101


	//----- nvinfo : EIATTR_VRC_CTA_INIT_COUNT
	.align		4
        /*0024*/ 	.byte	0x02, 0x4a
	.zero		1
	.zero		1


	//----- nvinfo : EIATTR_EXIT_INSTR_OFFSETS
	.align		4
        /*0028*/ 	.byte	0x04, 0x1c
        /*002a*/ 	.short	(.L_496 - .L_495)


	//   ....[0]....
.L_495:
        /*002c*/ 	.word	0x00000010


	//----- nvinfo : EIATTR_MAX_THREADS
	.align		4
.L_496:
        /*0030*/ 	.byte	0x04, 0x05
        /*0032*/ 	.short	(.L_498 - .L_497)
.L_497:
        /*0034*/ 	.word	0x00000180
        /*0038*/ 	.word	0x00000001
        /*003c*/ 	.word	0x00000001


	//----- nvinfo : EIATTR_CBANK_PARAM_SIZE
	.align		4
.L_498:
        /*0040*/ 	.byte	0x03, 0x19
        /*0042*/ 	.short	0x0a80


	//----- nvinfo : EIATTR_PARAM_CBANK
	.align		4
        /*0044*/ 	.byte	0x04, 0x0a
        /*0046*/ 	.short	(.L_500 - .L_499)
	.align		4
.L_499:
        /*0048*/ 	.word	index@(.nv.constant0._ZN7cutlass13device_kernelIN5flash11enable_sm90INS1_16FlashAttnFwdSm90INS1_25CollectiveMainloopFwdSm90ILi2EN4cute5tupleIJNS5_1CILi1EEES8_S8_EEENS6_IJNS7_ILi128EEENS7_ILi96EEENS7_ILi192EEEEEELi192ENS_10bfloat16_tEfNS_4arch4Sm90ELb0ELb1ELb0ELb1ELb0ELb1ELb0ELb1ELb1ELb1ELb0ELb0EEENS1_21CollectiveEpilogueFwdINS6_IJSA_SC_SB_EEES9_SE_SG_Li256ELb1ELb1ELb0ELb0EEENS1_36VarlenDynamicPersistentTileSchedulerILi128ELi96ELi256ELi128ELb0ELb1ELb1ELb1ELb0ELb1EEEEEEEEEvNT_6ParamsE)
        /*004c*/ 	.short	0x0380
        /*004e*/ 	.short	0x0a80


	//----- nvinfo : EIATTR_SW_WAR
	.align		4
.L_500:
        /*0050*/ 	.byte	0x04, 0x36
        /*0052*/ 	.short	(.L_502 - .L_501)
.L_501:
        /*0054*/ 	.word	0x00000008
.L_502:


//--------------------- .nv.info._ZN7cutlass13device_kernelIN5flash11enable_sm90INS1_16FlashAttnFwdSm90INS1_25CollectiveMainloopFwdSm90ILi2EN4cute5tupleIJNS5_1CILi1EEES8_S8_EEENS6_IJNS7_ILi128EEENS7_ILi112EEENS7_ILi192EEEEEELi192ENS_10bfloat16_tEfNS_4arch4Sm90ELb1ELb0ELb0ELb0ELb0ELb0ELb0ELb1ELb1ELb1ELb0ELb0EEENS1_21CollectiveEpilogueFwdINS6_IJSA_SC_SB_EEES9_SE_SG_Li256ELb0ELb1ELb0ELb0EEENS1_30DynamicPersistentTileSchedulerILi256ELi128ELb0ELb1ELb1EEEEEEEEEvNT_6ParamsE --------------------------
	.section	.nv.info._ZN7cutlass13device_kernelIN5flash11enable_sm90INS1_16FlashAttnFwdSm90INS1_25CollectiveMainloopFwdSm90ILi2EN4cute5tupleIJNS5_1CILi1EEES8_S8_EEENS6_IJNS7_ILi128EEENS7_ILi112EEENS7_ILi192EEEEEELi192ENS_10bfloat16_tEfNS_4arch4Sm90ELb1ELb0ELb0ELb0ELb0ELb0ELb0ELb1ELb1ELb1ELb0ELb0EEENS1_21CollectiveEpilogueFwdINS6_IJSA_SC_SB_EEES9_SE_SG_Li256ELb0ELb1ELb0ELb0EEENS1_30DynamicPersistentTileSchedulerILi256ELi128ELb0ELb1ELb1EEEEEEEEEvNT_6ParamsE,"",@"SHT_CUDA_INFO"
	.sectionflags	@""
	.align	4


	//----- nvinfo : EIATTR_CUDA_API_VERSION
	.align		4
        /*0000*/ 	.byte	0x04, 0x37
        /*0002*/ 	.short	(.L_504 - .L_503)
.L_503:
        /*0004*/ 	.word	0x00000082


	//----- nvinfo : EIATTR_KPARAM_INFO
	.align		4
.L_504:
        /*0008*/ 	.byte	0x04, 0x17
        /*000a*/ 	.short	(.L_506 - .L_505)
.L_505:
        /*000c*/ 	.word	0x00000000
        /*0010*/ 	.short	0x0000
        /*0012*/ 	.short	0x0000
        /*0014*/ 	.byte	0x00, 0xf0, 0x01, 0x2a


	//----- nvinfo : EIATTR_SPARSE_MMA_MASK
	.align		4
.L_506:
        /*0018*/ 	.byte	0x03, 0x50
        /*001a*/ 	.short	0x0000


	//----- nvinfo : EIATTR_MAXREG_COUNT
	.align		4
        /*001c*/ 	.byte	0x03, 0x1b
        /*001e*/ 	.short	0x00a8


	//----- nvinfo : EIATTR_MERCURY_ISA_VERSION
	.align		4
        /*0020*/ 	.byte	0x03, 0x5f
        /*0022*/ 	.short	0x0101


	//----- nvinfo : EIATTR_VRC_CTA_INIT_COUNT
	.align		4
        /*0024*/ 	.byte	0x02, 0x4a
	.zero		1
	.zero		1


	//----- nvinfo : EIATTR_EXIT_INSTR_OFFSETS
	.align		4
        /*0028*/ 	.byte	0x04, 0x1c
        /*002a*/ 	.short	(.L_508 - .L_507)


	//   ....[0]....
.L_507:
        /*002c*/ 	.word	0x00000010


	//----- nvinfo : EIATTR_MAX_THREADS
	.align		4
.L_508:
        /*0030*/ 	.byte	0x04, 0x05
        /*0032*/ 	.short	(.L_510 - .L_509)
.L_509:
        /*0034*/ 	.word	0x00000180
        /*0038*/ 	.word	0x00000001
        /*003c*/ 	.word	0x00000001


	//----- nvinfo : EIATTR_CBANK_PARAM_SIZE
	.align		4
.L_510:
        /*0040*/ 	.byte	0x03, 0x19
        /*0042*/ 	.short	0x0a80


	//----- nvinfo : EIATTR_PARAM_CBANK
	.align		4
        /*0044*/ 	.byte	0x04, 0x0a
        /*0046*/ 	.short	(.L_512 - .L_511)
	.align		4
.L_511:
        /*0048*/ 	.word	index@(.nv.constant0._ZN7cutlass13device_kernelIN5flash11enable_sm90INS1_16FlashAttnFwdSm90INS1_25CollectiveMainloopFwdSm90ILi2EN4cute5tupleIJNS5_1CILi1EEES8_S8_EEENS6_IJNS7_ILi128EEENS7_ILi112EEENS7_ILi192EEEEEELi192ENS_10bfloat16_tEfNS_4arch4Sm90ELb1ELb0ELb0ELb0ELb0ELb0ELb0ELb1ELb1ELb1ELb0ELb0EEENS1_21CollectiveEpilogueFwdINS6_IJSA_SC_SB_EEES9_SE_SG_Li256ELb0ELb1ELb0ELb0EEENS1_30DynamicPersistentTileSchedulerILi256ELi128ELb0ELb1ELb1EEEEEEEEEvNT_6ParamsE)
        /*004c*/ 	.short	0x0380
        /*004e*/ 	.short	0x0a80


	//----- nvinfo : EIATTR_SW_WAR
	.align		4
.L_512:
        /*0050*/ 	.byte	0x04, 0x36
        /*0052*/ 	.short	(.L_514 - .L_513)
.L_513:
        /*0054*/ 	.word	0x00000008
.L_514:


//--------------------- .nv.info._ZN7cutlass13device_kernelIN5flash11enable_sm90INS1_16FlashAttnFwdSm90INS1_25CollectiveMainloopFwdSm90ILi2EN4cute5tupleIJNS5_1CILi1EEES8_S8_EEENS6_IJNS7_ILi128EEENS7_ILi112EEENS7_ILi192EEEEEELi192ENS_10bfloat16_tEfNS_4arch4Sm90ELb1ELb0ELb0ELb1ELb0ELb0ELb0ELb1ELb1ELb1ELb0ELb0EEENS1_21CollectiveEpilogueFwdINS6_IJSA_SC_SB_EEES9_SE_SG_Li256ELb1ELb1ELb0ELb0EEENS1_36VarlenDynamicPersistentTileSchedulerILi128ELi112ELi256ELi128ELb0ELb1ELb1ELb1ELb1ELb1EEEEEEEEEvNT_6ParamsE --------------------------
	.section	.nv.info._ZN7cutlass13device_kernelIN5flash11enable_sm90INS1_16FlashAttnFwdSm90INS1_25CollectiveMainloopFwdSm90ILi2EN4cute5tupleIJNS5_1CILi1EEES8_S8_EEENS6_IJNS7_ILi128EEENS7_ILi112EEENS7_ILi192EEEEEELi192ENS_10bfloat16_tEfNS_4arch4Sm90ELb1ELb0ELb0ELb1ELb0ELb0ELb0ELb1ELb1ELb1ELb0ELb0EEENS1_21CollectiveEpilogueFwdINS6_IJSA_SC_SB_EEES9_SE_SG_Li256ELb1ELb1ELb0ELb0EEENS1_36VarlenDynamicPersistentTileSchedulerILi128ELi112ELi256ELi128ELb0ELb1ELb1ELb1ELb1ELb1EEEEEEEEEvNT_6ParamsE,"",@"SHT_CUDA_INFO"
	.sectionflags	@""
	.align	4


	//----- nvinfo : EIATTR_CUDA_API_VERSION
	.align		4
        /*0000*/ 	.byte	0x04, 0x37
        /*0002*/ 	.short	(.L_516 - .L_515)
.L_515:
        /*0004*/ 	.word	0x00000082


	//----- nvinfo : EIATTR_KPARAM_INFO
	.align		4
.L_516:
        /*0008*/ 	.byte	0x04, 0x17
        /*000a*/ 	.short	(.L_518 - .L_517)
.L_517:
        /*000c*/ 	.word	0x00000000
        /*0010*/ 	.short	0x0000
        /*0012*/ 	.short	0x0000
        /*0014*/ 	.byte	0x00, 0xf0, 0x01, 0x2a


	//----- nvinfo : EIATTR_SPARSE_MMA_MASK
	.align		4
.L_518:
        /*0018*/ 	.byte	0x03, 0x50
        /*001a*/ 	.short	0x0000


	//----- nvinfo : EIATTR_MAXREG_COUNT
	.align		4
        /*001c*/ 	.byte	0x03, 0x1b
        /*001e*/ 	.short	0x00a8


	//----- nvinfo : EIATTR_MERCURY_ISA_VERSION
	.align		4
        /*0020*/ 	.byte	0x03, 0x5f
        /*0022*/ 	.short	0x0101


	//----- nvinfo : EIATTR_VRC_CTA_INIT_COUNT
	.align		4
        /*0024*/ 	.byte	0x02, 0x4a
	.zero		1
	.zero		1


	//----- nvinfo : EIATTR_EXIT_INSTR_OFFSETS
	.align		4
        /*0028*/ 	.byte	0x04, 0x1c
        /*002a*/ 	.short	(.L_520 - .L_519)


	//   ....[0]....
.L_519:
        /*002c*/ 	.word	0x00000010


	//----- nvinfo : EIATTR_MAX_THREADS
	.align		4
.L_520:
        /*0030*/ 	.byte	0x04, 0x05
        /*0032*/ 	.short	(.L_522 - .L_521)
.L_521:
        /*0034*/ 	.word	0x00000180
        /*0038*/ 	.word	0x00000001
        /*003c*/ 	.word	0x00000001


	//----- nvinfo : EIATTR_CBANK_PARAM_SIZE
	.align		4
.L_522:
        /*0040*/ 	.byte	0x03, 0x19
        /*0042*/ 	.short	0x0a80


	//----- nvinfo : EIATTR_PARAM_CBANK
	.align		4
        /*0044*/ 	.byte	0x04, 0x0a
        /*0046*/ 	.short	(.L_524 - .L_523)
	.align		4
.L_523:
        /*0048*/ 	.word	index@(.nv.constant0._ZN7cutlass13device_kernelIN5flash11enable_sm90INS1_16FlashAttnFwdSm90INS1_25CollectiveMainloopFwdSm90ILi2EN4cute5tupleIJNS5_1CILi1EEES8_S8_EEENS6_IJNS7_ILi128EEENS7_ILi112EEENS7_ILi192EEEEEELi192ENS_10bfloat16_tEfNS_4arch4Sm90ELb1ELb0ELb0ELb1ELb0ELb0ELb0ELb1ELb1ELb1ELb0ELb0EEENS1_21CollectiveEpilogueFwdINS6_IJSA_SC_SB_EEES9_SE_SG_Li256ELb1ELb1ELb0ELb0EEENS1_36VarlenDynamicPersistentTileSchedulerILi128ELi112ELi256ELi128ELb0ELb1ELb1ELb1ELb1ELb1EEEEEEEEEvNT_6ParamsE)
        /*004c*/ 	.short	0x0380
        /*004e*/ 	.short	0x0a80


	//----- nvinfo : EIATTR_SW_WAR
	.align		4
.L_524:
        /*0050*/ 	.byte	0x04, 0x36
        /*0052*/ 	.short	(.L_526 - .L_525)
.L_525:
        /*0054*/ 	.word	0x00000008
.L_526:


//--------------------- .nv.info._ZN7cutlass13device_kernelIN5flash11enable_sm90INS1_16FlashAttnFwdSm90INS1_25CollectiveMainloopFwdSm90ILi2EN4cute5tupleIJNS5_1CILi1EEES8_S8_EEENS6_IJNS7_ILi128EEENS7_ILi112EEENS7_ILi192EEEEEELi192ENS_10bfloat16_tEfNS_4arch4Sm90ELb1ELb0ELb0ELb1ELb0ELb1ELb0ELb1ELb1ELb1ELb0ELb0EEENS1_21CollectiveEpilogueFwdINS6_IJSA_SC_SB_EEES9_SE_SG_Li256ELb1ELb1ELb0ELb0EEENS1_36VarlenDynamicPersistentTileSchedulerILi128ELi112ELi256ELi128ELb0ELb1ELb1ELb1ELb1ELb1EEEEEEEEEvNT_6ParamsE --------------------------
	.section	.nv.info._ZN7cutlass13device_kernelIN5flash11enable_sm90INS1_16FlashAttnFwdSm90INS1_25CollectiveMainloopFwdSm90ILi2EN4cute5tupleIJNS5_1CILi1EEES8_S8_EEENS6_IJNS7_ILi128EEENS7_ILi112EEENS7_ILi192EEEEEELi192ENS_10bfloat16_tEfNS_4arch4Sm90ELb1ELb0ELb0ELb1ELb0ELb1ELb0ELb1ELb1ELb1ELb0ELb0EEENS1_21CollectiveEpilogueFwdINS6_IJSA_SC_SB_EEES9_SE_SG_Li256ELb1ELb1ELb0ELb0EEENS1_36VarlenDynamicPersistentTileSchedulerILi128ELi112ELi256ELi128ELb0ELb1ELb1ELb1ELb1ELb1EEEEEEEEEvNT_6ParamsE,"",@"SHT_CUDA_INFO"
	.sectionflags	@""
	.align	4


	//----- nvinfo : EIATTR_CUDA_API_VERSION
	.align		4
        /*0000*/ 	.byte	0x04, 0x37
        /*0002*/ 	.short	(.L_528 - .L_527)
.L_527:
        /*0004*/ 	.word	0x00000082


	//----- nvinfo : EIATTR_KPARAM_INFO
	.align		4
.L_528:
        /*0008*/ 	.byte	0x04, 0x17
        /*000a*/ 	.short	(.L_530 - .L_529)
.L_529:
        /*000c*/ 	.word	0x00000000
        /*0010*/ 	.short	0x0000
        /*0012*/ 	.short	0x0000
        /*0014*/ 	.byte	0x00, 0xf0, 0x01, 0x2a


	//----- nvinfo : EIATTR_SPARSE_MMA_MASK
	.align		4
.L_530:
        /*0018*/ 	.byte	0x03, 0x50
        /*001a*/ 	.short	0x0000


	//----- nvinfo : EIATTR_MAXREG_COUNT
	.align		4
        /*001c*/ 	.byte	0x03, 0x1b
        /*001e*/ 	.short	0x00a8


	//----- nvinfo : EIATTR_MERCURY_ISA_VERSION
	.align		4
        /*0020*/ 	.byte	0x03, 0x5f
        /*0022*/ 	.short	0x0101


	//----- nvinfo : EIATTR_VRC_CTA_INIT_COUNT
	.align		4
        /*0024*/ 	.byte	0x02, 0x4a
	.zero		1
	.zero		1


	//----- nvinfo : EIATTR_EXIT_INSTR_OFFSETS
	.align		4
        /*0028*/ 	.byte	0x04, 0x1c
        /*002a*/ 	.short	(.L_532 - .L_531)


	//   ....[0]....
.L_531:
        /*002c*/ 	.word	0x00000010


	//----- nvinfo : EIATTR_MAX_THREADS
	.align		4
.L_532:
        /*0030*/ 	.byte	0x04, 0x05
        /*0032*/ 	.short	(.L_534 - .L_533)
.L_533:
        /*0034*/ 	.word	0x00000180
        /*0038*/ 	.word	0x00000001
        /*003c*/ 	.word	0x00000001


	//----- nvinfo : EIATTR_CBANK_PARAM_SIZE
	.align		4
.L_534:
        /*0040*/ 	.byte	0x03, 0x19
        /*0042*/ 	.short	0x0a80


	//----- nvinfo : EIATTR_PARAM_CBANK
	.align		4
        /*0044*/ 	.byte	0x04, 0x0a
        /*0046*/ 	.short	(.L_536 - .L_535)
	.align		4
.L_535:
        /*0048*/ 	.word	index@(.nv.constant0._ZN7cutlass13device_kernelIN5flash11enable_sm90INS1_16FlashAttnFwdSm90INS1_25CollectiveMainloopFwdSm90ILi2EN4cute5tupleIJNS5_1CILi1EEES8_S8_EEENS6_IJNS7_ILi128EEENS7_ILi112EEENS7_ILi192EEEEEELi192ENS_10bfloat16_tEfNS_4arch4Sm90ELb1ELb0ELb0ELb1ELb0ELb1ELb0ELb1ELb1ELb1ELb0ELb0EEENS1_21CollectiveEpilogueFwdINS6_IJSA_SC_SB_EEES9_SE_SG_Li256ELb1ELb1ELb0ELb0EEENS1_36VarlenDynamicPersistentTileSchedulerILi128ELi112ELi256ELi128ELb0ELb1ELb1ELb1ELb1ELb1EEEEEEEEEvNT_6ParamsE)
        /*004c*/ 	.short	0x0380
        /*004e*/ 	.short	0x0a80


	//----- nvinfo : EIATTR_SW_WAR
	.align		4
.L_536:
        /*0050*/ 	.byte	0x04, 0x36
        /*0052*/ 	.short	(.L_538 - .L_537)
.L_537:
        /*0054*/ 	.word	0x00000008
.L_538:


//--------------------- .nv.info._ZN7cutlass13device_kernelIN5flash11enable_sm90INS1_16FlashAttnFwdSm90INS1_25CollectiveMainloopFwdSm90ILi2EN4cute5tupleIJNS5_1CILi1EEES8_S8_EEENS6_IJNS7_ILi128EEENS7_ILi176EEESA_EEELi128ENS_10bfloat16_tEfNS_4arch4Sm90ELb0ELb0ELb0ELb0ELb0ELb0ELb0ELb1ELb1ELb1ELb0ELb0EEENS1_21CollectiveEpilogueFwdINS6_IJSA_SA_SB_EEES9_SD_SF_Li256ELb0ELb1ELb0ELb0EEENS1_29StaticPersistentTileSchedulerILb0EEEEEEEEEvNT_6ParamsE --------------------------
	.section	.nv.info._ZN7cutlass13device_kernelIN5flash11enable_sm90INS1_16FlashAttnFwdSm90INS1_25CollectiveMainloopFwdSm90ILi2EN4cute5tupleIJNS5_1CILi1EEES8_S8_EEENS6_IJNS7_ILi128EEENS7_ILi176EEESA_EEELi128ENS_10bfloat16_tEfNS_4arch4Sm90ELb0ELb0ELb0ELb0ELb0ELb0ELb0ELb1ELb1ELb1ELb0ELb0EEENS1_21CollectiveEpilogueFwdINS6_IJSA_SA_SB_EEES9_SD_SF_Li256ELb0ELb1ELb0ELb0EEENS1_29StaticPersistentTileSchedulerILb0EEEEEEEEEvNT_6ParamsE,"",@"SHT_CUDA_INFO"
	.sectionflags	@""
	.align	4


	//----- nvinfo : EIATTR_CUDA_API_VERSION
	.align		4
        /*0000*/ 	.byte	0x04, 0x37
        /*0002*/ 	.short	(.L_540 - .L_539)
.L_539:
        /*0004*/ 	.word	0x00000082


	//----- nvinfo : EIATTR_KPARAM_INFO
	.align		4
.L_540:
        /*0008*/ 	.byte	0x04, 0x17
        /*000a*/ 	.short	(.L_542 - .L_541)
.L_541:
        /*000c*/ 	.word	0x00000000
        /*0010*/ 	.short	0x0000
        /*0012*/ 	.short	0x0000
        /*0014*/ 	.byte	0x00, 0xf0, 0x01, 0x28


	//----- nvinfo : EIATTR_SPARSE_MMA_MASK
	.align		4
.L_542:
        /*0018*/ 	.byte	0x03, 0x50
        /*001a*/ 	.short	0x0000


	//----- nvinfo : EIATTR_MAXREG_COUNT
	.align		4
        /*001c*/ 	.byte	0x03, 0x1b
        /*001e*/ 	.short	0x00a8


	//----- nvinfo : EIATTR_MERCURY_ISA_VERSION
	.align		4
        /*0020*/ 	.byte	0x03, 0x5f
        /*0022*/ 	.short	0x0101


	//----- nvinfo : EIATTR_VRC_CTA_INIT_COUNT
	.align		4
        /*0024*/ 	.byte	0x02, 0x4a
	.zero		1
	.zero		1


	//----- nvinfo : EIATTR_EXIT_INSTR_OFFSETS
	.align		4
        /*0028*/ 	.byte	0x04, 0x1c
        /*002a*/ 	.short	(.L_544 - .L_543)


	//   ....[0]....
.L_543:
        /*002c*/ 	.word	0x00000010


	//----- nvinfo : EIATTR_MAX_THREADS
	.align		4
.L_544:
        /*0030*/ 	.byte	0x04, 0x05
        /*0032*/ 	.short	(.L_546 - .L_545)
.L_545:
        /*0034*/ 	.word	0x00000180
        /*0038*/ 	.word	0x00000001
        /*003c*/ 	.word	0x00000001


	//----- nvinfo : EIATTR_CBANK_PARAM_SIZE
	.align		4
.L_546:
        /*0040*/ 	.byte	0x03, 0x19
        /*0042*/ 	.short	0x0a00


	//----- nvinfo : EIATTR_PARAM_CBANK
	.align		4
        /*0044*/ 	.byte	0x04, 0x0a
        /*0046*/ 	.short	(.L_548 - .L_547)
	.align		4
.L_547:
        /*0048*/ 	.word	index@(.nv.constant0._ZN7cutlass13device_kernelIN5flash11enable_sm90INS1_16FlashAttnFwdSm90INS1_25CollectiveMainloopFwdSm90ILi2EN4cute5tupleIJNS5_1CILi1EEES8_S8_EEENS6_IJNS7_ILi128EEENS7_ILi176EEESA_EEELi128ENS_10bfloat16_tEfNS_4arch4Sm90ELb0ELb0ELb0ELb0ELb0ELb0ELb0ELb1ELb1ELb1ELb0ELb0EEENS1_21CollectiveEpilogueFwdINS6_IJSA_SA_SB_EEES9_SD_SF_Li256ELb0ELb1ELb0ELb0EEENS1_29StaticPersistentTileSchedulerILb0EEEEEEEEEvNT_6ParamsE)
        /*004c*/ 	.short	0x0380
        /*004e*/ 	.short	0x0a00


	//----- nvinfo : EIATTR_SW_WAR
	.align		4
.L_548:
        /*0050*/ 	.byte	0x04, 0x36
        /*0052*/ 	.short	(.L_550 - .L_549)
.L_549:
        /*0054*/ 	.word	0x00000008
.L_550:


//--------------------- .nv.info._ZN7cutlass13device_kernelIN5flash11enable_sm90INS1_16FlashAttnFwdSm90INS1_25CollectiveMainloopFwdSm90ILi2EN4cute5tupleIJNS5_1CILi2EEENS7_ILi1EEES9_EEENS6_IJNS7_ILi128EEENS7_ILi176EEESB_EEELi128ENS_10bfloat16_tEfNS_4arch4Sm90ELb0ELb0ELb0ELb0ELb0ELb0ELb0ELb1ELb1ELb1ELb0ELb0EEENS1_21CollectiveEpilogueFwdINS6_IJSB_SB_SC_EEESA_SE_SG_Li256ELb0ELb1ELb0ELb0EEENS1_29StaticPersistentTileSchedulerILb0EEEEEEEEEvNT_6ParamsE --------------------------
	.section	.nv.info._ZN7cutlass13device_kernelIN5flash11enable_sm90INS1_16FlashAttnFwdSm90INS1_25CollectiveMainloopFwdSm90ILi2EN4cute5tupleIJNS5_1CILi2EEENS7_ILi1EEES9_EEENS6_IJNS7_ILi128EEENS7_ILi176EEESB_EEELi128ENS_10bfloat16_tEfNS_4arch4Sm90ELb0ELb0ELb0ELb0ELb0ELb0ELb0ELb1ELb1ELb1ELb0ELb0EEENS1_21CollectiveEpilogueFwdINS6_IJSB_SB_SC_EEESA_SE_SG_Li256ELb0ELb1ELb0ELb0EEENS1_29StaticPersistentTileSchedulerILb0EEEEEEEEEvNT_6ParamsE,"",@"SHT_CUDA_INFO"
	.sectionflags	@""
	.align	4


	//----- nvinfo : EIATTR_CUDA_API_VERSION
	.align		4
        /*0000*/ 	.byte	0x04, 0x37
        /*0002*/ 	.short	(.L_552 - .L_551)
.L_551:
        /*0004*/ 	.word	0x00000082


	//----- nvinfo : EIATTR_KPARAM_INFO
	.align		4
.L_552:
        /*0008*/ 	.byte	0x04, 0x17
        /*000a*/ 	.short	(.L_554 - .L_553)
.L_553:
        /*000c*/ 	.word	0x00000000
        /*0010*/ 	.short	0x0000
        /*0012*/ 	.short	0x0000
        /*0014*/ 	.byte	0x00, 0xf0, 0x01, 0x28


	//----- nvinfo : EIATTR_SPARSE_MMA_MASK
	.align		4
.L_554:
        /*0018*/ 	.byte	0x03, 0x50
        /*001a*/ 	.short	0x0000


	//----- nvinfo : EIATTR_MAXREG_COUNT
	.align		4
        /*001c*/ 	.byte	0x03, 0x1b
        /*001e*/ 	.short	0x00a8


	//----- nvinfo : EIATTR_MERCURY_ISA_VERSION
	.align		4
        /*0020*/ 	.byte	0x03, 0x5f
        /*0022*/ 	.short	0x0101


	//----- nvinfo : EIATTR_VRC_CTA_INIT_COUNT
	.align		4
        /*0024*/ 	.byte	0x02, 0x4a
	.zero		1
	.zero		1


	//----- nvinfo : EIATTR_EXIT_INSTR_OFFSETS
	.align		4
        /*0028*/ 	.byte	0x04, 0x1c
        /*002a*/ 	.short	(.L_556 - .L_555)


	//   ....[0]....
.L_555:
        /*002c*/ 	.word	0x00000010


	//----- nvinfo : EIATTR_MAX_THREADS
	.align		4
.L_556:
        /*0030*/ 	.byte	0x04, 0x05
        /*0032*/ 	.short	(.L_558 - .L_557)
.L_557:
        /*0034*/ 	.word	0x00000180
        /*0038*/ 	.word	0x00000001
        /*003c*/ 	.word	0x00000001


	//----- nvinfo : EIATTR_CBANK_PARAM_SIZE
	.align		4
.L_558:
        /*0040*/ 	.byte	0x03, 0x19
        /*0042*/ 	.short	0x0a00


	//----- nvinfo : EIATTR_PARAM_CBANK
	.align		4
        /*0044*/ 	.byte	0x04, 0x0a
        /*0046*/ 	.short	(.L_560 - .L_559)
	.align		4
.L_559:
        /*0048*/ 	.word	index@(.nv.constant0._ZN7cutlass13device_kernelIN5flash11enable_sm90INS1_16FlashAttnFwdSm90INS1_25CollectiveMainloopFwdSm90ILi2EN4cute5tupleIJNS5_1CILi2EEENS7_ILi1EEES9_EEENS6_IJNS7_ILi128EEENS7_ILi176EEESB_EEELi128ENS_10bfloat16_tEfNS_4arch4Sm90ELb0ELb0ELb0ELb0ELb0ELb0ELb0ELb1ELb1ELb1ELb0ELb0EEENS1_21CollectiveEpilogueFwdINS6_IJSB_SB_SC_EEESA_SE_SG_Li256ELb0ELb1ELb0ELb0EEENS1_29StaticPersistentTileSchedulerILb0EEEEEEEEEvNT_6ParamsE)
        /*004c*/ 	.short	0x0380
        /*004e*/ 	.short	0x0a00


	//----- nvinfo : EIATTR_SW_WAR
	.align		4
.L_560:
        /*0050*/ 	.byte	0x04, 0x36
        /*0052*/ 	.short	(.L_562 - .L_561)
.L_561:
        /*0054*/ 	.word	0x00000008
.L_562:


//--------------------- .nv.info._ZN7cutlass13device_kernelIN5flash11enable_sm90INS1_16FlashAttnFwdSm90INS1_25CollectiveMainloopFwdSm90ILi2EN4cute5tupleIJNS5_1CILi1EEES8_S8_EEENS6_IJNS7_ILi128EEENS7_ILi176EEESA_EEELi128ENS_10bfloat16_tEfNS_4arch4Sm90ELb0ELb0ELb0ELb1ELb0ELb0ELb0ELb1ELb1ELb1ELb0ELb0EEENS1_21CollectiveEpilogueFwdINS6_IJSA_SA_SB_EEES9_SD_SF_Li256ELb1ELb1ELb0ELb0EEENS1_36VarlenDynamicPersistentTileSchedulerILi128ELi176ELi256ELi128ELb0ELb1ELb1ELb0ELb1ELb1EEEEEEEEEvNT_6ParamsE --------------------------
	.section	.nv.info._ZN7cutlass13device_kernelIN5flash11enable_sm90INS1_16FlashAttnFwdSm90INS1_25CollectiveMainloopFwdSm90ILi2EN4cute5tupleIJNS5_1CILi1EEES8_S8_EEENS6_IJNS7_ILi128EEENS7_ILi176EEESA_EEELi128ENS_10bfloat16_tEfNS_4arch4Sm90ELb0ELb0ELb0ELb1ELb0ELb0ELb0ELb1ELb1ELb1ELb0ELb0EEENS1_21CollectiveEpilogueFwdINS6_IJSA_SA_SB_EEES9_SD_SF_Li256ELb1ELb1ELb0ELb0EEENS1_36VarlenDynamicPersistentTileSchedulerILi128ELi176ELi256ELi128ELb0ELb1ELb1ELb0ELb1ELb1EEEEEEEEEvNT_6ParamsE,"",@"SHT_CUDA_INFO"
	.sectionflags	@""
	.align	4


	//----- nvinfo : EIATTR_CUDA_API_VERSION
	.align		4
        /*0000*/ 	.byte	0x04, 0x37
        /*0002*/ 	.short	(.L_564 - .L_563)
.L_563:
        /*0004*/ 	.word	0x00000082


	//----- nvinfo : EIATTR_KPARAM_INFO
	.align		4
.L_564:
        /*0008*/ 	.byte	0x04, 0x17
        /*000a*/ 	.short	(.L_566 - .L_565)
.L_565:
        /*000c*/ 	.word	0x00000000
        /*0010*/ 	.short	0x0000
        /*0012*/ 	.short	0x0000
        /*0014*/ 	.byte	0x00, 0xf0, 0x01, 0x2a


	//----- nvinfo : EIATTR_SPARSE_MMA_MASK
	.align		4
.L_566:
        /*0018*/ 	.byte	0x03, 0x50
        /*001a*/ 	.short	0x0000


	//----- nvinfo : EIATTR_MAXREG_COUNT
	.align		4
        /*001c*/ 	.byte	0x03, 0x1b
        /*001e*/ 	.short	0x00a8


	//----- nvinfo : EIATTR_MERCURY_ISA_VERSION
	.align		4
        /*0020*/ 	.byte	0x03, 0x5f
        /*0022*/ 	.short	0x0101


	//----- nvinfo : EIATTR_VRC_CTA_INIT_COUNT
	.align		4
        /*0024*/ 	.byte	0x02, 0x4a
	.zero		1
	.zero		1


	//----- nvinfo : EIATTR_EXIT_INSTR_OFFSETS
	.align		4
        /*0028*/ 	.byte	0x04, 0x1c
        /*002a*/ 	.short	(.L_568 - .L_567)


	//   ....[0]....
.L_567:
        /*002c*/ 	.word	0x00000010


	//----- nvinfo : EIATTR_MAX_THREADS
	.align		4
.L_568:
        /*0030*/ 	.byte	0x04, 0x05
        /*0032*/ 	.short	(.L_570 - .L_569)
.L_569:
        /*0034*/ 	.word	0x00000180
        /*0038*/ 	.word	0x00000001
        /*003c*/ 	.word	0x00000001


	//----- nvinfo : EIATTR_CBANK_PARAM_SIZE
	.align		4
.L_570:
        /*0040*/ 	.byte	0x03, 0x19
        /*0042*/ 	.short	0x0a80


	//----- nvinfo : EIATTR_PARAM_CBANK
	.align		4
        /*0044*/ 	.byte	0x04, 0x0a
        /*0046*/ 	.short	(.L_572 - .L_571)
	.align		4
.L_571:
        /*0048*/ 	.word	index@(.nv.constant0._ZN7cutlass13device_kernelIN5flash11enable_sm90INS1_16FlashAttnFwdSm90INS1_25CollectiveMainloopFwdSm90ILi2EN4cute5tupleIJNS5_1CILi1EEES8_S8_EEENS6_IJNS7_ILi128EEENS7_ILi176EEESA_EEELi128ENS_10bfloat16_tEfNS_4arch4Sm90ELb0ELb0ELb0ELb1ELb0ELb0ELb0ELb1ELb1ELb1ELb0ELb0EEENS1_21CollectiveEpilogueFwdINS6_IJSA_SA_SB_EEES9_SD_SF_Li256ELb1ELb1ELb0ELb0EEENS1_36VarlenDynamicPersistentTileSchedulerILi128ELi176ELi256ELi128ELb0ELb1ELb1ELb0ELb1ELb1EEEEEEEEEvNT_6ParamsE)
        /*004c*/ 	.short	0x0380
        /*004e*/ 	.short	0x0a80


	//----- nvinfo : EIATTR_SW_WAR
	.align		4
.L_572:
        /*0050*/ 	.byte	0x04, 0x36
        /*0052*/ 	.short	(.L_574 - .L_573)
.L_573:
        /*0054*/ 	.word	0x00000008
.L_574:


//--------------------- .nv.info._ZN7cutlass13device_kernelIN5flash11enable_sm90INS1_16FlashAttnFwdSm90INS1_25CollectiveMainloopFwdSm90ILi2EN4cute5tupleIJNS5_1CILi1EEES8_S8_EEENS6_IJNS7_ILi128EEENS7_ILi176EEESA_EEELi128ENS_10bfloat16_tEfNS_4arch4Sm90ELb0ELb0ELb0ELb1ELb0ELb1ELb0ELb1ELb1ELb1ELb0ELb0EEENS1_21CollectiveEpilogueFwdINS6_IJSA_SA_SB_EEES9_SD_SF_Li256ELb1ELb1ELb0ELb0EEENS1_36VarlenDynamicPersistentTileSchedulerILi128ELi176ELi256ELi128ELb0ELb1ELb1ELb0ELb1ELb1EEEEEEEEEvNT_6ParamsE --------------------------
	.section	.nv.info._ZN7cutlass13device_kernelIN5flash11enable_sm90INS1_16FlashAttnFwdSm90INS1_25CollectiveMainloopFwdSm90ILi2EN4cute5tupleIJNS5_1CILi1EEES8_S8_EEENS6_IJNS7_ILi128EEENS7_ILi176EEESA_EEELi128ENS_10bfloat16_tEfNS_4arch4Sm90ELb0ELb0ELb0ELb1ELb0ELb1ELb0ELb1ELb1ELb1ELb0ELb0EEENS1_21CollectiveEpilogueFwdINS6_IJSA_SA_SB_EEES9_SD_SF_Li256ELb1ELb1ELb0ELb0EEENS1_36VarlenDynamicPersistentTileSchedulerILi128ELi176ELi256ELi128ELb0ELb1ELb1ELb0ELb1ELb1EEEEEEEEEvNT_6ParamsE,"",@"SHT_CUDA_INFO"
	.sectionflags	@""
	.align	4


	//----- nvinfo : EIATTR_CUDA_API_VERSION
	.align		4
        /*0000*/ 	.byte	0x04, 0x37
        /*0002*/ 	.short	(.L_576 - .L_575)
.L_575:
        /*0004*/ 	.word	0x00000082


	//----- nvinfo : EIATTR_KPARAM_INFO
	.align		4
.L_576:
        /*0008*/ 	.byte	0x04, 0x17
        /*000a*/ 	.short	(.L_578 - .L_577)
.L_577:
        /*000c*/ 	.word	0x00000000
        /*0010*/ 	.short	0x0000
        /*0012*/ 	.short	0x0000
        /*0014*/ 	.byte	0x00, 0xf0, 0x01, 0x2a


	//----- nvinfo : EIATTR_SPARSE_MMA_MASK
	.align		4
.L_578:
        /*0018*/ 	.byte	0x03, 0x50
        /*001a*/ 	.short	0x0000


	//----- nvinfo : EIATTR_MAXREG_COUNT
	.align		4
        /*001c*/ 	.byte	0x03, 0x1b
        /*001e*/ 	.short	0x00a8


	//----- nvinfo : EIATTR_MERCURY_ISA_VERSION
	.align		4
        /*0020*/ 	.byte	0x03, 0x5f
        /*0022*/ 	.short	0x0101


	//----- nvinfo : EIATTR_VRC_CTA_INIT_COUNT
	.align		4
        /*0024*/ 	.byte	0x02, 0x4a
	.zero		1
	.zero		1


	//----- nvinfo : EIATTR_EXIT_INSTR_OFFSETS
	.align		4
        /*0028*/ 	.byte	0x04, 0x1c
        /*002a*/ 	.short	(.L_580 - .L_579)


	//   ....[0]....
.L_579:
        /*002c*/ 	.word	0x00000010


	//----- nvinfo : EIATTR_MAX_THREADS
	.align		4
.L_580:
        /*0030*/ 	.byte	0x04, 0x05
        /*0032*/ 	.short	(.L_582 - .L_581)
.L_581:
        /*0034*/ 	.word	0x00000180
        /*0038*/ 	.word	0x00000001
        /*003c*/ 	.word	0x00000001


	//----- nvinfo : EIATTR_CBANK_PARAM_SIZE
	.align		4
.L_582:
        /*0040*/ 	.byte	0x03, 0x19
        /*0042*/ 	.short	0x0a80


	//----- nvinfo : EIATTR_PARAM_CBANK
	.align		4
        /*0044*/ 	.byte	0x04, 0x0a
        /*0046*/ 	.short	(.L_584 - .L_583)
	.align		4
.L_583:
        /*0048*/ 	.word	index@(.nv.constant0._ZN7cutlass13device_kernelIN5flash11enable_sm90INS1_16FlashAttnFwdSm90INS1_25CollectiveMainloopFwdSm90ILi2EN4cute5tupleIJNS5_1CILi1EEES8_S8_EEENS6_IJNS7_ILi128EEENS7_ILi176EEESA_EEELi128ENS_10bfloat16_tEfNS_4arch4Sm90ELb0ELb0ELb0ELb1ELb0ELb1ELb0ELb1ELb1ELb1ELb0ELb0EEENS1_21CollectiveEpilogueFwdINS6_IJSA_SA_SB_EEES9_SD_SF_Li256ELb1ELb1ELb0ELb0EEENS1_36VarlenDynamicPersistentTileSchedulerILi128ELi176ELi256ELi128ELb0ELb1ELb1ELb0ELb1ELb1EEEEEEEEEvNT_6ParamsE)
        /*004c*/ 	.short	0x0380
        /*004e*/ 	.short	0x0a80


	//----- nvinfo : EIATTR_SW_WAR
	.align		4
.L_584:
        /*0050*/ 	.byte	0x04, 0x36
        /*0052*/ 	.short	(.L_586 - .L_585)
.L_585:
        /*0054*/ 	.word	0x00000008
.L_586:


//--------------------- .nv.info._ZN7cutlass13device_kernelIN5flash11enable_sm90INS1_16FlashAttnFwdSm90INS1_25CollectiveMainloopFwdSm90ILi2EN4cute5tupleIJNS5_1CILi1EEES8_S8_EEENS6_IJNS7_ILi128EEESA_SA_EEELi128ENS_10bfloat16_tEfNS_4arch4Sm90ELb0ELb1ELb0ELb0ELb0ELb0ELb0ELb1ELb1ELb1ELb0ELb0EEENS1_21CollectiveEpilogueFwdISB_S9_SC_SE_Li256ELb0ELb1ELb0ELb0EEENS1_30DynamicPersistentTileSchedulerILi256ELi128ELb0ELb1ELb1EEEEEEEEEvNT_6ParamsE --------------------------
	.section	.nv.info._ZN7cutlass13device_kernelIN5flash11enable_sm90INS1_16FlashAttnFwdSm90INS1_25CollectiveMainloopFwdSm90ILi2EN4cute5tupleIJNS5_1CILi1EEES8_S8_EEENS6_IJNS7_ILi128EEESA_SA_EEELi128ENS_10bfloat16_tEfNS_4arch4Sm90ELb0ELb1ELb0ELb0ELb0ELb0ELb0ELb1ELb1ELb1ELb0ELb0EEENS1_21CollectiveEpilogueFwdISB_S9_SC_SE_Li256ELb0ELb1ELb0ELb0EEENS1_30DynamicPersistentTileSchedulerILi256ELi128ELb0ELb1ELb1EEEEEEEEEvNT_6ParamsE,"",@"SHT_CUDA_INFO"
	.sectionflags	@""
	.align	4


	//----- nvinfo : EIATTR_CUDA_API_VERSION
	.align		4
        /*0000*/ 	.byte	0x04, 0x37
        /*0002*/ 	.short	(.L_588 - .L_587)
.L_587:
        /*0004*/ 	.word	0x00000082


	//----- nvinfo : EIATTR_KPARAM_INFO
	.align		4
.L_588:
        /*0008*/ 	.byte	0x04, 0x17
        /*000a*/ 	.short	(.L_590 - .L_589)
.L_589:
        /*000c*/ 	.word	0x00000000
        /*0010*/ 	.short	0x0000
        /*0012*/ 	.short	0x0000
        /*0014*/ 	.byte	0x00, 0xf0, 0x01, 0x2a


	//----- nvinfo : EIATTR_SPARSE_MMA_MASK
	.align		4
.L_590:
        /*0018*/ 	.byte	0x03, 0x50
        /*001a*/ 	.short	0x0000


	//----- nvinfo : EIATTR_MAXREG_COUNT
	.align		4
        /*001c*/ 	.byte	0x03, 0x1b
        /*001e*/ 	.short	0x00a8


	//----- nvinfo : EIATTR_MERCURY_ISA_VERSION
	.align		4
        /*0020*/ 	.byte	0x03, 0x5f
        /*0022*/ 	.short	0x0101


	//----- nvinfo : EIATTR_VRC_CTA_INIT_COUNT
	.align		4
        /*0024*/ 	.byte	0x02, 0x4a
	.zero		1
	.zero		1


	//----- nvinfo : EIATTR_EXIT_INSTR_OFFSETS
	.align		4
        /*0028*/ 	.byte	0x04, 0x1c
        /*002a*/ 	.short	(.L_592 - .L_591)


	//   ....[0]....
.L_591:
        /*002c*/ 	.word	0x00000010


	//----- nvinfo : EIATTR_MAX_THREADS
	.align		4
.L_592:
        /*0030*/ 	.byte	0x04, 0x05
        /*0032*/ 	.short	(.L_594 - .L_593)
.L_593:
        /*0034*/ 	.word	0x00000180
        /*0038*/ 	.word	0x00000001
        /*003c*/ 	.word	0x00000001


	//----- nvinfo : EIATTR_CBANK_PARAM_SIZE
	.align		4
.L_594:
        /*0040*/ 	.byte	0x03, 0x19
        /*0042*/ 	.short	0x0a80


	//----- nvinfo : EIATTR_PARAM_CBANK
	.align		4
        /*0044*/ 	.byte	0x04, 0x0a
        /*0046*/ 	.short	(.L_596 - .L_595)
	.align		4
.L_595:
        /*0048*/ 	.word	index@(.nv.constant0._ZN7cutlass13device_kernelIN5flash11enable_sm90INS1_16FlashAttnFwdSm90INS1_25CollectiveMainloopFwdSm90ILi2EN4cute5tupleIJNS5_1CILi1EEES8_S8_EEENS6_IJNS7_ILi128EEESA_SA_EEELi128ENS_10bfloat16_tEfNS_4arch4Sm90ELb0ELb1ELb0ELb0ELb0ELb0ELb0ELb1ELb1ELb1ELb0ELb0EEENS1_21CollectiveEpilogueFwdISB_S9_SC_SE_Li256ELb0ELb1ELb0ELb0EEENS1_30DynamicPersistentTileSchedulerILi256ELi128ELb0ELb1ELb1EEEEEEEEEvNT_6ParamsE)
        /*004c*/ 	.short	0x0380
        /*004e*/ 	.short	0x0a80


	//----- nvinfo : EIATTR_SW_WAR
	.align		4
.L_596:
        /*0050*/ 	.byte	0x04, 0x36
        /*0052*/ 	.short	(.L_598 - .L_597)
.L_597:
        /*0054*/ 	.word	0x00000008
.L_598:


//--------------------- .nv.info._ZN7cutlass13device_kernelIN5flash11enable_sm90INS1_16FlashAttnFwdSm90INS1_25CollectiveMainloopFwdSm90ILi2EN4cute5tupleIJNS5_1CILi1EEES8_S8_EEENS6_IJNS7_ILi128EEESA_SA_EEELi128ENS_10bfloat16_tEfNS_4arch4Sm90ELb0ELb1ELb0ELb1ELb0ELb0ELb0ELb1ELb1ELb1ELb0ELb0EEENS1_21CollectiveEpilogueFwdISB_S9_SC_SE_Li256ELb1ELb1ELb0ELb0EEENS1_36VarlenDynamicPersistentTileSchedulerILi128ELi128ELi256ELi128ELb0ELb1ELb1ELb1ELb0ELb1EEEEEEEEEvNT_6ParamsE --------------------------
	.section	.nv.info._ZN7cutlass13device_kernelIN5flash11enable_sm90INS1_16FlashAttnFwdSm90INS1_25CollectiveMainloopFwdSm90ILi2EN4cute5tupleIJNS5_1CILi1EEES8_S8_EEENS6_IJNS7_ILi128EEESA_SA_EEELi128ENS_10bfloat16_tEfNS_4arch4Sm90ELb0ELb1ELb0ELb1ELb0ELb0ELb0ELb1ELb1ELb1ELb0ELb0EEENS1_21CollectiveEpilogueFwdISB_S9_SC_SE_Li256ELb1ELb1ELb0ELb0EEENS1_36VarlenDynamicPersistentTileSchedulerILi128ELi128ELi256ELi128ELb0ELb1ELb1ELb1ELb0ELb1EEEEEEEEEvNT_6ParamsE,"",@"SHT_CUDA_INFO"
	.sectionflags	@""
	.align	4


	//----- nvinfo : EIATTR_CUDA_API_VERSION
	.align		4
        /*0000*/ 	.byte	0x04, 0x37
        /*0002*/ 	.short	(.L_600 - .L_599)
.L_599:
        /*0004*/ 	.word	0x00000082


	//----- nvinfo : EIATTR_KPARAM_INFO
	.align		4
.L_600:
        /*0008*/ 	.byte	0x04, 0x17
        /*000a*/ 	.short	(.L_602 - .L_601)
.L_601:
        /*000c*/ 	.word	0x00000000
        /*0010*/ 	.short	0x0000
        /*0012*/ 	.short	0x0000
        /*0014*/ 	.byte	0x00, 0xf0, 0x01, 0x2a


	//----- nvinfo : EIATTR_SPARSE_MMA_MASK
	.align		4
.L_602:
        /*0018*/ 	.byte	0x03, 0x50
        /*001a*/ 	.short	0x0000


	//----- nvinfo : EIATTR_MAXREG_COUNT
	.align		4
        /*001c*/ 	.byte	0x03, 0x1b
        /*001e*/ 	.short	0x00a8


	//----- nvinfo : EIATTR_MERCURY_ISA_VERSION
	.align		4
        /*0020*/ 	.byte	0x03, 0x5f
        /*0022*/ 	.short	0x0101


	//----- nvinfo : EIATTR_VRC_CTA_INIT_COUNT
	.align		4
        /*0024*/ 	.byte	0x02, 0x4a
	.zero		1
	.zero		1


	//----- nvinfo : EIATTR_EXIT_INSTR_OFFSETS
	.align		4
        /*0028*/ 	.byte	0x04, 0x1c
        /*002a*/ 	.short	(.L_604 - .L_603)


	//   ....[0]....
.L_603:
        /*002c*/ 	.word	0x00000010


	//----- nvinfo : EIATTR_MAX_THREADS
	.align		4
.L_604:
        /*0030*/ 	.byte	0x04, 0x05
        /*0032*/ 	.short	(.L_606 - .L_605)
.L_605:
        /*0034*/ 	.word	0x00000180
        /*0038*/ 	.word	0x00000001
        /*003c*/ 	.word	0x00000001


	//----- nvinfo : EIATTR_CBANK_PARAM_SIZE
	.align		4
.L_606:
        /*0040*/ 	.byte	0x03, 0x19
        /*0042*/ 	.short	0x0a80


	//----- nvinfo : EIATTR_PARAM_CBANK
	.align		4
        /*0044*/ 	.byte	0x04, 0x0a
        /*0046*/ 	.short	(.L_608 - .L_607)
	.align		4
.L_607:
        /*0048*/ 	.word	index@(.nv.constant0._ZN7cutlass13device_kernelIN5flash11enable_sm90INS1_16FlashAttnFwdSm90INS1_25CollectiveMainloopFwdSm90ILi2EN4cute5tupleIJNS5_1CILi1EEES8_S8_EEENS6_IJNS7_ILi128EEESA_SA_EEELi128ENS_10bfloat16_tEfNS_4arch4Sm90ELb0ELb1ELb0ELb1ELb0ELb0ELb0ELb1ELb1ELb1ELb0ELb0EEENS1_21CollectiveEpilogueFwdISB_S9_SC_SE_Li256ELb1ELb1ELb0ELb0EEENS1_36VarlenDynamicPersistentTileSchedulerILi128ELi128ELi256ELi128ELb0ELb1ELb1ELb1ELb0ELb1EEEEEEEEEvNT_6ParamsE)
        /*004c*/ 	.short	0x0380
        /*004e*/ 	.short	0x0a80


	//----- nvinfo : EIATTR_SW_WAR
	.align		4
.L_608:
        /*0050*/ 	.byte	0x04, 0x36
        /*0052*/ 	.short	(.L_610 - .L_609)
.L_609:
        /*0054*/ 	.word	0x00000008
.L_610:


//--------------------- .nv.info._ZN7cutlass13device_kernelIN5flash11enable_sm90INS1_16FlashAttnFwdSm90INS1_25CollectiveMainloopFwdSm90ILi2EN4cute5tupleIJNS5_1CILi1EEES8_S8_EEENS6_IJNS7_ILi128EEESA_SA_EEELi128ENS_10bfloat16_tEfNS_4arch4Sm90ELb0ELb1ELb0ELb1ELb0ELb1ELb0ELb1ELb1ELb1ELb0ELb0EEENS1_21CollectiveEpilogueFwdISB_S9_SC_SE_Li256ELb1ELb1ELb0ELb0EEENS1_36VarlenDynamicPersistentTileSchedulerILi128ELi128ELi256ELi128ELb0ELb1ELb1ELb1ELb0ELb1EEEEEEEEEvNT_6ParamsE --------------------------
	.section	.nv.info._ZN7cutlass13device_kernelIN5flash11enable_sm90INS1_16FlashAttnFwdSm90INS1_25CollectiveMainloopFwdSm90ILi2EN4cute5tupleIJNS5_1CILi1EEES8_S8_EEENS6_IJNS7_ILi128EEESA_SA_EEELi128ENS_10bfloat16_tEfNS_4arch4Sm90ELb0ELb1ELb0ELb1ELb0ELb1ELb0ELb1ELb1ELb1ELb0ELb0EEENS1_21CollectiveEpilogueFwdISB_S9_SC_SE_Li256ELb1ELb1ELb0ELb0EEENS1_36VarlenDynamicPersistentTileSchedulerILi128ELi128ELi256ELi128ELb0ELb1ELb1ELb1ELb0ELb1EEEEEEEEEvNT_6ParamsE,"",@"SHT_CUDA_INFO"
	.sectionflags	@""
	.align	4


	//----- nvinfo : EIATTR_CUDA_API_VERSION
	.align		4
        /*0000*/ 	.byte	0x04, 0x37
        /*0002*/ 	.short	(.L_612 - .L_611)
.L_611:
        /*0004*/ 	.word	0x00000082


	//----- nvinfo : EIATTR_KPARAM_INFO
	.align		4
.L_612:
        /*0008*/ 	.byte	0x04, 0x17
        /*000a*/ 	.short	(.L_614 - .L_613)
.L_613:
        /*000c*/ 	.word	0x00000000
        /*0010*/ 	.short	0x0000
        /*0012*/ 	.short	0x0000
        /*0014*/ 	.byte	0x00, 0xf0, 0x01, 0x2a


	//----- nvinfo : EIATTR_SPARSE_MMA_MASK
	.align		4
.L_614:
        /*0018*/ 	.byte	0x03, 0x50
        /*001a*/ 	.short	0x0000


	//----- nvinfo : EIATTR_MAXREG_COUNT
	.align		4
        /*001c*/ 	.byte	0x03, 0x1b
        /*001e*/ 	.short	0x00a8


	//----- nvinfo : EIATTR_MERCURY_ISA_VERSION
	.align		4
        /*0020*/ 	.byte	0x03, 0x5f
        /*0022*/ 	.short	0x0101


	//----- nvinfo : EIATTR_VRC_CTA_INIT_COUNT
	.align		4
        /*0024*/ 	.byte	0x02, 0x4a
	.zero		1
	.zero		1


	//----- nvinfo : EIATTR_EXIT_INSTR_OFFSETS
	.align		4
        /*0028*/ 	.byte	0x04, 0x1c
        /*002a*/ 	.short	(.L_616 - .L_615)


	//   ....[0]....
.L_615:
        /*002c*/ 	.word	0x00000010


	//----- nvinfo : EIATTR_MAX_THREADS
	.align		4
.L_616:
        /*0030*/ 	.byte	0x04, 0x05
        /*0032*/ 	.short	(.L_618 - .L_617)
.L_617:
        /*0034*/ 	.word	0x00000180
        /*0038*/ 	.word	0x00000001
        /*003c*/ 	.word	0x00000001


	//----- nvinfo : EIATTR_CBANK_PARAM_SIZE
	.align		4
.L_618:
        /*0040*/ 	.byte	0x03, 0x19
        /*0042*/ 	.short	0x0a80


	//----- nvinfo : EIATTR_PARAM_CBANK
	.align		4
        /*0044*/ 	.byte	0x04, 0x0a
        /*0046*/ 	.short	(.L_620 - .L_619)
	.align		4
.L_619:
        /*0048*/ 	.word	index@(.nv.constant0._ZN7cutlass13device_kernelIN5flash11enable_sm90INS1_16FlashAttnFwdSm90INS1_25CollectiveMainloopFwdSm90ILi2EN4cute5tupleIJNS5_1CILi1EEES8_S8_EEENS6_IJNS7_ILi128EEESA_SA_EEELi128ENS_10bfloat16_tEfNS_4arch4Sm90ELb0ELb1ELb0ELb1ELb0ELb1ELb0ELb1ELb1ELb1ELb0ELb0EEENS1_21CollectiveEpilogueFwdISB_S9_SC_SE_Li256ELb1ELb1ELb0ELb0EEENS1_36VarlenDynamicPersistentTileSchedulerILi128ELi128ELi256ELi128ELb0ELb1ELb1ELb1ELb0ELb1EEEEEEEEEvNT_6ParamsE)
        /*004c*/ 	.short	0x0380
        /*004e*/ 	.short	0x0a80


	//----- nvinfo : EIATTR_SW_WAR
	.align		4
.L_620:
        /*0050*/ 	.byte	0x04, 0x36
        /*0052*/ 	.short	(.L_622 - .L_621)
.L_621:
        /*0054*/ 	.word	0x00000008
.L_622:


//--------------------- .nv.info._ZN7cutlass13device_kernelIN5flash11enable_sm90INS1_16FlashAttnFwdSm90INS1_25CollectiveMainloopFwdSm90ILi2EN4cute5tupleIJNS5_1CILi1EEES8_S8_EEENS6_IJNS7_ILi128EEESA_SA_EEELi128ENS_10bfloat16_tEfNS_4arch4Sm90ELb1ELb0ELb0ELb0ELb0ELb0ELb0ELb1ELb1ELb1ELb0ELb0EEENS1_21CollectiveEpilogueFwdISB_S9_SC_SE_Li256ELb0ELb1ELb0ELb0EEENS1_30DynamicPersistentTileSchedulerILi256ELi128ELb0ELb1ELb1EEEEEEEEEvNT_6ParamsE --------------------------
	.section	.nv.info._ZN7cutlass13device_kernelIN5flash11enable_sm90INS1_16FlashAttnFwdSm90INS1_25CollectiveMainloopFwdSm90ILi2EN4cute5tupleIJNS5_1CILi1EEES8_S8_EEENS6_IJNS7_ILi128EEESA_SA_EEELi128ENS_10bfloat16_tEfNS_4arch4Sm90ELb1ELb0ELb0ELb0ELb0ELb0ELb0ELb1ELb1ELb1ELb0ELb0EEENS1_21CollectiveEpilogueFwdISB_S9_SC_SE_Li256ELb0ELb1ELb0ELb0EEENS1_30DynamicPersistentTileSchedulerILi256ELi128ELb0ELb1ELb1EEEEEEEEEvNT_6ParamsE,"",@"SHT_CUDA_INFO"
	.sectionflags	@""
	.align	4


	//----- nvinfo : EIATTR_CUDA_API_VERSION
	.align		4
        /*0000*/ 	.byte	0x04, 0x37
        /*0002*/ 	.short	(.L_624 - .L_623)
.L_623:
        /*0004*/ 	.word	0x00000082


	//----- nvinfo : EIATTR_KPARAM_INFO
	.align		4
.L_624:
        /*0008*/ 	.byte	0x04, 0x17
        /*000a*/ 	.short	(.L_626 - .L_625)
.L_625:
        /*000c*/ 	.word	0x00000000
        /*0010*/ 	.short	0x0000
        /*0012*/ 	.short	0x0000
        /*0014*/ 	.byte	0x00, 0xf0, 0x01, 0x2a


	//----- nvinfo : EIATTR_SPARSE_MMA_MASK
	.align		4
.L_626:
        /*0018*/ 	.byte	0x03, 0x50
        /*001a*/ 	.short	0x0000


	//----- nvinfo : EIATTR_MAXREG_COUNT
	.align		4
        /*001c*/ 	.byte	0x03, 0x1b
        /*001e*/ 	.short	0x00a8


	//----- nvinfo : EIATTR_MERCURY_ISA_VERSION
	.align		4
        /*0020*/ 	.byte	0x03, 0x5f
        /*0022*/ 	.short	0x0101


	//----- nvinfo : EIATTR_VRC_CTA_INIT_COUNT
	.align		4
        /*0024*/ 	.byte	0x02, 0x4a
	.zero		1
	.zero		1


	//----- nvinfo : EIATTR_EXIT_INSTR_OFFSETS
	.align		4
        /*0028*/ 	.byte	0x04, 0x1c
        /*002a*/ 	.short	(.L_628 - .L_627)


	//   ....[0]....
.L_627:
        /*002c*/ 	.word	0x00000010


	//----- nvinfo : EIATTR_MAX_THREADS
	.align		4
.L_628:
        /*0030*/ 	.byte	0x04, 0x05
        /*0032*/ 	.short	(.L_630 - .L_629)
.L_629:
        /*0034*/ 	.word	0x00000180
        /*0038*/ 	.word	0x00000001
        /*003c*/ 	.word	0x00000001


	//----- nvinfo : EIATTR_CBANK_PARAM_SIZE
	.align		4
.L_630:
        /*0040*/ 	.byte	0x03, 0x19
        /*0042*/ 	.short	0x0a80


	//----- nvinfo : EIATTR_PARAM_CBANK
	.align		4
        /*0044*/ 	.byte	0x04, 0x0a
        /*0046*/ 	.short	(.L_632 - .L_631)
	.align		4
.L_631:
        /*0048*/ 	.word	index@(.nv.constant0._ZN7cutlass13device_kernelIN5flash11enable_sm90INS1_16FlashAttnFwdSm90INS1_25CollectiveMainloopFwdSm90ILi2EN4cute5tupleIJNS5_1CILi1EEES8_S8_EEENS6_IJNS7_ILi128EEESA_SA_EEELi128ENS_10bfloat16_tEfNS_4arch4Sm90ELb1ELb0ELb0ELb0ELb0ELb0ELb0ELb1ELb1ELb1ELb0ELb0EEENS1_21CollectiveEpilogueFwdISB_S9_SC_SE_Li256ELb0ELb1ELb0ELb0EEENS1_30DynamicPersistentTileSchedulerILi256ELi128ELb0ELb1ELb1EEEEEEEEEvNT_6ParamsE)
        /*004c*/ 	.short	0x0380
        /*004e*/ 	.short	0x0a80


	//----- nvinfo : EIATTR_SW_WAR
	.align		4
.L_632:
        /*0050*/ 	.byte	0x04, 0x36
        /*0052*/ 	.short	(.L_634 - .L_633)
.L_633:
        /*0054*/ 	.word	0x00000008
.L_634:


//--------------------- .nv.info._ZN7cutlass13device_kernelIN5flash11enable_sm90INS1_16FlashAttnFwdSm90INS1_25CollectiveMainloopFwdSm90ILi2EN4cute5tupleIJNS5_1CILi1EEES8_S8_EEENS6_IJNS7_ILi128EEESA_SA_EEELi128ENS_10bfloat16_tEfNS_4arch4Sm90ELb1ELb0ELb0ELb1ELb0ELb0ELb0ELb1ELb1ELb1ELb0ELb0EEENS1_21CollectiveEpilogueFwdISB_S9_SC_SE_Li256ELb1ELb1ELb0ELb0EEENS1_36VarlenDynamicPersistentTileSchedulerILi128ELi128ELi256ELi128ELb0ELb1ELb1ELb1ELb1ELb1EEEEEEEEEvNT_6ParamsE --------------------------
	.section	.nv.info._ZN7cutlass13device_kernelIN5flash11enable_sm90INS1_16FlashAttnFwdSm90INS1_25CollectiveMainloopFwdSm90ILi2EN4cute5tupleIJNS5_1CILi1EEES8_S8_EEENS6_IJNS7_ILi128EEESA_SA_EEELi128ENS_10bfloat16_tEfNS_4arch4Sm90ELb1ELb0ELb0ELb1ELb0ELb0ELb0ELb1ELb1ELb1ELb0ELb0EEENS1_21CollectiveEpilogueFwdISB_S9_SC_SE_Li256ELb1ELb1ELb0ELb0EEENS1_36VarlenDynamicPersistentTileSchedulerILi128ELi128ELi256ELi128ELb0ELb1ELb1ELb1ELb1ELb1EEEEEEEEEvNT_6ParamsE,"",@"SHT_CUDA_INFO"
	.sectionflags	@""
	.align	4


	//----- nvinfo : EIATTR_CUDA_API_VERSION
	.align		4
        /*0000*/ 	.byte	0x04, 0x37
        /*0002*/ 	.short	(.L_636 - .L_635)
.L_635:
        /*0004*/ 	.word	0x00000082


	//----- nvinfo : EIATTR_KPARAM_INFO
	.align		4
.L_636:
        /*0008*/ 	.byte	0x04, 0x17
        /*000a*/ 	.short	(.L_638 - .L_637)
.L_637:
        /*000c*/ 	.word	0x00000000
        /*0010*/ 	.short	0x0000
        /*0012*/ 	.short	0x0000
        /*0014*/ 	.byte	0x00, 0xf0, 0x01, 0x2a


	//----- nvinfo : EIATTR_SPARSE_MMA_MASK
	.align		4
.L_638:
        /*0018*/ 	.byte	0x03, 0x50
        /*001a*/ 	.short	0x0000


	//----- nvinfo : EIATTR_MAXREG_COUNT
	.align		4
        /*001c*/ 	.byte	0x03, 0x1b
        /*001e*/ 	.short	0x00a8


	//----- nvinfo : EIATTR_MERCURY_ISA_VERSION
	.align		4
        /*0020*/ 	.byte	0x03, 0x5f
        /*0022*/ 	.short	0x0101


	//----- nvinfo : EIATTR_VRC_CTA_INIT_COUNT
	.align		4
        /*0024*/ 	.byte	0x02, 0x4a
	.zero		1
	.zero		1


	//----- nvinfo : EIATTR_EXIT_INSTR_OFFSETS
	.align		4
        /*0028*/ 	.byte	0x04, 0x1c
        /*002a*/ 	.short	(.L_640 - .L_639)


	//   ....[0]....
.L_639:
        /*002c*/ 	.word	0x00000010


	//----- nvinfo : EIATTR_MAX_THREADS
	.align		4
.L_640:
        /*0030*/ 	.byte	0x04, 0x05
        /*0032*/ 	.short	(.L_642 - .L_641)
.L_641:
        /*0034*/ 	.word	0x00000180
        /*0038*/ 	.word	0x00000001
        /*003c*/ 	.word	0x00000001


	//----- nvinfo : EIATTR_CBANK_PARAM_SIZE
	.align		4
.L_642:
        /*0040*/ 	.byte	0x03, 0x19
        /*0042*/ 	.short	0x0a80


	//----- nvinfo : EIATTR_PARAM_CBANK
	.align		4
        /*0044*/ 	.byte	0x04, 0x0a
        /*0046*/ 	.short	(.L_644 - .L_643)
	.align		4
.L_643:
        /*0048*/ 	.word	index@(.nv.constant0._ZN7cutlass13device_kernelIN5flash11enable_sm90INS1_16FlashAttnFwdSm90INS1_25CollectiveMainloopFwdSm90ILi2EN4cute5tupleIJNS5_1CILi1EEES8_S8_EEENS6_IJNS7_ILi128EEESA_SA_EEELi128ENS_10bfloat16_tEfNS_4arch4Sm90ELb1ELb0ELb0ELb1ELb0ELb0ELb0ELb1ELb1ELb1ELb0ELb0EEENS1_21CollectiveEpilogueFwdISB_S9_SC_SE_Li256ELb1ELb1ELb0ELb0EEENS1_36VarlenDynamicPersistentTileSchedulerILi128ELi128ELi256ELi128ELb0ELb1ELb1ELb1ELb1ELb1EEEEEEEEEvNT_6ParamsE)
        /*004c*/ 	.short	0x0380
        /*004e*/ 	.short	0x0a80


	//----- nvinfo : EIATTR_SW_WAR
	.align		4
.L_644:
        /*0050*/ 	.byte	0x04, 0x36
        /*0052*/ 	.short	(.L_646 - .L_645)
.L_645:
        /*0054*/ 	.word	0x00000008
.L_646:


//--------------------- .nv.info._ZN7cutlass13device_kernelIN5flash11enable_sm90INS1_16FlashAttnFwdSm90INS1_25CollectiveMainloopFwdSm90ILi2EN4cute5tupleIJNS5_1CILi1EEES8_S8_EEENS6_IJNS7_ILi128EEESA_SA_EEELi128ENS_10bfloat16_tEfNS_4arch4Sm90ELb1ELb0ELb0ELb1ELb0ELb1ELb0ELb1ELb1ELb1ELb0ELb0EEENS1_21CollectiveEpilogueFwdISB_S9_SC_SE_Li256ELb1ELb1ELb0ELb0EEENS1_36VarlenDynamicPersistentTileSchedulerILi128ELi128ELi256ELi128ELb0ELb1ELb1ELb1ELb1ELb1EEEEEEEEEvNT_6ParamsE --------------------------
	.section	.nv.info._ZN7cutlass13device_kernelIN5flash11enable_sm90INS1_16FlashAttnFwdSm90INS1_25CollectiveMainloopFwdSm90ILi2EN4cute5tupleIJNS5_1CILi1EEES8_S8_EEENS6_IJNS7_ILi128EEESA_SA_EEELi128ENS_10bfloat16_tEfNS_4arch4Sm90ELb1ELb0ELb0ELb1ELb0ELb1ELb0ELb1ELb1ELb1ELb0ELb0EEENS1_21CollectiveEpilogueFwdISB_S9_SC_SE_Li256ELb1ELb1ELb0ELb0EEENS1_36VarlenDynamicPersistentTileSchedulerILi128ELi128ELi256ELi128ELb0ELb1ELb1ELb1ELb1ELb1EEEEEEEEEvNT_6ParamsE,"",@"SHT_CUDA_INFO"
	.sectionflags	@""
	.align	4


	//----- nvinfo : EIATTR_CUDA_API_VERSION
	.align		4
        /*0000*/ 	.byte	0x04, 0x37
        /*0002*/ 	.short	(.L_648 - .L_647)
.L_647:
        /*0004*/ 	.word	0x00000082


	//----- nvinfo : EIATTR_KPARAM_INFO
	.align		4
.L_648:
        /*0008*/ 	.byte	0x04, 0x17
        /*000a*/ 	.short	(.L_650 - .L_649)
.L_649:
        /*000c*/ 	.word	0x00000000
        /*0010*/ 	.short	0x0000
        /*0012*/ 	.short	0x0000
        /*0014*/ 	.byte	0x00, 0xf0, 0x01, 0x2a


	//----- nvinfo : EIATTR_SPARSE_MMA_MASK
	.align		4
.L_650:
        /*0018*/ 	.byte	0x03, 0x50
        /*001a*/ 	.short	0x0000


	//----- nvinfo : EIATTR_MAXREG_COUNT
	.align		4
        /*001c*/ 	.byte	0x03, 0x1b
        /*001e*/ 	.short	0x00a8


	//----- nvinfo : EIATTR_MERCURY_ISA_VERSION
	.align		4
        /*0020*/ 	.byte	0x03, 0x5f
        /*0022*/ 	.short	0x0101


	//----- nvinfo : EIATTR_VRC_CTA_INIT_COUNT
	.align		4
        /*0024*/ 	.byte	0x02, 0x4a
	.zero		1
	.zero		1


	//----- nvinfo : EIATTR_EXIT_INSTR_OFFSETS
	.align		4
        /*0028*/ 	.byte	0x04, 0x1c
        /*002a*/ 	.short	(.L_652 - .L_651)


	//   ....[0]....
.L_651:
        /*002c*/ 	.word	0x00000010


	//----- nvinfo : EIATTR_MAX_THREADS
	.align		4
.L_652:
        /*0030*/ 	.byte	0x04, 0x05
        /*0032*/ 	.short	(.L_654 - .L_653)
.L_653:
        /*0034*/ 	.word	0x00000180
        /*0038*/ 	.word	0x00000001
        /*003c*/ 	.word	0x00000001


	//----- nvinfo : EIATTR_CBANK_PARAM_SIZE
	.align		4
.L_654:
        /*0040*/ 	.byte	0x03, 0x19
        /*0042*/ 	.short	0x0a80


	//----- nvinfo : EIATTR_PARAM_CBANK
	.align		4
        /*0044*/ 	.byte	0x04, 0x0a
        /*0046*/ 	.short	(.L_656 - .L_655)
	.align		4
.L_655:
        /*0048*/ 	.word	index@(.nv.constant0._ZN7cutlass13device_kernelIN5flash11enable_sm90INS1_16FlashAttnFwdSm90INS1_25CollectiveMainloopFwdSm90ILi2EN4cute5tupleIJNS5_1CILi1EEES8_S8_EEENS6_IJNS7_ILi128EEESA_SA_EEELi128ENS_10bfloat16_tEfNS_4arch4Sm90ELb1ELb0ELb0ELb1ELb0ELb1ELb0ELb1ELb1ELb1ELb0ELb0EEENS1_21CollectiveEpilogueFwdISB_S9_SC_SE_Li256ELb1ELb1ELb0ELb0EEENS1_36VarlenDynamicPersistentTileSchedulerILi128ELi128ELi256ELi128ELb0ELb1ELb1ELb1ELb1ELb1EEEEEEEEEvNT_6ParamsE)
        /*004c*/ 	.short	0x0380
        /*004e*/ 	.short	0x0a80


	//----- nvinfo : EIATTR_SW_WAR
	.align		4
.L_656:
        /*0050*/ 	.byte	0x04, 0x36
        /*0052*/ 	.short	(.L_658 - .L_657)
.L_657:
        /*0054*/ 	.word	0x00000008
.L_658:


//--------------------- .nv.info._ZN7cutlass13device_kernelIN5flash11enable_sm90INS1_16FlashAttnFwdSm90INS1_25CollectiveMainloopFwdSm90ILi2EN4cute5tupleIJNS5_1CILi1EEES8_S8_EEENS6_IJNS7_ILi192EEENS7_ILi144EEENS7_ILi96EEEEEELi96ENS_10bfloat16_tEfNS_4arch4Sm90ELb0ELb0ELb0ELb0ELb0ELb0ELb0ELb0ELb1ELb1ELb0ELb0EEENS1_21CollectiveEpilogueFwdINS6_IJSA_SC_SB_EEES9_SE_SG_Li384ELb0ELb1ELb0ELb0EEENS1_29StaticPersistentTileSchedulerILb0EEEEEEEEEvNT_6ParamsE --------------------------
	.section	.nv.info._ZN7cutlass13device_kernelIN5flash11enable_sm90INS1_16FlashAttnFwdSm90INS1_25CollectiveMainloopFwdSm90ILi2EN4cute5tupleIJNS5_1CILi1EEES8_S8_EEENS6_IJNS7_ILi192EEENS7_ILi144EEENS7_ILi96EEEEEELi96ENS_10bfloat16_tEfNS_4arch4Sm90ELb0ELb0ELb0ELb0ELb0ELb0ELb0ELb0ELb1ELb1ELb0ELb0EEENS1_21CollectiveEpilogueFwdINS6_IJSA_SC_SB_EEES9_SE_SG_Li384ELb0ELb1ELb0ELb0EEENS1_29StaticPersistentTileSchedulerILb0EEEEEEEEEvNT_6ParamsE,"",@"SHT_CUDA_INFO"
	.sectionflags	@""
	.align	4


	//----- nvinfo : EIATTR_CUDA_API_VERSION
	.align		4
        /*0000*/ 	.byte	0x04, 0x37
        /*0002*/ 	.short	(.L_660 - .L_659)
.L_659:
        /*0004*/ 	.word	0x00000082


	//----- nvinfo : EIATTR_KPARAM_INFO
	.align		4
.L_660:
        /*0008*/ 	.byte	0x04, 0x17
        /*000a*/ 	.short	(.L_662 - .L_661)
.L_661:
        /*000c*/ 	.word	0x00000000
        /*0010*/ 	.short	0x0000
        /*0012*/ 	.short	0x0000
        /*0014*/ 	.byte	0x00, 0xf0, 0x01, 0x28


	//----- nvinfo : EIATTR_SPARSE_MMA_MASK
	.align		4
.L_662:
        /*0018*/ 	.byte	0x03, 0x50
        /*001a*/ 	.short	0x0000


	//----- nvinfo : EIATTR_MAXREG_COUNT
	.align		4
        /*001c*/ 	.byte	0x03, 0x1b
        /*001e*/ 	.short	0x0080


	//----- nvinfo : EIATTR_MERCURY_ISA_VERSION
	.align		4
        /*0020*/ 	.byte	0x03, 0x5f
        /*0022*/ 	.short	0x0101


	//----- nvinfo : EIATTR_VRC_CTA_INIT_COUNT
	.align		4
        /*0024*/ 	.byte	0x02, 0x4a
	.zero		1
	.zero		1


	//----- nvinfo : EIATTR_EXIT_INSTR_OFFSETS
	.align		4
        /*0028*/ 	.byte	0x04, 0x1c
        /*002a*/ 	.short	(.L_664 - .L_663)


	//   ....[0]....
.L_663:
        /*002c*/ 	.word	0x00000010


	//----- nvinfo : EIATTR_MAX_THREADS
	.align		4
.L_664:
        /*0030*/ 	.byte	0x04, 0x05
        /*0032*/ 	.short	(.L_666 - .L_665)
.L_665:
        /*0034*/ 	.word	0x00000200
        /*0038*/ 	.word	0x00000001
        /*003c*/ 	.word	0x00000001


	//----- nvinfo : EIATTR_CBANK_PARAM_SIZE
	.align		4
.L_666:
        /*0040*/ 	.byte	0x03, 0x19
        /*0042*/ 	.short	0x0a00


	//----- nvinfo : EIATTR_PARAM_CBANK
	.align		4
        /*0044*/ 	.byte	0x04, 0x0a
        /*0046*/ 	.short	(.L_668 - .L_667)
	.align		4
.L_667:
        /*0048*/ 	.word	index@(.nv.constant0._ZN7cutlass13device_kernelIN5flash11enable_sm90INS1_16FlashAttnFwdSm90INS1_25CollectiveMainloopFwdSm90ILi2EN4cute5tupleIJNS5_1CILi1EEES8_S8_EEENS6_IJNS7_ILi192EEENS7_ILi144EEENS7_ILi96EEEEEELi96ENS_10bfloat16_tEfNS_4arch4Sm90ELb0ELb0ELb0ELb0ELb0ELb0ELb0ELb0ELb1ELb1ELb0ELb0EEENS1_21CollectiveEpilogueFwdINS6_IJSA_SC_SB_EEES9_SE_SG_Li384ELb0ELb1ELb0ELb0EEENS1_29StaticPersistentTileSchedulerILb0EEEEEEEEEvNT_6ParamsE)
        /*004c*/ 	.short	0x0380
        /*004e*/ 	.short	0x0a00


	//----- nvinfo : EIATTR_SW_WAR
	.align		4
.L_668:
        /*0050*/ 	.byte	0x04, 0x36
        /*0052*/ 	.short	(.L_670 - .L_669)
.L_669:
        /*0054*/ 	.word	0x00000008
.L_670:


//--------------------- .nv.info._ZN7cutlass13device_kernelIN5flash11enable_sm90INS1_16FlashAttnFwdSm90INS1_25CollectiveMainloopFwdSm90ILi2EN4cute5tupleIJNS5_1CILi1EEES8_S8_EEENS6_IJNS7_ILi192EEENS7_ILi144EEENS7_ILi96EEEEEELi96ENS_10bfloat16_tEfNS_4arch4Sm90ELb0ELb0ELb0ELb1ELb0ELb0ELb0ELb0ELb1ELb1ELb0ELb0EEENS1_21CollectiveEpilogueFwdINS6_IJSA_SC_SB_EEES9_SE_SG_Li384ELb1ELb1ELb0ELb0EEENS1_36VarlenDynamicPersistentTileSchedulerILi192ELi144ELi384ELi128ELb0ELb1ELb1ELb0ELb1ELb1EEEEEEEEEvNT_6ParamsE --------------------------
	.section	.nv.info._ZN7cutlass13device_kernelIN5flash11enable_sm90INS1_16FlashAttnFwdSm90INS1_25CollectiveMainloopFwdSm90ILi2EN4cute5tupleIJNS5_1CILi1EEES8_S8_EEENS6_IJNS7_ILi192EEENS7_ILi144EEENS7_ILi96EEEEEELi96ENS_10bfloat16_tEfNS_4arch4Sm90ELb0ELb0ELb0ELb1ELb0ELb0ELb0ELb0ELb1ELb1ELb0ELb0EEENS1_21CollectiveEpilogueFwdINS6_IJSA_SC_SB_EEES9_SE_SG_Li384ELb1ELb1ELb0ELb0EEENS1_36VarlenDynamicPersistentTileSchedulerILi192ELi144ELi384ELi128ELb0ELb1ELb1ELb0ELb1ELb1EEEEEEEEEvNT_6ParamsE,"",@"SHT_CUDA_INFO"
	.sectionflags	@""
	.align	4


	//----- nvinfo : EIATTR_CUDA_API_VERSION
	.align		4
        /*0000*/ 	.byte	0x04, 0x37
        /*0002*/ 	.short	(.L_672 - .L_671)
.L_671:
        /*0004*/ 	.word	0x00000082


	//----- nvinfo : EIATTR_KPARAM_INFO
	.align		4
.L_672:
        /*0008*/ 	.byte	0x04, 0x17
        /*000a*/ 	.short	(.L_674 - .L_673)
.L_673:
        /*000c*/ 	.word	0x00000000
        /*0010*/ 	.short	0x0000
        /*0012*/ 	.short	0x0000
        /*0014*/ 	.byte	0x00, 0xf0, 0x01, 0x2a


	//----- nvinfo : EIATTR_SPARSE_MMA_MASK
	.align		4
.L_674:
        /*0018*/ 	.byte	0x03, 0x50
        /*001a*/ 	.short	0x0000


	//----- nvinfo : EIATTR_MAXREG_COUNT
	.align		4
        /*001c*/ 	.byte	0x03, 0x1b
        /*001e*/ 	.short	0x0080


	//----- nvinfo : EIATTR_MERCURY_ISA_VERSION
	.align		4
        /*0020*/ 	.byte	0x03, 0x5f
        /*0022*/ 	.short	0x0101


	//----- nvinfo : EIATTR_VRC_CTA_INIT_COUNT
	.align		4
        /*0024*/ 	.byte	0x02, 0x4a
	.zero		1
	.zero		1


	//----- nvinfo : EIATTR_EXIT_INSTR_OFFSETS
	.align		4
        /*0028*/ 	.byte	0x04, 0x1c
        /*002a*/ 	.short	(.L_676 - .L_675)


	//   ....[0]....
.L_675:
        /*002c*/ 	.word	0x00000010


	//----- nvinfo : EIATTR_MAX_THREADS
	.align		4
.L_676:
        /*0030*/ 	.byte	0x04, 0x05
        /*0032*/ 	.short	(.L_678 - .L_677)
.L_677:
        /*0034*/ 	.word	0x00000200
        /*0038*/ 	.word	0x00000001
        /*003c*/ 	.word	0x00000001


	//----- nvinfo : EIATTR_CBANK_PARAM_SIZE
	.align		4
.L_678:
        /*0040*/ 	.byte	0x03, 0x19
        /*0042*/ 	.short	0x0a80


	//----- nvinfo : EIATTR_PARAM_CBANK
	.align		4
        /*0044*/ 	.byte	0x04, 0x0a
        /*0046*/ 	.short	(.L_680 - .L_679)
	.align		4
.L_679:
        /*0048*/ 	.word	index@(.nv.constant0._ZN7cutlass13device_kernelIN5flash11enable_sm90INS1_16FlashAttnFwdSm90INS1_25CollectiveMainloopFwdSm90ILi2EN4cute5tupleIJNS5_1CILi1EEES8_S8_EEENS6_IJNS7_ILi192EEENS7_ILi144EEENS7_ILi96EEEEEELi96ENS_10bfloat16_tEfNS_4arch4Sm90ELb0ELb0ELb0ELb1ELb0ELb0ELb0ELb0ELb1ELb1ELb0ELb0EEENS1_21CollectiveEpilogueFwdINS6_IJSA_SC_SB_EEES9_SE_SG_Li384ELb1ELb1ELb0ELb0EEENS1_36VarlenDynamicPersistentTileSchedulerILi192ELi144ELi384ELi128ELb0ELb1ELb1ELb0ELb1ELb1EEEEEEEEEvNT_6ParamsE)
        /*004c*/ 	.short	0x0380
        /*004e*/ 	.short	0x0a80


	//----- nvinfo : EIATTR_SW_WAR
	.align		4
.L_680:
        /*0050*/ 	.byte	0x04, 0x36
        /*0052*/ 	.short	(.L_682 - .L_681)
.L_681:
        /*0054*/ 	.word	0x00000008
.L_682:


//--------------------- .nv.info._ZN7cutlass13device_kernelIN5flash11enable_sm90INS1_16FlashAttnFwdSm90INS1_25CollectiveMainloopFwdSm90ILi2EN4cute5tupleIJNS5_1CILi1EEES8_S8_EEENS6_IJNS7_ILi192EEENS7_ILi144EEENS7_ILi96EEEEEELi96ENS_10bfloat16_tEfNS_4arch4Sm90ELb0ELb0ELb0ELb1ELb0ELb1ELb0ELb0ELb1ELb1ELb0ELb0EEENS1_21CollectiveEpilogueFwdINS6_IJSA_SC_SB_EEES9_SE_SG_Li384ELb1ELb1ELb0ELb0EEENS1_36VarlenDynamicPersistentTileSchedulerILi192ELi144ELi384ELi128ELb0ELb1ELb1ELb0ELb1ELb1EEEEEEEEEvNT_6ParamsE --------------------------
	.section	.nv.info._ZN7cutlass13device_kernelIN5flash11enable_sm90INS1_16FlashAttnFwdSm90INS1_25CollectiveMainloopFwdSm90ILi2EN4cute5tupleIJNS5_1CILi1EEES8_S8_EEENS6_IJNS7_ILi192EEENS7_ILi144EEENS7_ILi96EEEEEELi96ENS_10bfloat16_tEfNS_4arch4Sm90ELb0ELb0ELb0ELb1ELb0ELb1ELb0ELb0ELb1ELb1ELb0ELb0EEENS1_21CollectiveEpilogueFwdINS6_IJSA_SC_SB_EEES9_SE_SG_Li384ELb1ELb1ELb0ELb0EEENS1_36VarlenDynamicPersistentTileSchedulerILi192ELi144ELi384ELi128ELb0ELb1ELb1ELb0ELb1ELb1EEEEEEEEEvNT_6ParamsE,"",@"SHT_CUDA_INFO"
	.sectionflags	@""
	.align	4


	//----- nvinfo : EIATTR_CUDA_API_VERSION
	.align		4
        /*0000*/ 	.byte	0x04, 0x37
        /*0002*/ 	.short	(.L_684 - .L_683)
.L_683:
        /*0004*/ 	.word	0x00000082


	//----- nvinfo : EIATTR_KPARAM_INFO
	.align		4
.L_684:
        /*0008*/ 	.byte	0x04, 0x17
        /*000a*/ 	.short	(.L_686 - .L_685)
.L_685:
        /*000c*/ 	.word	0x00000000
        /*0010*/ 	.short	0x0000
        /*0012*/ 	.short	0x0000
        /*0014*/ 	.byte	0x00, 0xf0, 0x01, 0x2a


	//----- nvinfo : EIATTR_SPARSE_MMA_MASK
	.align		4
.L_686:
        /*0018*/ 	.byte	0x03, 0x50
        /*001a*/ 	.short	0x0000


	//----- nvinfo : EIATTR_MAXREG_COUNT
	.align		4
        /*001c*/ 	.byte	0x03, 0x1b
        /*001e*/ 	.short	0x0080


	//----- nvinfo : EIATTR_MERCURY_ISA_VERSION
	.align		4
        /*0020*/ 	.byte	0x03, 0x5f
        /*0022*/ 	.short	0x0101


	//----- nvinfo : EIATTR_VRC_CTA_INIT_COUNT
	.align		4
        /*0024*/ 	.byte	0x02, 0x4a
	.zero		1
	.zero		1


	//----- nvinfo : EIATTR_EXIT_INSTR_OFFSETS
	.align		4
        /*0028*/ 	.byte	0x04, 0x1c
        /*002a*/ 	.short	(.L_688 - .L_687)


	//   ....[0]....
.L_687:
        /*002c*/ 	.word	0x00000010


	//----- nvinfo : EIATTR_MAX_THREADS
	.align		4
.L_688:
        /*0030*/ 	.byte	0x04, 0x05
        /*0032*/ 	.short	(.L_690 - .L_689)
.L_689:
        /*0034*/ 	.word	0x00000200
        /*0038*/ 	.word	0x00000001
        /*003c*/ 	.word	0x00000001


	//----- nvinfo : EIATTR_CBANK_PARAM_SIZE
	.align		4
.L_690:
        /*0040*/ 	.byte	0x03, 0x19
        /*0042*/ 	.short	0x0a80


	//----- nvinfo : EIATTR_PARAM_CBANK
	.align		4
        /*0044*/ 	.byte	0x04, 0x0a
        /*0046*/ 	.short	(.L_692 - .L_691)
	.align		4
.L_691:
        /*0048*/ 	.word	index@(.nv.constant0._ZN7cutlass13device_kernelIN5flash11enable_sm90INS1_16FlashAttnFwdSm90INS1_25CollectiveMainloopFwdSm90ILi2EN4cute5tupleIJNS5_1CILi1EEES8_S8_EEENS6_IJNS7_ILi192EEENS7_ILi144EEENS7_ILi96EEEEEELi96ENS_10bfloat16_tEfNS_4arch4Sm90ELb0ELb0ELb0ELb1ELb0ELb1ELb0ELb0ELb1ELb1ELb0ELb0EEENS1_21CollectiveEpilogueFwdINS6_IJSA_SC_SB_EEES9_SE_SG_Li384ELb1ELb1ELb0ELb0EEENS1_36VarlenDynamicPersistentTileSchedulerILi192ELi144ELi384ELi128ELb0ELb1ELb1ELb0ELb1ELb1EEEEEEEEEvNT_6ParamsE)
        /*004c*/ 	.short	0x0380
        /*004e*/ 	.short	0x0a80


	//----- nvinfo : EIATTR_SW_WAR
	.align		4
.L_692:
        /*0050*/ 	.byte	0x04, 0x36
        /*0052*/ 	.short	(.L_694 - .L_693)
.L_693:
        /*0054*/ 	.word	0x00000008
.L_694:


//--------------------- .nv.info._ZN7cutlass13device_kernelIN5flash11enable_sm90INS1_16FlashAttnFwdSm90INS1_25CollectiveMainloopFwdSm90ILi2EN4cute5tupleIJNS5_1CILi1EEES8_S8_EEENS6_IJNS7_ILi192EEENS7_ILi128EEENS7_ILi96EEEEEELi96ENS_10bfloat16_tEfNS_4arch4Sm90ELb0ELb1ELb0ELb0ELb0ELb0ELb0ELb0ELb1ELb1ELb0ELb0EEENS1_21CollectiveEpilogueFwdINS6_IJSA_SC_SB_EEES9_SE_SG_Li384ELb0ELb1ELb0ELb0EEENS1_30DynamicPersistentTileSchedulerILi384ELi128ELb0ELb1ELb1EEEEEEEEEvNT_6ParamsE --------------------------
	.section	.nv.info._ZN7cutlass13device_kernelIN5flash11enable_sm90INS1_16FlashAttnFwdSm90INS1_25CollectiveMainloopFwdSm90ILi2EN4cute5tupleIJNS5_1CILi1EEES8_S8_EEENS6_IJNS7_ILi192EEENS7_ILi128EEENS7_ILi96EEEEEELi96ENS_10bfloat16_tEfNS_4arch4Sm90ELb0ELb1ELb0ELb0ELb0ELb0ELb0ELb0ELb1ELb1ELb0ELb0EEENS1_21CollectiveEpilogueFwdINS6_IJSA_SC_SB_EEES9_SE_SG_Li384ELb0ELb1ELb0ELb0EEENS1_30DynamicPersistentTileSchedulerILi384ELi128ELb0ELb1ELb1EEEEEEEEEvNT_6ParamsE,"",@"SHT_CUDA_INFO"
	.sectionflags	@""
	.align	4


	//----- nvinfo : EIATTR_CUDA_API_VERSION
	.align		4
        /*0000*/ 	.byte	0x04, 0x37
        /*0002*/ 	.short	(.L_696 - .L_695)
.L_695:
        /*0004*/ 	.word	0x00000082


	//----- nvinfo : EIATTR_KPARAM_INFO
	.align		4
.L_696:
        /*0008*/ 	.byte	0x04, 0x17
        /*000a*/ 	.short	(.L_698 - .L_697)
.L_697:
        /*000c*/ 	.word	0x00000000
        /*0010*/ 	.short	0x0000
        /*0012*/ 	.short	0x0000
        /*0014*/ 	.byte	0x00, 0xf0, 0x01, 0x2a


	//----- nvinfo : EIATTR_SPARSE_MMA_MASK
	.align		4
.L_698:
        /*0018*/ 	.byte	0x03, 0x50
        /*001a*/ 	.short	0x0000


	//----- nvinfo : EIATTR_MAXREG_COUNT
	.align		4
        /*001c*/ 	.byte	0x03, 0x1b
        /*001e*/ 	.short	0x0080


	//----- nvinfo : EIATTR_MERCURY_ISA_VERSION
	.align		4
        /*0020*/ 	.byte	0x03, 0x5f
        /*0022*/ 	.short	0x0101


	//----- nvinfo : EIATTR_VRC_CTA_INIT_COUNT
	.align		4
        /*0024*/ 	.byte	0x02, 0x4a
	.zero		1
	.zero		1


	//----- nvinfo : EIATTR_EXIT_INSTR_OFFSETS
	.align		4
        /*0028*/ 	.byte	0x04, 0x1c
        /*002a*/ 	.short	(.L_700 - .L_699)


	//   ....[0]....
.L_699:
        /*002c*/ 	.word	0x00000010


	//----- nvinfo : EIATTR_MAX_THREADS
	.align		4
.L_700:
        /*0030*/ 	.byte	0x04, 0x05
        /*0032*/ 	.short	(.L_702 - .L_701)
.L_701:
        /*0034*/ 	.word	0x00000200
        /*0038*/ 	.word	0x00000001
        /*003c*/ 	.word	0x00000001


	//----- nvinfo : EIATTR_CBANK_PARAM_SIZE
	.align		4
.L_702:
        /*0040*/ 	.byte	0x03, 0x19
        /*0042*/ 	.short	0x0a80


	//----- nvinfo : EIATTR_PARAM_CBANK
	.align		4
        /*0044*/ 	.byte	0x04, 0x0a
        /*0046*/ 	.short	(.L_704 - .L_703)
	.align		4
.L_703:
        /*0048*/ 	.word	index@(.nv.constant0._ZN7cutlass13device_kernelIN5flash11enable_sm90INS1_16FlashAttnFwdSm90INS1_25CollectiveMainloopFwdSm90ILi2EN4cute5tupleIJNS5_1CILi1EEES8_S8_EEENS6_IJNS7_ILi192EEENS7_ILi128EEENS7_ILi96EEEEEELi96ENS_10bfloat16_tEfNS_4arch4Sm90ELb0ELb1ELb0ELb0ELb0ELb0ELb0ELb0ELb1ELb1ELb0ELb0EEENS1_21CollectiveEpilogueFwdINS6_IJSA_SC_SB_EEES9_SE_SG_Li384ELb0ELb1ELb0ELb0EEENS1_30DynamicPersistentTileSchedulerILi384ELi128ELb0ELb1ELb1EEEEEEEEEvNT_6ParamsE)
        /*004c*/ 	.short	0x0380
        /*004e*/ 	.short	0x0a80


	//----- nvinfo : EIATTR_SW_WAR
	.align		4
.L_704:
        /*0050*/ 	.byte	0x04, 0x36
        /*0052*/ 	.short	(.L_706 - .L_705)
.L_705:
        /*0054*/ 	.word	0x00000008
.L_706:


//--------------------- .nv.info._ZN7cutlass13device_kernelIN5flash11enable_sm90INS1_16FlashAttnFwdSm90INS1_25CollectiveMainloopFwdSm90ILi2EN4cute5tupleIJNS5_1CILi1EEES8_S8_EEENS6_IJNS7_ILi192EEENS7_ILi128EEENS7_ILi96EEEEEELi96ENS_10bfloat16_tEfNS_4arch4Sm90ELb0ELb1ELb0ELb1ELb0ELb0ELb0ELb0ELb1ELb1ELb0ELb0EEENS1_21CollectiveEpilogueFwdINS6_IJSA_SC_SB_EEES9_SE_SG_Li384ELb1ELb1ELb0ELb0EEENS1_36VarlenDynamicPersistentTileSchedulerILi192ELi128ELi384ELi128ELb0ELb1ELb1ELb1ELb0ELb1EEEEEEEEEvNT_6ParamsE --------------------------
	.section	.nv.info._ZN7cutlass13device_kernelIN5flash11enable_sm90INS1_16FlashAttnFwdSm90INS1_25CollectiveMainloopFwdSm90ILi2EN4cute5tupleIJNS5_1CILi1EEES8_S8_EEENS6_IJNS7_ILi192EEENS7_ILi128EEENS7_ILi96EEEEEELi96ENS_10bfloat16_tEfNS_4arch4Sm90ELb0ELb1ELb0ELb1ELb0ELb0ELb0ELb0ELb1ELb1ELb0ELb0EEENS1_21CollectiveEpilogueFwdINS6_IJSA_SC_SB_EEES9_SE_SG_Li384ELb1ELb1ELb0ELb0EEENS1_36VarlenDynamicPersistentTileSchedulerILi192ELi128ELi384ELi128ELb0ELb1ELb1ELb1ELb0ELb1EEEEEEEEEvNT_6ParamsE,"",@"SHT_CUDA_INFO"
	.sectionflags	@""
	.align	4


	//----- nvinfo : EIATTR_CUDA_API_VERSION
	.align		4
        /*0000*/ 	.byte	0x04, 0x37
        /*0002*/ 	.short	(.L_708 - .L_707)
.L_707:
        /*0004*/ 	.word	0x00000082


	//----- nvinfo : EIATTR_KPARAM_INFO
	.align		4
.L_708:
        /*0008*/ 	.byte	0x04, 0x17
        /*000a*/ 	.short	(.L_710 - .L_709)
.L_709:
        /*000c*/ 	.word	0x00000000
        /*0010*/ 	.short	0x0000
        /*0012*/ 	.short	0x0000
        /*0014*/ 	.byte	0x00, 0xf0, 0x01, 0x2a


	//----- nvinfo : EIATTR_SPARSE_MMA_MASK
	.align		4
.L_710:
        /*0018*/ 	.byte	0x03, 0x50
        /*001a*/ 	.short	0x0000


	//----- nvinfo : EIATTR_MAXREG_COUNT
	.align		4
        /*001c*/ 	.byte	0x03, 0x1b
        /*001e*/ 	.short	0x0080


	//----- nvinfo : EIATTR_MERCURY_ISA_VERSION
	.align		4
        /*0020*/ 	.byte	0x03, 0x5f
        /*0022*/ 	.short	0x0101


	//----- nvinfo : EIATTR_VRC_CTA_INIT_COUNT
	.align		4
        /*0024*/ 	.byte	0x02, 0x4a
	.zero		1
	.zero		1


	//----- nvinfo : EIATTR_EXIT_INSTR_OFFSETS
	.align		4
        /*0028*/ 	.byte	0x04, 0x1c
        /*002a*/ 	.short	(.L_712 - .L_711)


	//   ....[0]....
.L_711:
        /*002c*/ 	.word	0x00000010


	//----- nvinfo : EIATTR_MAX_THREADS
	.align		4
.L_712:
        /*0030*/ 	.byte	0x04, 0x05
        /*0032*/ 	.short	(.L_714 - .L_713)
.L_713:
        /*0034*/ 	.word	0x00000200
        /*0038*/ 	.word	0x00000001
        /*003c*/ 	.word	0x00000001


	//----- nvinfo : EIATTR_CBANK_PARAM_SIZE
	.align		4
.L_714:
        /*0040*/ 	.byte	0x03, 0x19
        /*0042*/ 	.short	0x0a80


	//----- nvinfo : EIATTR_PARAM_CBANK
	.align		4
        /*0044*/ 	.byte	0x04, 0x0a
        /*0046*/ 	.short	(.L_716 - .L_715)
	.align		4
.L_715:
        /*0048*/ 	.word	index@(.nv.constant0._ZN7cutlass13device_kernelIN5flash11enable_sm90INS1_16FlashAttnFwdSm90INS1_25CollectiveMainloopFwdSm90ILi2EN4cute5tupleIJNS5_1CILi1EEES8_S8_EEENS6_IJNS7_ILi192EEENS7_ILi128EEENS7_ILi96EEEEEELi96ENS_10bfloat16_tEfNS_4arch4Sm90ELb0ELb1ELb0ELb1ELb0ELb0ELb0ELb0ELb1ELb1ELb0ELb0EEENS1_21CollectiveEpilogueFwdINS6_IJSA_SC_SB_EEES9_SE_SG_Li384ELb1ELb1ELb0ELb0EEENS1_36VarlenDynamicPersistentTileSchedulerILi192ELi128ELi384ELi128ELb0ELb1ELb1ELb1ELb0ELb1EEEEEEEEEvNT_6ParamsE)
        /*004c*/ 	.short	0x0380
        /*004e*/ 	.short	0x0a80


	//----- nvinfo : EIATTR_SW_WAR
	.align		4
.L_716:
        /*0050*/ 	.byte	0x04, 0x36
        /*0052*/ 	.short	(.L_718 - .L_717)
.L_717:
        /*0054*/ 	.word	0x00000008
.L_718:


//--------------------- .nv.info._ZN7cutlass13device_kernelIN5flash11enable_sm90INS1_16FlashAttnFwdSm90INS1_25CollectiveMainloopFwdSm90ILi2EN4cute5tupleIJNS5_1CILi1EEES8_S8_EEENS6_IJNS7_ILi192EEENS7_ILi128EEENS7_ILi96EEEEEELi96ENS_10bfloat16_tEfNS_4arch4Sm90ELb0ELb1ELb0ELb1ELb0ELb1ELb0ELb0ELb1ELb1ELb0ELb0EEENS1_21CollectiveEpilogueFwdINS6_IJSA_SC_SB_EEES9_SE_SG_Li384ELb1ELb1ELb0ELb0EEENS1_36VarlenDynamicPersistentTileSchedulerILi192ELi128ELi384ELi128ELb0ELb1ELb1ELb1ELb0ELb1EEEEEEEEEvNT_6ParamsE --------------------------
	.section	.nv.info._ZN7cutlass13device_kernelIN5flash11enable_sm90INS1_16FlashAttnFwdSm90INS1_25CollectiveMainloopFwdSm90ILi2EN4cute5tupleIJNS5_1CILi1EEES8_S8_EEENS6_IJNS7_ILi192EEENS7_ILi128EEENS7_ILi96EEEEEELi96ENS_10bfloat16_tEfNS_4arch4Sm90ELb0ELb1ELb0ELb1ELb0ELb1ELb0ELb0ELb1ELb1ELb0ELb0EEENS1_21CollectiveEpilogueFwdINS6_IJSA_SC_SB_EEES9_SE_SG_Li384ELb1ELb1ELb0ELb0EEENS1_36VarlenDynamicPersistentTileSchedulerILi192ELi128ELi384ELi128ELb0ELb1ELb1ELb1ELb0ELb1EEEEEEEEEvNT_6ParamsE,"",@"SHT_CUDA_INFO"
	.sectionflags	@""
	.align	4


	//----- nvinfo : EIATTR_CUDA_API_VERSION
	.align		4
        /*0000*/ 	.byte	0x04, 0x37
        /*0002*/ 	.short	(.L_720 - .L_719)
.L_719:
        /*0004*/ 	.word	0x00000082


	//----- nvinfo : EIATTR_KPARAM_INFO
	.align		4
.L_720:
        /*0008*/ 	.byte	0x04, 0x17
        /*000a*/ 	.short	(.L_722 - .L_721)
.L_721:
        /*000c*/ 	.word	0x00000000
        /*0010*/ 	.short	0x0000
        /*0012*/ 	.short	0x0000
        /*0014*/ 	.byte	0x00, 0xf0, 0x01, 0x2a


	//----- nvinfo : EIATTR_SPARSE_MMA_MASK
	.align		4
.L_722:
        /*0018*/ 	.byte	0x03, 0x50
        /*001a*/ 	.short	0x0000


	//----- nvinfo : EIATTR_MAXREG_COUNT
	.align		4
        /*001c*/ 	.byte	0x03, 0x1b
        /*001e*/ 	.short	0x0080


	//----- nvinfo : EIATTR_MERCURY_ISA_VERSION
	.align		4
        /*0020*/ 	.byte	0x03, 0x5f
        /*0022*/ 	.short	0x0101


	//----- nvinfo : EIATTR_VRC_CTA_INIT_COUNT
	.align		4
        /*0024*/ 	.byte	0x02, 0x4a
	.zero		1
	.zero		1


	//----- nvinfo : EIATTR_EXIT_INSTR_OFFSETS
	.align		4
        /*0028*/ 	.byte	0x04, 0x1c
        /*002a*/ 	.short	(.L_724 - .L_723)


	//   ....[0]....
.L_723:
        /*002c*/ 	.word	0x00000010


	//----- nvinfo : EIATTR_MAX_THREADS
	.align		4
.L_724:
        /*0030*/ 	.byte	0x04, 0x05
        /*0032*/ 	.short	(.L_726 - .L_725)
.L_725:
        /*0034*/ 	.word	0x00000200
        /*0038*/ 	.word	0x00000001
        /*003c*/ 	.word	0x00000001


	//----- nvinfo : EIATTR_CBANK_PARAM_SIZE
	.align		4
.L_726:
        /*0040*/ 	.byte	0x03, 0x19
        /*0042*/ 	.short	0x0a80


	//----- nvinfo : EIATTR_PARAM_CBANK
	.align		4
        /*0044*/ 	.byte	0x04, 0x0a
        /*0046*/ 	.short	(.L_728 - .L_727)
	.align		4
.L_727:
        /*0048*/ 	.word	index@(.nv.constant0._ZN7cutlass13device_kernelIN5flash11enable_sm90INS1_16FlashAttnFwdSm90INS1_25CollectiveMainloopFwdSm90ILi2EN4cute5tupleIJNS5_1CILi1EEES8_S8_EEENS6_IJNS7_ILi192EEENS7_ILi128EEENS7_ILi96EEEEEELi96ENS_10bfloat16_tEfNS_4arch4Sm90ELb0ELb1ELb0ELb1ELb0ELb1ELb0ELb0ELb1ELb1ELb0ELb0EEENS1_21CollectiveEpilogueFwdINS6_IJSA_SC_SB_EEES9_SE_SG_Li384ELb1ELb1ELb0ELb0EEENS1_36VarlenDynamicPersistentTileSchedulerILi192ELi128ELi384ELi128ELb0ELb1ELb1ELb1ELb0ELb1EEEEEEEEEvNT_6ParamsE)
        /*004c*/ 	.short	0x0380
        /*004e*/ 	.short	0x0a80


	//----- nvinfo : EIATTR_SW_WAR
	.align		4
.L_728:
        /*0050*/ 	.byte	0x04, 0x36
        /*0052*/ 	.short	(.L_730 - .L_729)
.L_729:
        /*0054*/ 	.word	0x00000008
.L_730:


//--------------------- .nv.info._ZN7cutlass13device_kernelIN5flash11enable_sm90INS1_16FlashAttnFwdSm90INS1_25CollectiveMainloopFwdSm90ILi2EN4cute5tupleIJNS5_1CILi1EEES8_S8_EEENS6_IJNS7_ILi192EEENS7_ILi144EEENS7_ILi96EEEEEELi96ENS_10bfloat16_tEfNS_4arch4Sm90ELb1ELb0ELb0ELb0ELb0ELb0ELb0ELb0ELb1ELb1ELb0ELb0EEENS1_21CollectiveEpilogueFwdINS6_IJSA_SC_SB_EEES9_SE_SG_Li384ELb0ELb1ELb0ELb0EEENS1_30DynamicPersistentTileSchedulerILi384ELi128ELb0ELb1ELb1EEEEEEEEEvNT_6ParamsE --------------------------
	.section	.nv.info._ZN7cutlass13device_kernelIN5flash11enable_sm90INS1_16FlashAttnFwdSm90INS1_25CollectiveMainloopFwdSm90ILi2EN4cute5tupleIJNS5_1CILi1EEES8_S8_EEENS6_IJNS7_ILi192EEENS7_ILi144EEENS7_ILi96EEEEEELi96ENS_10bfloat16_tEfNS_4arch4Sm90ELb1ELb0ELb0ELb0ELb0ELb0ELb0ELb0ELb1ELb1ELb0ELb0EEENS1_21CollectiveEpilogueFwdINS6_IJSA_SC_SB_EEES9_SE_SG_Li384ELb0ELb1ELb0ELb0EEENS1_30DynamicPersistentTileSchedulerILi384ELi128ELb0ELb1ELb1EEEEEEEEEvNT_6ParamsE,"",@"SHT_CUDA_INFO"
	.sectionflags	@""
	.align	4


	//----- nvinfo : EIATTR_CUDA_API_VERSION
	.align		4
        /*0000*/ 	.byte	0x04, 0x37
        /*0002*/ 	.short	(.L_732 - .L_731)
.L_731:
        /*0004*/ 	.word	0x00000082


	//----- nvinfo : EIATTR_KPARAM_INFO
	.align		4
.L_732:
        /*0008*/ 	.byte	0x04, 0x17
        /*000a*/ 	.short	(.L_734 - .L_733)
.L_733:
        /*000c*/ 	.word	0x00000000
        /*0010*/ 	.short	0x0000
        /*0012*/ 	.short	0x0000
        /*0014*/ 	.byte	0x00, 0xf0, 0x01, 0x2a


	//----- nvinfo : EIATTR_SPARSE_MMA_MASK
	.align		4
.L_734:
        /*0018*/ 	.byte	0x03, 0x50
        /*001a*/ 	.short	0x0000


	//----- nvinfo : EIATTR_MAXREG_COUNT
	.align		4
        /*001c*/ 	.byte	0x03, 0x1b
        /*001e*/ 	.short	0x0080


	//----- nvinfo : EIATTR_MERCURY_ISA_VERSION
	.align		4
        /*0020*/ 	.byte	0x03, 0x5f
        /*0022*/ 	.short	0x0101


	//----- nvinfo : EIATTR_VRC_CTA_INIT_COUNT
	.align		4
        /*0024*/ 	.byte	0x02, 0x4a
	.zero		1
	.zero		1


	//----- nvinfo : EIATTR_EXIT_INSTR_OFFSETS
	.align		4
        /*0028*/ 	.byte	0x04, 0x1c
        /*002a*/ 	.short	(.L_736 - .L_735)


	//   ....[0]....
.L_735:
        /*002c*/ 	.word	0x00000010


	//----- nvinfo : EIATTR_MAX_THREADS
	.align		4
.L_736:
        /*0030*/ 	.byte	0x04, 0x05
        /*0032*/ 	.short	(.L_738 - .L_737)
.L_737:
        /*0034*/ 	.word	0x00000200
        /*0038*/ 	.word	0x00000001
        /*003c*/ 	.word	0x00000001


	//----- nvinfo : EIATTR_CBANK_PARAM_SIZE
	.align		4
.L_738:
        /*0040*/ 	.byte	0x03, 0x19
        /*0042*/ 	.short	0x0a80


	//----- nvinfo : EIATTR_PARAM_CBANK
	.align		4
        /*0044*/ 	.byte	0x04, 0x0a
        /*0046*/ 	.short	(.L_740 - .L_739)
	.align		4
.L_739:
        /*0048*/ 	.word	index@(.nv.constant0._ZN7cutlass13device_kernelIN5flash11enable_sm90INS1_16FlashAttnFwdSm90INS1_25CollectiveMainloopFwdSm90ILi2EN4cute5tupleIJNS5_1CILi1EEES8_S8_EEENS6_IJNS7_ILi192EEENS7_ILi144EEENS7_ILi96EEEEEELi96ENS_10bfloat16_tEfNS_4arch4Sm90ELb1ELb0ELb0ELb0ELb0ELb0ELb0ELb0ELb1ELb1ELb0ELb0EEENS1_21CollectiveEpilogueFwdINS6_IJSA_SC_SB_EEES9_SE_SG_Li384ELb0ELb1ELb0ELb0EEENS1_30DynamicPersistentTileSchedulerILi384ELi128ELb0ELb1ELb1EEEEEEEEEvNT_6ParamsE)
        /*004c*/ 	.short	0x0380
        /*004e*/ 	.short	0x0a80


	//----- nvinfo : EIATTR_SW_WAR
	.align		4
.L_740:
        /*0050*/ 	.byte	0x04, 0x36
        /*0052*/ 	.short	(.L_742 - .L_741)
.L_741:
        /*0054*/ 	.word	0x00000008
.L_742:


//--------------------- .nv.info._ZN7cutlass13device_kernelIN5flash11enable_sm90INS1_16FlashAttnFwdSm90INS1_25CollectiveMainloopFwdSm90ILi2EN4cute5tupleIJNS5_1CILi1EEES8_S8_EEENS6_IJNS7_ILi192EEENS7_ILi144EEENS7_ILi96EEEEEELi96ENS_10bfloat16_tEfNS_4arch4Sm90ELb1ELb0ELb0ELb1ELb0ELb0ELb0ELb0ELb1ELb1ELb0ELb0EEENS1_21CollectiveEpilogueFwdINS6_IJSA_SC_SB_EEES9_SE_SG_Li384ELb1ELb1ELb0ELb0EEENS1_36VarlenDynamicPersistentTileSchedulerILi192ELi144ELi384ELi128ELb0ELb1ELb1ELb1ELb1ELb1EEEEEEEEEvNT_6ParamsE --------------------------
	.section	.nv.info._ZN7cutlass13device_kernelIN5flash11enable_sm90INS1_16FlashAttnFwdSm90INS1_25CollectiveMainloopFwdSm90ILi2EN4cute5tupleIJNS5_1CILi1EEES8_S8_EEENS6_IJNS7_ILi192EEENS7_ILi144EEENS7_ILi96EEEEEELi96ENS_10bfloat16_tEfNS_4arch4Sm90ELb1ELb0ELb0ELb1ELb0ELb0ELb0ELb0ELb1ELb1ELb0ELb0EEENS1_21CollectiveEpilogueFwdINS6_IJSA_SC_SB_EEES9_SE_SG_Li384ELb1ELb1ELb0ELb0EEENS1_36VarlenDynamicPersistentTileSchedulerILi192ELi144ELi384ELi128ELb0ELb1ELb1ELb1ELb1ELb1EEEEEEEEEvNT_6ParamsE,"",@"SHT_CUDA_INFO"
	.sectionflags	@""
	.align	4


	//----- nvinfo : EIATTR_CUDA_API_VERSION
	.align		4
        /*0000*/ 	.byte	0x04, 0x37
        /*0002*/ 	.short	(.L_744 - .L_743)
.L_743:
        /*0004*/ 	.word	0x00000082


	//----- nvinfo : EIATTR_KPARAM_INFO
	.align		4
.L_744:
        /*0008*/ 	.byte	0x04, 0x17
        /*000a*/ 	.short	(.L_746 - .L_745)
.L_745:
        /*000c*/ 	.word	0x00000000
        /*0010*/ 	.short	0x0000
        /*0012*/ 	.short	0x0000
        /*0014*/ 	.byte	0x00, 0xf0, 0x01, 0x2a


	//----- nvinfo : EIATTR_SPARSE_MMA_MASK
	.align		4
.L_746:
        /*0018*/ 	.byte	0x03, 0x50
        /*001a*/ 	.short	0x0000


	//----- nvinfo : EIATTR_MAXREG_COUNT
	.align		4
        /*001c*/ 	.byte	0x03, 0x1b
        /*001e*/ 	.short	0x0080


	//----- nvinfo : EIATTR_MERCURY_ISA_VERSION
	.align		4
        /*0020*/ 	.byte	0x03, 0x5f
        /*0022*/ 	.short	0x0101


	//----- nvinfo : EIATTR_VRC_CTA_INIT_COUNT
	.align		4
        /*0024*/ 	.byte	0x02, 0x4a
	.zero		1
	.zero		1


	//----- nvinfo : EIATTR_EXIT_INSTR_OFFSETS
	.align		4
        /*0028*/ 	.byte	0x04, 0x1c
        /*002a*/ 	.short	(.L_748 - .L_747)


	//   ....[0]....
.L_747:
        /*002c*/ 	.word	0x00000010


	//----- nvinfo : EIATTR_MAX_THREADS
	.align		4
.L_748:
        /*0030*/ 	.byte	0x04, 0x05
        /*0032*/ 	.short	(.L_750 - .L_749)
.L_749:
        /*0034*/ 	.word	0x00000200
        /*0038*/ 	.word	0x00000001
        /*003c*/ 	.word	0x00000001


	//----- nvinfo : EIATTR_CBANK_PARAM_SIZE
	.align		4
.L_750:
        /*0040*/ 	.byte	0x03, 0x19
        /*0042*/ 	.short	0x0a80


	//----- nvinfo : EIATTR_PARAM_CBANK
	.align		4
        /*0044*/ 	.byte	0x04, 0x0a
        /*0046*/ 	.short	(.L_752 - .L_751)
	.align		4
.L_751:
        /*0048*/ 	.word	index@(.nv.constant0._ZN7cutlass13device_kernelIN5flash11enable_sm90INS1_16FlashAttnFwdSm90INS1_25CollectiveMainloopFwdSm90ILi2EN4cute5tupleIJNS5_1CILi1EEES8_S8_EEENS6_IJNS7_ILi192EEENS7_ILi144EEENS7_ILi96EEEEEELi96ENS_10bfloat16_tEfNS_4arch4Sm90ELb1ELb0ELb0ELb1ELb0ELb0ELb0ELb0ELb1ELb1ELb0ELb0EEENS1_21CollectiveEpilogueFwdINS6_IJSA_SC_SB_EEES9_SE_SG_Li384ELb1ELb1ELb0ELb0EEENS1_36VarlenDynamicPersistentTileSchedulerILi192ELi144ELi384ELi128ELb0ELb1ELb1ELb1ELb1ELb1EEEEEEEEEvNT_6ParamsE)
        /*004c*/ 	.short	0x0380
        /*004e*/ 	.short	0x0a80


	//----- nvinfo : EIATTR_SW_WAR
	.align		4
.L_752:
        /*0050*/ 	.byte	0x04, 0x36
        /*0052*/ 	.short	(.L_754 - .L_753)
.L_753:
        /*0054*/ 	.word	0x00000008
.L_754:


//--------------------- .nv.info._ZN7cutlass13device_kernelIN5flash11enable_sm90INS1_16FlashAttnFwdSm90INS1_25CollectiveMainloopFwdSm90ILi2EN4cute5tupleIJNS5_1CILi1EEES8_S8_EEENS6_IJNS7_ILi192EEENS7_ILi144EEENS7_ILi96EEEEEELi96ENS_10bfloat16_tEfNS_4arch4Sm90ELb1ELb0ELb0ELb1ELb0ELb1ELb0ELb0ELb1ELb1ELb0ELb0EEENS1_21CollectiveEpilogueFwdINS6_IJSA_SC_SB_EEES9_SE_SG_Li384ELb1ELb1ELb0ELb0EEENS1_36VarlenDynamicPersistentTileSchedulerILi192ELi144ELi384ELi128ELb0ELb1ELb1ELb1ELb1ELb1EEEEEEEEEvNT_6ParamsE --------------------------
	.section	.nv.info._ZN7cutlass13device_kernelIN5flash11enable_sm90INS1_16FlashAttnFwdSm90INS1_25CollectiveMainloopFwdSm90ILi2EN4cute5tupleIJNS5_1CILi1EEES8_S8_EEENS6_IJNS7_ILi192EEENS7_ILi144EEENS7_ILi96EEEEEELi96ENS_10bfloat16_tEfNS_4arch4Sm90ELb1ELb0ELb0ELb1ELb0ELb1ELb0ELb0ELb1ELb1ELb0ELb0EEENS1_21CollectiveEpilogueFwdINS6_IJSA_SC_SB_EEES9_SE_SG_Li384ELb1ELb1ELb0ELb0EEENS1_36VarlenDynamicPersistentTileSchedulerILi192ELi144ELi384ELi128ELb0ELb1ELb1ELb1ELb1ELb1EEEEEEEEEvNT_6ParamsE,"",@"SHT_CUDA_INFO"
	.sectionflags	@""
	.align	4


	//----- nvinfo : EIATTR_CUDA_API_VERSION
	.align		4
        /*0000*/ 	.byte	0x04, 0x37
        /*0002*/ 	.short	(.L_756 - .L_755)
.L_755:
        /*0004*/ 	.word	0x00000082


	//----- nvinfo : EIATTR_KPARAM_INFO
	.align		4
.L_756:
        /*0008*/ 	.byte	0x04, 0x17
        /*000a*/ 	.short	(.L_758 - .L_757)
.L_757:
        /*000c*/ 	.word	0x00000000
        /*0010*/ 	.short	0x0000
        /*0012*/ 	.short	0x0000
        /*0014*/ 	.byte	0x00, 0xf0, 0x01, 0x2a


	//----- nvinfo : EIATTR_SPARSE_MMA_MASK
	.align		4
.L_758:
        /*0018*/ 	.byte	0x03, 0x50
        /*001a*/ 	.short	0x0000


	//----- nvinfo : EIATTR_MAXREG_COUNT
	.align		4
        /*001c*/ 	.byte	0x03, 0x1b
        /*001e*/ 	.short	0x0080


	//----- nvinfo : EIATTR_MERCURY_ISA_VERSION
	.align		4
        /*0020*/ 	.byte	0x03, 0x5f
        /*0022*/ 	.short	0x0101


	//----- nvinfo : EIATTR_VRC_CTA_INIT_COUNT
	.align		4
        /*0024*/ 	.byte	0x02, 0x4a
	.zero		1
	.zero		1


	//----- nvinfo : EIATTR_EXIT_INSTR_OFFSETS
	.align		4
        /*0028*/ 	.byte	0x04, 0x1c
        /*002a*/ 	.short	(.L_760 - .L_759)


	//   ....[0]....
.L_759:
        /*002c*/ 	.word	0x00000010


	//----- nvinfo : EIATTR_MAX_THREADS
	.align		4
.L_760:
        /*0030*/ 	.byte	0x04, 0x05
        /*0032*/ 	.short	(.L_762 - .L_761)
.L_761:
        /*0034*/ 	.word	0x00000200
        /*0038*/ 	.word	0x00000001
        /*003c*/ 	.word	0x00000001


	//----- nvinfo : EIATTR_CBANK_PARAM_SIZE
	.align		4
.L_762:
        /*0040*/ 	.byte	0x03, 0x19
        /*0042*/ 	.short	0x0a80


	//----- nvinfo : EIATTR_PARAM_CBANK
	.align		4
        /*0044*/ 	.byte	0x04, 0x0a
        /*0046*/ 	.short	(.L_764 - .L_763)
	.align		4
.L_763:
        /*0048*/ 	.word	index@(.nv.constant0._ZN7cutlass13device_kernelIN5flash11enable_sm90INS1_16FlashAttnFwdSm90INS1_25CollectiveMainloopFwdSm90ILi2EN4cute5tupleIJNS5_1CILi1EEES8_S8_EEENS6_IJNS7_ILi192EEENS7_ILi144EEENS7_ILi96EEEEEELi96ENS_10bfloat16_tEfNS_4arch4Sm90ELb1ELb0ELb0ELb1ELb0ELb1ELb0ELb0ELb1ELb1ELb0ELb0EEENS1_21CollectiveEpilogueFwdINS6_IJSA_SC_SB_EEES9_SE_SG_Li384ELb1ELb1ELb0ELb0EEENS1_36VarlenDynamicPersistentTileSchedulerILi192ELi144ELi384ELi128ELb0ELb1ELb1ELb1ELb1ELb1EEEEEEEEEvNT_6ParamsE)
        /*004c*/ 	.short	0x0380
        /*004e*/ 	.short	0x0a80


	//----- nvinfo : EIATTR_SW_WAR
	.align		4
.L_764:
        /*0050*/ 	.byte	0x04, 0x36
        /*0052*/ 	.short	(.L_766 - .L_765)
.L_765:
        /*0054*/ 	.word	0x00000008
.L_766:


//--------------------- .nv.info._ZN7cutlass13device_kernelIN5flash11enable_sm90INS1_16FlashAttnFwdSm90INS1_25CollectiveMainloopFwdSm90ILi2EN4cute5tupleIJNS5_1CILi1EEES8_S8_EEENS6_IJNS7_ILi192EEESA_NS7_ILi64EEEEEELi64ENS_10bfloat16_tEfNS_4arch4Sm90ELb0ELb0ELb0ELb0ELb0ELb0ELb0ELb0ELb1ELb1ELb0ELb0EEENS1_21CollectiveEpilogueFwdINS6_IJSA_SB_SA_EEES9_SD_SF_Li384ELb0ELb1ELb0ELb0EEENS1_29StaticPersistentTileSchedulerILb0EEEEEEEEEvNT_6ParamsE --------------------------
	.section	.nv.info._ZN7cutlass13device_kernelIN5flash11enable_sm90INS1_16FlashAttnFwdSm90INS1_25CollectiveMainloopFwdSm90ILi2EN4cute5tupleIJNS5_1CILi1EEES8_S8_EEENS6_IJNS7_ILi192EEESA_NS7_ILi64EEEEEELi64ENS_10bfloat16_tEfNS_4arch4Sm90ELb0ELb0ELb0ELb0ELb0ELb0ELb0ELb0ELb1ELb1ELb0ELb0EEENS1_21CollectiveEpilogueFwdINS6_IJSA_SB_SA_EEES9_SD_SF_Li384ELb0ELb1ELb0ELb0EEENS1_29StaticPersistentTileSchedulerILb0EEEEEEEEEvNT_6ParamsE,"",@"SHT_CUDA_INFO"
	.sectionflags	@""
	.align	4


	//----- nvinfo : EIATTR_CUDA_API_VERSION
	.align		4
        /*0000*/ 	.byte	0x04, 0x37
        /*0002*/ 	.short	(.L_768 - .L_767)
.L_767:
        /*0004*/ 	.word	0x00000082


	//----- nvinfo : EIATTR_KPARAM_INFO
	.align		4
.L_768:
        /*0008*/ 	.byte	0x04, 0x17
        /*000a*/ 	.short	(.L_770 - .L_769)
.L_769:
        /*000c*/ 	.word	0x00000000
        /*0010*/ 	.short	0x0000
        /*0012*/ 	.short	0x0000
        /*0014*/ 	.byte	0x00, 0xf0, 0x01, 0x28


	//----- nvinfo : EIATTR_SPARSE_MMA_MASK
	.align		4
.L_770:
        /*0018*/ 	.byte	0x03, 0x50
        /*001a*/ 	.short	0x0000


	//----- nvinfo : EIATTR_MAXREG_COUNT
	.align		4
        /*001c*/ 	.byte	0x03, 0x1b
        /*001e*/ 	.short	0x0080


	//----- nvinfo : EIATTR_MERCURY_ISA_VERSION
	.align		4
        /*0020*/ 	.byte	0x03, 0x5f
        /*0022*/ 	.short	0x0101


	//----- nvinfo : EIATTR_VRC_CTA_INIT_COUNT
	.align		4
        /*0024*/ 	.byte	0x02, 0x4a
	.zero		1
	.zero		1


	//----- nvinfo : EIATTR_EXIT_INSTR_OFFSETS
	.align		4
        /*0028*/ 	.byte	0x04, 0x1c
        /*002a*/ 	.short	(.L_772 - .L_771)


	//   ....[0]....
.L_771:
        /*002c*/ 	.word	0x00000010


	//----- nvinfo : EIATTR_MAX_THREADS
	.align		4
.L_772:
        /*0030*/ 	.byte	0x04, 0x05
        /*0032*/ 	.short	(.L_774 - .L_773)
.L_773:
        /*0034*/ 	.word	0x00000200
        /*0038*/ 	.word	0x00000001
        /*003c*/ 	.word	0x00000001


	//----- nvinfo : EIATTR_CBANK_PARAM_SIZE
	.align		4
.L_774:
        /*0040*/ 	.byte	0x03, 0x19
        /*0042*/ 	.short	0x0a00


	//----- nvinfo : EIATTR_PARAM_CBANK
	.align		4
        /*0044*/ 	.byte	0x04, 0x0a
        /*0046*/ 	.short	(.L_776 - .L_775)
	.align		4
.L_775:
        /*0048*/ 	.word	index@(.nv.constant0._ZN7cutlass13device_kernelIN5flash11enable_sm90INS1_16FlashAttnFwdSm90INS1_25CollectiveMainloopFwdSm90ILi2EN4cute5tupleIJNS5_1CILi1EEES8_S8_EEENS6_IJNS7_ILi192EEESA_NS7_ILi64EEEEEELi64ENS_10bfloat16_tEfNS_4arch4Sm90ELb0ELb0ELb0ELb0ELb0ELb0ELb0ELb0ELb1ELb1ELb0ELb0EEENS1_21CollectiveEpilogueFwdINS6_IJSA_SB_SA_EEES9_SD_SF_Li384ELb0ELb1ELb0ELb0EEENS1_29StaticPersistentTileSchedulerILb0EEEEEEEEEvNT_6ParamsE)
        /*004c*/ 	.short	0x0380
        /*004e*/ 	.short	0x0a00


	//----- nvinfo : EIATTR_SW_WAR
	.align		4
.L_776:
        /*0050*/ 	.byte	0x04, 0x36
        /*0052*/ 	.short	(.L_778 - .L_777)
.L_777:
        /*0054*/ 	.word	0x00000008
.L_778:


//--------------------- .nv.info._ZN7cutlass13device_kernelIN5flash11enable_sm90INS1_16FlashAttnFwdSm90INS1_25CollectiveMainloopFwdSm90ILi2EN4cute5tupleIJNS5_1CILi1EEES8_S8_EEENS6_IJNS7_ILi192EEESA_NS7_ILi64EEEEEELi64ENS_10bfloat16_tEfNS_4arch4Sm90ELb0ELb0ELb0ELb1ELb0ELb0ELb0ELb0ELb1ELb1ELb0ELb0EEENS1_21CollectiveEpilogueFwdINS6_IJSA_SB_SA_EEES9_SD_SF_Li384ELb1ELb1ELb0ELb0EEENS1_36VarlenDynamicPersistentTileSchedulerILi192ELi192ELi384ELi128ELb0ELb1ELb1ELb0ELb1ELb1EEEEEEEEEvNT_6ParamsE --------------------------
	.section	.nv.info._ZN7cutlass13device_kernelIN5flash11enable_sm90INS1_16FlashAttnFwdSm90INS1_25CollectiveMainloopFwdSm90ILi2EN4cute5tupleIJNS5_1CILi1EEES8_S8_EEENS6_IJNS7_ILi192EEESA_NS7_ILi64EEEEEELi64ENS_10bfloat16_tEfNS_4arch4Sm90ELb0ELb0ELb0ELb1ELb0ELb0ELb0ELb0ELb1ELb1ELb0ELb0EEENS1_21CollectiveEpilogueFwdINS6_IJSA_SB_SA_EEES9_SD_SF_Li384ELb1ELb1ELb0ELb0EEENS1_36VarlenDynamicPersistentTileSchedulerILi192ELi192ELi384ELi128ELb0ELb1ELb1ELb0ELb1ELb1EEEEEEEEEvNT_6ParamsE,"",@"SHT_CUDA_INFO"
	.sectionflags	@""
	.align	4


	//----- nvinfo : EIATTR_CUDA_API_VERSION
	.align		4
        /*0000*/ 	.byte	0x04, 0x37
        /*0002*/ 	.short	(.L_780 - .L_779)
.L_779:
        /*0004*/ 	.word	0x00000082


	//----- nvinfo : EIATTR_KPARAM_INFO
	.align		4
.L_780:
        /*0008*/ 	.byte	0x04, 0x17
        /*000a*/ 	.short	(.L_782 - .L_781)
.L_781:
        /*000c*/ 	.word	0x00000000
        /*0010*/ 	.short	0x0000
        /*0012*/ 	.short	0x0000
        /*0014*/ 	.byte	0x00, 0xf0, 0x01, 0x2a


	//----- nvinfo : EIATTR_SPARSE_MMA_MASK
	.align		4
.L_782:
        /*0018*/ 	.byte	0x03, 0x50
        /*001a*/ 	.short	0x0000


	//----- nvinfo : EIATTR_MAXREG_COUNT
	.align		4
        /*001c*/ 	.byte	0x03, 0x1b
        /*001e*/ 	.short	0x0080


	//----- nvinfo : EIATTR_MERCURY_ISA_VERSION
	.align		4
        /*0020*/ 	.byte	0x03, 0x5f
        /*0022*/ 	.short	0x0101


	//----- nvinfo : EIATTR_VRC_CTA_INIT_COUNT
	.align		4
        /*0024*/ 	.byte	0x02, 0x4a
	.zero		1
	.zero		1


	//----- nvinfo : EIATTR_EXIT_INSTR_OFFSETS
	.align		4
        /*0028*/ 	.byte	0x04, 0x1c
        /*002a*/ 	.short	(.L_784 - .L_783)


	//   ....[0]....
.L_783:
        /*002c*/ 	.word	0x00000010


	//----- nvinfo : EIATTR_MAX_THREADS
	.align		4
.L_784:
        /*0030*/ 	.byte	0x04, 0x05
        /*0032*/ 	.short	(.L_786 - .L_785)
.L_785:
        /*0034*/ 	.word	0x00000200
        /*0038*/ 	.word	0x00000001
        /*003c*/ 	.word	0x00000001


	//----- nvinfo : EIATTR_CBANK_PARAM_SIZE
	.align		4
.L_786:
        /*0040*/ 	.byte	0x03, 0x19
        /*0042*/ 	.short	0x0a80


	//----- nvinfo : EIATTR_PARAM_CBANK
	.align		4
        /*0044*/ 	.byte	0x04, 0x0a
        /*0046*/ 	.short	(.L_788 - .L_787)
	.align		4
.L_787:
        /*0048*/ 	.word	index@(.nv.constant0._ZN7cutlass13device_kernelIN5flash11enable_sm90INS1_16FlashAttnFwdSm90INS1_25CollectiveMainloopFwdSm90ILi2EN4cute5tupleIJNS5_1CILi1EEES8_S8_EEENS6_IJNS7_ILi192EEESA_NS7_ILi64EEEEEELi64ENS_10bfloat16_tEfNS_4arch4Sm90ELb0ELb0ELb0ELb1ELb0ELb0ELb0ELb0ELb1ELb1ELb0ELb0EEENS1_21CollectiveEpilogueFwdINS6_IJSA_SB_SA_EEES9_SD_SF_Li384ELb1ELb1ELb0ELb0EEENS1_36VarlenDynamicPersistentTileSchedulerILi192ELi192ELi384ELi128ELb0ELb1ELb1ELb0ELb1ELb1EEEEEEEEEvNT_6ParamsE)
        /*004c*/ 	.short	0x0380
        /*004e*/ 	.short	0x0a80


	//----- nvinfo : EIATTR_SW_WAR
	.align		4
.L_788:
        /*0050*/ 	.byte	0x04, 0x36
        /*0052*/ 	.short	(.L_790 - .L_789)
.L_789:
        /*0054*/ 	.word	0x00000008
.L_790:


//--------------------- .nv.info._ZN7cutlass13device_kernelIN5flash11enable_sm90INS1_16FlashAttnFwdSm90INS1_25CollectiveMainloopFwdSm90ILi2EN4cute5tupleIJNS5_1CILi1EEES8_S8_EEENS6_IJNS7_ILi192EEESA_NS7_ILi64EEEEEELi64ENS_10bfloat16_tEfNS_4arch4Sm90ELb0ELb0ELb0ELb1ELb0ELb1ELb0ELb0ELb1ELb1ELb0ELb0EEENS1_21CollectiveEpilogueFwdINS6_IJSA_SB_SA_EEES9_SD_SF_Li384ELb1ELb1ELb0ELb0EEENS1_36VarlenDynamicPersistentTileSchedulerILi192ELi192ELi384ELi128ELb0ELb1ELb1ELb0ELb1ELb1EEEEEEEEEvNT_6ParamsE --------------------------
	.section	.nv.info._ZN7cutlass13device_kernelIN5flash11enable_sm90INS1_16FlashAttnFwdSm90INS1_25CollectiveMainloopFwdSm90ILi2EN4cute5tupleIJNS5_1CILi1EEES8_S8_EEENS6_IJNS7_ILi192EEESA_NS7_ILi64EEEEEELi64ENS_10bfloat16_tEfNS_4arch4Sm90ELb0ELb0ELb0ELb1ELb0ELb1ELb0ELb0ELb1ELb1ELb0ELb0EEENS1_21CollectiveEpilogueFwdINS6_IJSA_SB_SA_EEES9_SD_SF_Li384ELb1ELb1ELb0ELb0EEENS1_36VarlenDynamicPersistentTileSchedulerILi192ELi192ELi384ELi128ELb0ELb1ELb1ELb0ELb1ELb1EEEEEEEEEvNT_6ParamsE,"",@"SHT_CUDA_INFO"
	.sectionflags	@""
	.align	4


	//----- nvinfo : EIATTR_CUDA_API_VERSION
	.align		4
        /*0000*/ 	.byte	0x04, 0x37
        /*0002*/ 	.short	(.L_792 - .L_791)
.L_791:
        /*0004*/ 	.word	0x00000082


	//----- nvinfo : EIATTR_KPARAM_INFO
	.align		4
.L_792:
        /*0008*/ 	.byte	0x04, 0x17
        /*000a*/ 	.short	(.L_794 - .L_793)
.L_793:
        /*000c*/ 	.word	0x00000000
        /*0010*/ 	.short	0x0000
        /*0012*/ 	.short	0x0000
        /*0014*/ 	.byte	0x00, 0xf0, 0x01, 0x2a


	//----- nvinfo : EIATTR_SPARSE_MMA_MASK
	.align		4
.L_794:
        /*0018*/ 	.byte	0x03, 0x50
        /*001a*/ 	.short	0x0000


	//----- nvinfo : EIATTR_MAXREG_COUNT
	.align		4
        /*001c*/ 	.byte	0x03, 0x1b
        /*001e*/ 	.short	0x0080


	//----- nvinfo : EIATTR_MERCURY_ISA_VERSION
	.align		4
        /*0020*/ 	.byte	0x03, 0x5f
        /*0022*/ 	.short	0x0101


	//----- nvinfo : EIATTR_VRC_CTA_INIT_COUNT
	.align		4
        /*0024*/ 	.byte	0x02, 0x4a
	.zero		1
	.zero		1


	//----- nvinfo : EIATTR_EXIT_INSTR_OFFSETS
	.align		4
        /*0028*/ 	.byte	0x04, 0x1c
        /*002a*/ 	.short	(.L_796 - .L_795)


	//   ....[0]....
.L_795:
        /*002c*/ 	.word	0x00000010


	//----- nvinfo : EIATTR_MAX_THREADS
	.align		4
.L_796:
        /*0030*/ 	.byte	0x04, 0x05
        /*0032*/ 	.short	(.L_798 - .L_797)
.L_797:
        /*0034*/ 	.word	0x00000200
        /*0038*/ 	.word	0x00000001
        /*003c*/ 	.word	0x00000001


	//----- nvinfo : EIATTR_CBANK_PARAM_SIZE
	.align		4
.L_798:
        /*0040*/ 	.byte	0x03, 0x19
        /*0042*/ 	.short	0x0a80


	//----- nvinfo : EIATTR_PARAM_CBANK
	.align		4
        /*0044*/ 	.byte	0x04, 0x0a
        /*0046*/ 	.short	(.L_800 - .L_799)
	.align		4
.L_799:
        /*0048*/ 	.word	index@(.nv.constant0._ZN7cutlass13device_kernelIN5flash11enable_sm90INS1_16FlashAttnFwdSm90INS1_25CollectiveMainloopFwdSm90ILi2EN4cute5tupleIJNS5_1CILi1EEES8_S8_EEENS6_IJNS7_ILi192EEESA_NS7_ILi64EEEEEELi64ENS_10bfloat16_tEfNS_4arch4Sm90ELb0ELb0ELb0ELb1ELb0ELb1ELb0ELb0ELb1ELb1ELb0ELb0EEENS1_21CollectiveEpilogueFwdINS6_IJSA_SB_SA_EEES9_SD_SF_Li384ELb1ELb1ELb0ELb0EEENS1_36VarlenDynamicPersistentTileSchedulerILi192ELi192ELi384ELi128ELb0ELb1ELb1ELb0ELb1ELb1EEEEEEEEEvNT_6ParamsE)
        /*004c*/ 	.short	0x0380
        /*004e*/ 	.short	0x0a80


	//----- nvinfo : EIATTR_SW_WAR
	.align		4
.L_800:
        /*0050*/ 	.byte	0x04, 0x36
        /*0052*/ 	.short	(.L_802 - .L_801)
.L_801:
        /*0054*/ 	.word	0x00000008
.L_802:


//--------------------- .nv.info._ZN7cutlass13device_kernelIN5flash11enable_sm90INS1_16FlashAttnFwdSm90INS1_25CollectiveMainloopFwdSm90ILi2EN4cute5tupleIJNS5_1CILi1EEES8_S8_EEENS6_IJNS7_ILi192EEENS7_ILi128EEENS7_ILi64EEEEEELi64ENS_10bfloat16_tEfNS_4arch4Sm90ELb0ELb1ELb0ELb0ELb0ELb0ELb0ELb1ELb1ELb1ELb0ELb0EEENS1_21CollectiveEpilogueFwdINS6_IJSA_SC_SB_EEES9_SE_SG_Li384ELb0ELb1ELb0ELb0EEENS1_30DynamicPersistentTileSchedulerILi384ELi128ELb0ELb1ELb1EEEEEEEEEvNT_6ParamsE --------------------------
	.section	.nv.info._ZN7cutlass13device_kernelIN5flash11enable_sm90INS1_16FlashAttnFwdSm90INS1_25CollectiveMainloopFwdSm90ILi2EN4cute5tupleIJNS5_1CILi1EEES8_S8_EEENS6_IJNS7_ILi192EEENS7_ILi128EEENS7_ILi64EEEEEELi64ENS_10bfloat16_tEfNS_4arch4Sm90ELb0ELb1ELb0ELb0ELb0ELb0ELb0ELb1ELb1ELb1ELb0ELb0EEENS1_21CollectiveEpilogueFwdINS6_IJSA_SC_SB_EEES9_SE_SG_Li384ELb0ELb1ELb0ELb0EEENS1_30DynamicPersistentTileSchedulerILi384ELi128ELb0ELb1ELb1EEEEEEEEEvNT_6ParamsE,"",@"SHT_CUDA_INFO"
	.sectionflags	@""
	.align	4


	//----- nvinfo : EIATTR_CUDA_API_VERSION
	.align		4
        /*0000*/ 	.byte	0x04, 0x37
        /*0002*/ 	.short	(.L_804 - .L_803)
.L_803:
        /*0004*/ 	.word	0x00000082


	//----- nvinfo : EIATTR_KPARAM_INFO
	.align		4
.L_804:
        /*0008*/ 	.byte	0x04, 0x17
        /*000a*/ 	.short	(.L_806 - .L_805)
.L_805:
        /*000c*/ 	.word	0x00000000
        /*0010*/ 	.short	0x0000
        /*0012*/ 	.short	0x0000
        /*0014*/ 	.byte	0x00, 0xf0, 0x01, 0x2a


	//----- nvinfo : EIATTR_SPARSE_MMA_MASK
	.align		4
.L_806:
        /*0018*/ 	.byte	0x03, 0x50
        /*001a*/ 	.short	0x0000


	//----- nvinfo : EIATTR_MAXREG_COUNT
	.align		4
        /*001c*/ 	.byte	0x03, 0x1b
        /*001e*/ 	.short	0x0080


	//----- nvinfo : EIATTR_MERCURY_ISA_VERSION
	.align		4
        /*0020*/ 	.byte	0x03, 0x5f
        /*0022*/ 	.short	0x0101


	//----- nvinfo : EIATTR_VRC_CTA_INIT_COUNT
	.align		4
        /*0024*/ 	.byte	0x02, 0x4a
	.zero		1
	.zero		1


	//----- nvinfo : EIATTR_EXIT_INSTR_OFFSETS
	.align		4
        /*0028*/ 	.byte	0x04, 0x1c
        /*002a*/ 	.short	(.L_808 - .L_807)


	//   ....[0]....
.L_807:
        /*002c*/ 	.word	0x00000010


	//----- nvinfo : EIATTR_MAX_THREADS
	.align		4
.L_808:
        /*0030*/ 	.byte	0x04, 0x05
        /*0032*/ 	.short	(.L_810 - .L_809)
.L_809:
        /*0034*/ 	.word	0x00000200
        /*0038*/ 	.word	0x00000001
        /*003c*/ 	.word	0x00000001


	//----- nvinfo : EIATTR_CBANK_PARAM_SIZE
	.align		4
.L_810:
        /*0040*/ 	.byte	0x03, 0x19
        /*0042*/ 	.short	0x0a80


	//----- nvinfo : EIATTR_PARAM_CBANK
	.align		4
        /*0044*/ 	.byte	0x04, 0x0a
        /*0046*/ 	.short	(.L_812 - .L_811)
	.align		4
.L_811:
        /*0048*/ 	.word	index@(.nv.constant0._ZN7cutlass13device_kernelIN5flash11enable_sm90INS1_16FlashAttnFwdSm90INS1_25CollectiveMainloopFwdSm90ILi2EN4cute5tupleIJNS5_1CILi1EEES8_S8_EEENS6_IJNS7_ILi192EEENS7_ILi128EEENS7_ILi64EEEEEELi64ENS_10bfloat16_tEfNS_4arch4Sm90ELb0ELb1ELb0ELb0ELb0ELb0ELb0ELb1ELb1ELb1ELb0ELb0EEENS1_21CollectiveEpilogueFwdINS6_IJSA_SC_SB_EEES9_SE_SG_Li384ELb0ELb1ELb0ELb0EEENS1_30DynamicPersistentTileSchedulerILi384ELi128ELb0ELb1ELb1EEEEEEEEEvNT_6ParamsE)
        /*004c*/ 	.short	0x0380
        /*004e*/ 	.short	0x0a80


	//----- nvinfo : EIATTR_SW_WAR
	.align		4
.L_812:
        /*0050*/ 	.byte	0x04, 0x36
        /*0052*/ 	.short	(.L_814 - .L_813)
.L_813:
        /*0054*/ 	.word	0x00000008
.L_814:


//--------------------- .nv.info._ZN7cutlass13device_kernelIN5flash11enable_sm90INS1_16FlashAttnFwdSm90INS1_25CollectiveMainloopFwdSm90ILi2EN4cute5tupleIJNS5_1CILi1EEES8_S8_EEENS6_IJNS7_ILi192EEENS7_ILi128EEENS7_ILi64EEEEEELi64ENS_10bfloat16_tEfNS_4arch4Sm90ELb0ELb1ELb0ELb1ELb0ELb0ELb0ELb1ELb1ELb1ELb0ELb0EEENS1_21CollectiveEpilogueFwdINS6_IJSA_SC_SB_EEES9_SE_SG_Li384ELb1ELb1ELb0ELb0EEENS1_36VarlenDynamicPersistentTileSchedulerILi192ELi128ELi384ELi128ELb0ELb1ELb1ELb1ELb0ELb1EEEEEEEEEvNT_6ParamsE --------------------------
	.section	.nv.info._ZN7cutlass13device_kernelIN5flash11enable_sm90INS1_16FlashAttnFwdSm90INS1_25CollectiveMainloopFwdSm90ILi2EN4cute5tupleIJNS5_1CILi1EEES8_S8_EEENS6_IJNS7_ILi192EEENS7_ILi128EEENS7_ILi64EEEEEELi64ENS_10bfloat16_tEfNS_4arch4Sm90ELb0ELb1ELb0ELb1ELb0ELb0ELb0ELb1ELb1ELb1ELb0ELb0EEENS1_21CollectiveEpilogueFwdINS6_IJSA_SC_SB_EEES9_SE_SG_Li384ELb1ELb1ELb0ELb0EEENS1_36VarlenDynamicPersistentTileSchedulerILi192ELi128ELi384ELi128ELb0ELb1ELb1ELb1ELb0ELb1EEEEEEEEEvNT_6ParamsE,"",@"SHT_CUDA_INFO"
	.sectionflags	@""
	.align	4


	//----- nvinfo : EIATTR_CUDA_API_VERSION
	.align		4
        /*0000*/ 	.byte	0x04, 0x37
        /*0002*/ 	.short	(.L_816 - .L_815)
.L_815:
        /*0004*/ 	.word	0x00000082


	//----- nvinfo : EIATTR_KPARAM_INFO
	.align		4
.L_816:
        /*0008*/ 	.byte	0x04, 0x17
        /*000a*/ 	.short	(.L_818 - .L_817)
.L_817:
        /*000c*/ 	.word	0x00000000
        /*0010*/ 	.short	0x0000
        /*0012*/ 	.short	0x0000
        /*0014*/ 	.byte	0x00, 0xf0, 0x01, 0x2a


	//----- nvinfo : EIATTR_SPARSE_MMA_MASK
	.align		4
.L_818:
        /*0018*/ 	.byte	0x03, 0x50
        /*001a*/ 	.short	0x0000


	//----- nvinfo : EIATTR_MAXREG_COUNT
	.align		4
        /*001c*/ 	.byte	0x03, 0x1b
        /*001e*/ 	.short	0x0080


	//----- nvinfo : EIATTR_MERCURY_ISA_VERSION
	.align		4
        /*0020*/ 	.byte	0x03, 0x5f
        /*0022*/ 	.short	0x0101


	//----- nvinfo : EIATTR_VRC_CTA_INIT_COUNT
	.align		4
        /*0024*/ 	.byte	0x02, 0x4a
	.zero		1
	.zero		1


	//----- nvinfo : EIATTR_EXIT_INSTR_OFFSETS
	.align		4
        /*0028*/ 	.byte	0x04, 0x1c
        /*002a*/ 	.short	(.L_820 - .L_819)


	//   ....[0]....
.L_819:
        /*002c*/ 	.word	0x00000010


	//----- nvinfo : EIATTR_MAX_THREADS
	.align		4
.L_820:
        /*0030*/ 	.byte	0x04, 0x05
        /*0032*/ 	.short	(.L_822 - .L_821)
.L_821:
        /*0034*/ 	.word	0x00000200
        /*0038*/ 	.word	0x00000001
        /*003c*/ 	.word	0x00000001


	//----- nvinfo : EIATTR_CBANK_PARAM_SIZE
	.align		4
.L_822:
        /*0040*/ 	.byte	0x03, 0x19
        /*0042*/ 	.short	0x0a80


	//----- nvinfo : EIATTR_PARAM_CBANK
	.align		4
        /*0044*/ 	.byte	0x04, 0x0a
        /*0046*/ 	.short	(.L_824 - .L_823)
	.align		4
.L_823:
        /*0048*/ 	.word	index@(.nv.constant0._ZN7cutlass13device_kernelIN5flash11enable_sm90INS1_16FlashAttnFwdSm90INS1_25CollectiveMainloopFwdSm90ILi2EN4cute5tupleIJNS5_1CILi1EEES8_S8_EEENS6_IJNS7_ILi192EEENS7_ILi128EEENS7_ILi64EEEEEELi64ENS_10bfloat16_tEfNS_4arch4Sm90ELb0ELb1ELb0ELb1ELb0ELb0ELb0ELb1ELb1ELb1ELb0ELb0EEENS1_21CollectiveEpilogueFwdINS6_IJSA_SC_SB_EEES9_SE_SG_Li384ELb1ELb1ELb0ELb0EEENS1_36VarlenDynamicPersistentTileSchedulerILi192ELi128ELi384ELi128ELb0ELb1ELb1ELb1ELb0ELb1EEEEEEEEEvNT_6ParamsE)
        /*004c*/ 	.short	0x0380
        /*004e*/ 	.short	0x0a80


	//----- nvinfo : EIATTR_SW_WAR
	.align		4
.L_824:
        /*0050*/ 	.byte	0x04, 0x36
        /*0052*/ 	.short	(.L_826 - .L_825)
.L_825:
        /*0054*/ 	.word	0x00000008
.L_826:


//--------------------- .nv.info._ZN7cutlass13device_kernelIN5flash11enable_sm90INS1_16FlashAttnFwdSm90INS1_25CollectiveMainloopFwdSm90ILi2EN4cute5tupleIJNS5_1CILi1EEES8_S8_EEENS6_IJNS7_ILi192EEENS7_ILi128EEENS7_ILi64EEEEEELi64ENS_10bfloat16_tEfNS_4arch4Sm90ELb0ELb1ELb0ELb1ELb0ELb1ELb0ELb1ELb1ELb1ELb0ELb0EEENS1_21CollectiveEpilogueFwdINS6_IJSA_SC_SB_EEES9_SE_SG_Li384ELb1ELb1ELb0ELb0EEENS1_36VarlenDynamicPersistentTileSchedulerILi192ELi128ELi384ELi128ELb0ELb1ELb1ELb1ELb0ELb1EEEEEEEEEvNT_6ParamsE --------------------------
	.section	.nv.info._ZN7cutlass13device_kernelIN5flash11enable_sm90INS1_16FlashAttnFwdSm90INS1_25CollectiveMainloopFwdSm90ILi2EN4cute5tupleIJNS5_1CILi1EEES8_S8_EEENS6_IJNS7_ILi192EEENS7_ILi128EEENS7_ILi64EEEEEELi64ENS_10bfloat16_tEfNS_4arch4Sm90ELb0ELb1ELb0ELb1ELb0ELb1ELb0ELb1ELb1ELb1ELb0ELb0EEENS1_21CollectiveEpilogueFwdINS6_IJSA_SC_SB_EEES9_SE_SG_Li384ELb1ELb1ELb0ELb0EEENS1_36VarlenDynamicPersistentTileSchedulerILi192ELi128ELi384ELi128ELb0ELb1ELb1ELb1ELb0ELb1EEEEEEEEEvNT_6ParamsE,"",@"SHT_CUDA_INFO"
	.sectionflags	@""
	.align	4


	//----- nvinfo : EIATTR_CUDA_API_VERSION
	.align		4
        /*0000*/ 	.byte	0x04, 0x37
        /*0002*/ 	.short	(.L_828 - .L_827)
.L_827:
        /*0004*/ 	.word	0x00000082


	//----- nvinfo : EIATTR_KPARAM_INFO
	.align		4
.L_828:
        /*0008*/ 	.byte	0x04, 0x17
        /*000a*/ 	.short	(.L_830 - .L_829)
.L_829:
        /*000c*/ 	.word	0x00000000
        /*0010*/ 	.short	0x0000
        /*0012*/ 	.short	0x0000
        /*0014*/ 	.byte	0x00, 0xf0, 0x01, 0x2a


	//----- nvinfo : EIATTR_SPARSE_MMA_MASK
	.align		4
.L_830:
        /*0018*/ 	.byte	0x03, 0x50
        /*001a*/ 	.short	0x0000


	//----- nvinfo : EIATTR_MAXREG_COUNT
	.align		4
        /*001c*/ 	.byte	0x03, 0x1b
        /*001e*/ 	.short	0x0080


	//----- nvinfo : EIATTR_MERCURY_ISA_VERSION
	.align		4
        /*0020*/ 	.byte	0x03, 0x5f
        /*0022*/ 	.short	0x0101


	//----- nvinfo : EIATTR_VRC_CTA_INIT_COUNT
	.align		4
        /*0024*/ 	.byte	0x02, 0x4a
	.zero		1
	.zero		1


	//----- nvinfo : EIATTR_EXIT_INSTR_OFFSETS
	.align		4
        /*0028*/ 	.byte	0x04, 0x1c
        /*002a*/ 	.short	(.L_832 - .L_831)


	//   ....[0]....
.L_831:
        /*002c*/ 	.word	0x00000010


	//----- nvinfo : EIATTR_MAX_THREADS
	.align		4
.L_832:
        /*0030*/ 	.byte	0x04, 0x05
        /*0032*/ 	.short	(.L_834 - .L_833)
.L_833:
        /*0034*/ 	.word	0x00000200
        /*0038*/ 	.word	0x00000001
        /*003c*/ 	.word	0x00000001


	//----- nvinfo : EIATTR_CBANK_PARAM_SIZE
	.align		4
.L_834:
        /*0040*/ 	.byte	0x03, 0x19
        /*0042*/ 	.short	0x0a80


	//----- nvinfo : EIATTR_PARAM_CBANK
	.align		4
        /*0044*/ 	.byte	0x04, 0x0a
        /*0046*/ 	.short	(.L_836 - .L_835)
	.align		4
.L_835:
        /*0048*/ 	.word	index@(.nv.constant0._ZN7cutlass13device_kernelIN5flash11enable_sm90INS1_16FlashAttnFwdSm90INS1_25CollectiveMainloopFwdSm90ILi2EN4cute5tupleIJNS5_1CILi1EEES8_S8_EEENS6_IJNS7_ILi192EEENS7_ILi128EEENS7_ILi64EEEEEELi64ENS_10bfloat16_tEfNS_4arch4Sm90ELb0ELb1ELb0ELb1ELb0ELb1ELb0ELb1ELb1ELb1ELb0ELb0EEENS1_21CollectiveEpilogueFwdINS6_IJSA_SC_SB_EEES9_SE_SG_Li384ELb1ELb1ELb0ELb0EEENS1_36VarlenDynamicPersistentTileSchedulerILi192ELi128ELi384ELi128ELb0ELb1ELb1ELb1ELb0ELb1EEEEEEEEEvNT_6ParamsE)
        /*004c*/ 	.short	0x0380
        /*004e*/ 	.short	0x0a80


	//----- nvinfo : EIATTR_SW_WAR
	.align		4
.L_836:
        /*0050*/ 	.byte	0x04, 0x36
        /*0052*/ 	.short	(.L_838 - .L_837)
.L_837:
        /*0054*/ 	.word	0x00000008
.L_838:


//--------------------- .nv.info._ZN7cutlass13device_kernelIN5flash11enable_sm90INS1_16FlashAttnFwdSm90INS1_25CollectiveMainloopFwdSm90ILi2EN4cute5tupleIJNS5_1CILi1EEES8_S8_EEENS6_IJNS7_ILi192EEENS7_ILi128EEENS7_ILi64EEEEEELi64ENS_10bfloat16_tEfNS_4arch4Sm90ELb1ELb0ELb0ELb0ELb0ELb0ELb0ELb1ELb1ELb1ELb0ELb0EEENS1_21CollectiveEpilogueFwdINS6_IJSA_SC_SB_EEES9_SE_SG_Li384ELb0ELb1ELb0ELb0EEENS1_30DynamicPersistentTileSchedulerILi384ELi128ELb0ELb1ELb1EEEEEEEEEvNT_6ParamsE --------------------------
	.section	.nv.info._ZN7cutlass13device_kernelIN5flash11enable_sm90INS1_16FlashAttnFwdSm90INS1_25CollectiveMainloopFwdSm90ILi2EN4cute5tupleIJNS5_1CILi1EEES8_S8_EEENS6_IJNS7_ILi192EEENS7_ILi128EEENS7_ILi64EEEEEELi64ENS_10bfloat16_tEfNS_4arch4Sm90ELb1ELb0ELb0ELb0ELb0ELb0ELb0ELb1ELb1ELb1ELb0ELb0EEENS1_21CollectiveEpilogueFwdINS6_IJSA_SC_SB_EEES9_SE_SG_Li384ELb0ELb1ELb0ELb0EEENS1_30DynamicPersistentTileSchedulerILi384ELi128ELb0ELb1ELb1EEEEEEEEEvNT_6ParamsE,"",@"SHT_CUDA_INFO"
	.sectionflags	@""
	.align	4


	//----- nvinfo : EIATTR_CUDA_API_VERSION
	.align		4
        /*0000*/ 	.byte	0x04, 0x37
        /*0002*/ 	.short	(.L_840 - .L_839)
.L_839:
        /*0004*/ 	.word	0x00000082


	//----- nvinfo : EIATTR_KPARAM_INFO
	.align		4
.L_840:
        /*0008*/ 	.byte	0x04, 0x17
        /*000a*/ 	.short	(.L_842 - .L_841)
.L_841:
        /*000c*/ 	.word	0x00000000
        /*0010*/ 	.short	0x0000
        /*0012*/ 	.short	0x0000
        /*0014*/ 	.byte	0x00, 0xf0, 0x01, 0x2a


	//----- nvinfo : EIATTR_SPARSE_MMA_MASK
	.align		4
.L_842:
        /*0018*/ 	.byte	0x03, 0x50
        /*001a*/ 	.short	0x0000


	//----- nvinfo : EIATTR_MAXREG_COUNT
	.align		4
        /*001c*/ 	.byte	0x03, 0x1b
        /*001e*/ 	.short	0x0080


	//----- nvinfo : EIATTR_MERCURY_ISA_VERSION
	.align		4
        /*0020*/ 	.byte	0x03, 0x5f
        /*0022*/ 	.short	0x0101


	//----- nvinfo : EIATTR_VRC_CTA_INIT_COUNT
	.align		4
        /*0024*/ 	.byte	0x02, 0x4a
	.zero		1
	.zero		1


	//----- nvinfo : EIATTR_EXIT_INSTR_OFFSETS
	.align		4
        /*0028*/ 	.byte	0x04, 0x1c
        /*002a*/ 	.short	(.L_844 - .L_843)


	//   ....[0]....
.L_843:
        /*002c*/ 	.word	0x00000010


	//----- nvinfo : EIATTR_MAX_THREADS
	.align		4
.L_844:
        /*0030*/ 	.byte	0x04, 0x05
        /*0032*/ 	.short	(.L_846 - .L_845)
.L_845:
        /*0034*/ 	.word	0x00000200
        /*0038*/ 	.word	0x00000001
        /*003c*/ 	.word	0x00000001


	//----- nvinfo : EIATTR_CBANK_PARAM_SIZE
	.align		4
.L_846:
        /*0040*/ 	.byte	0x03, 0x19
        /*0042*/ 	.short	0x0a80


	//----- nvinfo : EIATTR_PARAM_CBANK
	.align		4
        /*0044*/ 	.byte	0x04, 0x0a
        /*0046*/ 	.short	(.L_848 - .L_847)
	.align		4
.L_847:
        /*0048*/ 	.word	index@(.nv.constant0._ZN7cutlass13device_kernelIN5flash11enable_sm90INS1_16FlashAttnFwdSm90INS1_25CollectiveMainloopFwdSm90ILi2EN4cute5tupleIJNS5_1CILi1EEES8_S8_EEENS6_IJNS7_ILi192EEENS7_ILi128EEENS7_ILi64EEEEEELi64ENS_10bfloat16_tEfNS_4arch4Sm90ELb1ELb0ELb0ELb0ELb0ELb0ELb0ELb1ELb1ELb1ELb0ELb0EEENS1_21CollectiveEpilogueFwdINS6_IJSA_SC_SB_EEES9_SE_SG_Li384ELb0ELb1ELb0ELb0EEENS1_30DynamicPersistentTileSchedulerILi384ELi128ELb0ELb1ELb1EEEEEEEEEvNT_6ParamsE)
        /*004c*/ 	.short	0x0380
        /*004e*/ 	.short	0x0a80


	//----- nvinfo : EIATTR_SW_WAR
	.align		4
.L_848:
        /*0050*/ 	.byte	0x04, 0x36
        /*0052*/ 	.short	(.L_850 - .L_849)
.L_849:
        /*0054*/ 	.word	0x00000008
.L_850:


//--------------------- .nv.info._ZN7cutlass13device_kernelIN5flash11enable_sm90INS1_16FlashAttnFwdSm90INS1_25CollectiveMainloopFwdSm90ILi2EN4cute5tupleIJNS5_1CILi1EEES8_S8_EEENS6_IJNS7_ILi192EEENS7_ILi128EEENS7_ILi64EEEEEELi64ENS_10bfloat16_tEfNS_4arch4Sm90ELb1ELb0ELb0ELb1ELb0ELb0ELb0ELb1ELb1ELb1ELb0ELb0EEENS1_21CollectiveEpilogueFwdINS6_IJSA_SC_SB_EEES9_SE_SG_Li384ELb1ELb1ELb0ELb0EEENS1_36VarlenDynamicPersistentTileSchedulerILi192ELi128ELi384ELi128ELb0ELb1ELb1ELb1ELb1ELb1EEEEEEEEEvNT_6ParamsE --------------------------
	.section	.nv.info._ZN7cutlass13device_kernelIN5flash11enable_sm90INS1_16FlashAttnFwdSm90INS1_25CollectiveMainloopFwdSm90ILi2EN4cute5tupleIJNS5_1CILi1EEES8_S8_EEENS6_IJNS7_ILi192EEENS7_ILi128EEENS7_ILi64EEEEEELi64ENS_10bfloat16_tEfNS_4arch4Sm90ELb1ELb0ELb0ELb1ELb0ELb0ELb0ELb1ELb1ELb1ELb0ELb0EEENS1_21CollectiveEpilogueFwdINS6_IJSA_SC_SB_EEES9_SE_SG_Li384ELb1ELb1ELb0ELb0EEENS1_36VarlenDynamicPersistentTileSchedulerILi192ELi128ELi384ELi128ELb0ELb1ELb1ELb1ELb1ELb1EEEEEEEEEvNT_6ParamsE,"",@"SHT_CUDA_INFO"
	.sectionflags	@""
	.align	4


	//----- nvinfo : EIATTR_CUDA_API_VERSION
	.align		4
        /*0000*/ 	.byte	0x04, 0x37
        /*0002*/ 	.short	(.L_852 - .L_851)
.L_851:
        /*0004*/ 	.word	0x00000082


	//----- nvinfo : EIATTR_KPARAM_INFO
	.align		4
.L_852:
        /*0008*/ 	.byte	0x04, 0x17
        /*000a*/ 	.short	(.L_854 - .L_853)
.L_853:
        /*000c*/ 	.word	0x00000000
        /*0010*/ 	.short	0x0000
        /*0012*/ 	.short	0x0000
        /*0014*/ 	.byte	0x00, 0xf0, 0x01, 0x2a


	//----- nvinfo : EIATTR_SPARSE_MMA_MASK
	.align		4
.L_854:
        /*0018*/ 	.byte	0x03, 0x50
        /*001a*/ 	.short	0x0000


	//----- nvinfo : EIATTR_MAXREG_COUNT
	.align		4
        /*001c*/ 	.byte	0x03, 0x1b
        /*001e*/ 	.short	0x0080


	//----- nvinfo : EIATTR_MERCURY_ISA_VERSION
	.align		4
        /*0020*/ 	.byte	0x03, 0x5f
        /*0022*/ 	.short	0x0101


	//----- nvinfo : EIATTR_VRC_CTA_INIT_COUNT
	.align		4
        /*0024*/ 	.byte	0x02, 0x4a
	.zero		1
	.zero		1


	//----- nvinfo : EIATTR_EXIT_INSTR_OFFSETS
	.align		4
        /*0028*/ 	.byte	0x04, 0x1c
        /*002a*/ 	.short	(.L_856 - .L_855)


	//   ....[0]....
.L_855:
        /*002c*/ 	.word	0x00000010


	//----- nvinfo : EIATTR_MAX_THREADS
	.align		4
.L_856:
        /*0030*/ 	.byte	0x04, 0x05
        /*0032*/ 	.short	(.L_858 - .L_857)
.L_857:
        /*0034*/ 	.word	0x00000200
        /*0038*/ 	.word	0x00000001
        /*003c*/ 	.word	0x00000001


	//----- nvinfo : EIATTR_CBANK_PARAM_SIZE
	.align		4
.L_858:
        /*0040*/ 	.byte	0x03, 0x19
        /*0042*/ 	.short	0x0a80


	//----- nvinfo : EIATTR_PARAM_CBANK
	.align		4
        /*0044*/ 	.byte	0x04, 0x0a
        /*0046*/ 	.short	(.L_860 - .L_859)
	.align		4
.L_859:
        /*0048*/ 	.word	index@(.nv.constant0._ZN7cutlass13device_kernelIN5flash11enable_sm90INS1_16FlashAttnFwdSm90INS1_25CollectiveMainloopFwdSm90ILi2EN4cute5tupleIJNS5_1CILi1EEES8_S8_EEENS6_IJNS7_ILi192EEENS7_ILi128EEENS7_ILi64EEEEEELi64ENS_10bfloat16_tEfNS_4arch4Sm90ELb1ELb0ELb0ELb1ELb0ELb0ELb0ELb1ELb1ELb1ELb0ELb0EEENS1_21CollectiveEpilogueFwdINS6_IJSA_SC_SB_EEES9_SE_SG_Li384ELb1ELb1ELb0ELb0EEENS1_36VarlenDynamicPersistentTileSchedulerILi192ELi128ELi384ELi128ELb0ELb1ELb1ELb1ELb1ELb1EEEEEEEEEvNT_6ParamsE)
        /*004c*/ 	.short	0x0380
        /*004e*/ 	.short	0x0a80


	//----- nvinfo : EIATTR_SW_WAR
	.align		4
.L_860:
        /*0050*/ 	.byte	0x04, 0x36
        /*0052*/ 	.short	(.L_862 - .L_861)
.L_861:
        /*0054*/ 	.word	0x00000008
.L_862:


//--------------------- .nv.info._ZN7cutlass13device_kernelIN5flash11enable_sm90INS1_16FlashAttnFwdSm90INS1_25CollectiveMainloopFwdSm90ILi2EN4cute5tupleIJNS5_1CILi1EEES8_S8_EEENS6_IJNS7_ILi192EEENS7_ILi128EEENS7_ILi64EEEEEELi64ENS_10bfloat16_tEfNS_4arch4Sm90ELb1ELb0ELb0ELb1ELb0ELb1ELb0ELb1ELb1ELb1ELb0ELb0EEENS1_21CollectiveEpilogueFwdINS6_IJSA_SC_SB_EEES9_SE_SG_Li384ELb1ELb1ELb0ELb0EEENS1_36VarlenDynamicPersistentTileSchedulerILi192ELi128ELi384ELi128ELb0ELb1ELb1ELb1ELb1ELb1EEEEEEEEEvNT_6ParamsE --------------------------
	.section	.nv.info._ZN7cutlass13device_kernelIN5flash11enable_sm90INS1_16FlashAttnFwdSm90INS1_25CollectiveMainloopFwdSm90ILi2EN4cute5tupleIJNS5_1CILi1EEES8_S8_EEENS6_IJNS7_ILi192EEENS7_ILi128EEENS7_ILi64EEEEEELi64ENS_10bfloat16_tEfNS_4arch4Sm90ELb1ELb0ELb0ELb1ELb0ELb1ELb0ELb1ELb1ELb1ELb0ELb0EEENS1_21CollectiveEpilogueFwdINS6_IJSA_SC_SB_EEES9_SE_SG_Li384ELb1ELb1ELb0ELb0EEENS1_36VarlenDynamicPersistentTileSchedulerILi192ELi128ELi384ELi128ELb0ELb1ELb1ELb1ELb1ELb1EEEEEEEEEvNT_6ParamsE,"",@"SHT_CUDA_INFO"
	.sectionflags	@""
	.align	4


	//----- nvinfo : EIATTR_CUDA_API_VERSION
	.align		4
        /*0000*/ 	.byte	0x04, 0x37
        /*0002*/ 	.short	(.L_864 - .L_863)
.L_863:
        /*0004*/ 	.word	0x00000082


	//----- nvinfo : EIATTR_KPARAM_INFO
	.align		4
.L_864:
        /*0008*/ 	.byte	0x04, 0x17
        /*000a*/ 	.short	(.L_866 - .L_865)
.L_865:
        /*000c*/ 	.word	0x00000000
        /*0010*/ 	.short	0x0000
        /*0012*/ 	.short	0x0000
        /*0014*/ 	.byte	0x00, 0xf0, 0x01, 0x2a


	//----- nvinfo : EIATTR_SPARSE_MMA_MASK
	.align		4
.L_866:
        /*0018*/ 	.byte	0x03, 0x50
        /*001a*/ 	.short	0x0000


	//----- nvinfo : EIATTR_MAXREG_COUNT
	.align		4
        /*001c*/ 	.byte	0x03, 0x1b
        /*001e*/ 	.short	0x0080


	//----- nvinfo : EIATTR_MERCURY_ISA_VERSION
	.align		4
        /*0020*/ 	.byte	0x03, 0x5f
        /*0022*/ 	.short	0x0101


	//----- nvinfo : EIATTR_VRC_CTA_INIT_COUNT
	.align		4
        /*0024*/ 	.byte	0x02, 0x4a
	.zero		1
	.zero		1


	//----- nvinfo : EIATTR_EXIT_INSTR_OFFSETS
	.align		4
        /*0028*/ 	.byte	0x04, 0x1c
        /*002a*/ 	.short	(.L_868 - .L_867)


	//   ....[0]....
.L_867:
        /*002c*/ 	.word	0x00000010


	//----- nvinfo : EIATTR_MAX_THREADS
	.align		4
.L_868:
        /*0030*/ 	.byte	0x04, 0x05
        /*0032*/ 	.short	(.L_870 - .L_869)
.L_869:
        /*0034*/ 	.word	0x00000200
        /*0038*/ 	.word	0x00000001
        /*003c*/ 	.word	0x00000001


	//----- nvinfo : EIATTR_CBANK_PARAM_SIZE
	.align		4
.L_870:
        /*0040*/ 	.byte	0x03, 0x19
        /*0042*/ 	.short	0x0a80


	//----- nvinfo : EIATTR_PARAM_CBANK
	.align		4
        /*0044*/ 	.byte	0x04, 0x0a
        /*0046*/ 	.short	(.L_872 - .L_871)
	.align		4
.L_871:
        /*0048*/ 	.word	index@(.nv.constant0._ZN7cutlass13device_kernelIN5flash11enable_sm90INS1_16FlashAttnFwdSm90INS1_25CollectiveMainloopFwdSm90ILi2EN4cute5tupleIJNS5_1CILi1EEES8_S8_EEENS6_IJNS7_ILi192EEENS7_ILi128EEENS7_ILi64EEEEEELi64ENS_10bfloat16_tEfNS_4arch4Sm90ELb1ELb0ELb0ELb1ELb0ELb1ELb0ELb1ELb1ELb1ELb0ELb0EEENS1_21CollectiveEpilogueFwdINS6_IJSA_SC_SB_EEES9_SE_SG_Li384ELb1ELb1ELb0ELb0EEENS1_36VarlenDynamicPersistentTileSchedulerILi192ELi128ELi384ELi128ELb0ELb1ELb1ELb1ELb1ELb1EEEEEEEEEvNT_6ParamsE)
        /*004c*/ 	.short	0x0380
        /*004e*/ 	.short	0x0a80


	//----- nvinfo : EIATTR_SW_WAR
	.align		4
.L_872:
        /*0050*/ 	.byte	0x04, 0x36
        /*0052*/ 	.short	(.L_874 - .L_873)
.L_873:
        /*0054*/ 	.word	0x00000008
.L_874:


//--------------------- .nv.callgraph             --------------------------
	.section	.nv.callgraph,"",@"SHT_CUDA_CALLGRAPH"
	.align	4
	.sectionentsize	8
	.align		4
        /*0000*/ 	.word	0x00000000
	.align		4
        /*0004*/ 	.word	0xffffffff
	.align		4
        /*0008*/ 	.word	0x00000000
	.align		4
        /*000c*/ 	.word	0xfffffffe
	.align		4
        /*0010*/ 	.word	0x00000000
	.align		4
        /*0014*/ 	.word	0xfffffffd
	.align		4
        /*0018*/ 	.word	0x00000000
	.align		4
        /*001c*/ 	.word	0xfffffffc


//--------------------- .nv.constant4             --------------------------
	.section	.nv.constant4,"a",@progbits
	.align	8
	.align		8
.nv.constant4:
        /*0000*/ 	.dword	_ZN74_INTERNAL_34b63683_38_flash_fwd_hdimall_bf16_packgqa_sm90_cu_60c5005d_35814cuda3std3__45__cpo5beginE
	.align		8
        /*0008*/ 	.dword	_ZN74_INTERNAL_34b63683_38_flash_fwd_hdimall_bf16_packgqa_sm90_cu_60c5005d_35814cuda3std3__45__cpo3endE
	.align		8
        /*0010*/ 	.dword	_ZN74_INTERNAL_34b63683_38_flash_fwd_hdimall_bf16_packgqa_sm90_cu_60c5005d_35814cuda3std3__45__cpo6cbeginE
	.align		8
        /*0018*/ 	.dword	_ZN74_INTERNAL_34b63683_38_flash_fwd_hdimall_bf16_packgqa_sm90_cu_60c5005d_35814cuda3std3__45__cpo4cendE
	.align		8
        /*0020*/ 	.dword	_ZN74_INTERNAL_34b63683_38_flash_fwd_hdimall_bf16_packgqa_sm90_cu_60c5005d_35814cuda3std3__476_GLOBAL__N__34b63683_38_flash_fwd_hdimall_bf16_packgqa_sm90_cu_60c5005d_35816ignoreE
	.align		8
        /*0028*/ 	.dword	_ZN74_INTERNAL_34b63683_38_flash_fwd_hdimall_bf16_packgqa_sm90_cu_60c5005d_35814cuda3std3__419piecewise_constructE
	.align		8
        /*0030*/ 	.dword	_ZN74_INTERNAL_34b63683_38_flash_fwd_hdimall_bf16_packgqa_sm90_cu_60c5005d_35814cuda3std3__48in_placeE
	.align		8
        /*0038*/ 	.dword	_ZN74_INTERNAL_34b63683_38_flash_fwd_hdimall_bf16_packgqa_sm90_cu_60c5005d_35814cuda3std6ranges3__45__cpo4swapE
	.align		8
        /*0040*/ 	.dword	_ZN74_INTERNAL_34b63683_38_flash_fwd_hdimall_bf16_packgqa_sm90_cu_60c5005d_35814cuda3std6ranges3__45__cpo9iter_moveE
	.align		8
        /*0048*/ 	.dword	_ZN74_INTERNAL_34b63683_38_flash_fwd_hdimall_bf16_packgqa_sm90_cu_60c5005d_35814cute7productE
	.align		8
        /*0050*/ 	.dword	_ZN74_INTERNAL_34b63683_38_flash_fwd_hdimall_bf16_packgqa_sm90_cu_60c5005d_35814cute1_E


//--------------------- .text._ZN7cutlass13device_kernelIN5flash11enable_sm90INS1_16FlashAttnFwdSm90INS1_25CollectiveMainloopFwdSm90ILi2EN4cute5tupleIJNS5_1CILi1EEES8_S8_EEENS6_IJNS7_ILi128EEENS7_ILi80EEENS7_ILi256EEEEEELi256ENS_10bfloat16_tEfNS_4arch4Sm90ELb0ELb0ELb0ELb0ELb0ELb0ELb0ELb1ELb1ELb1ELb0ELb0EEENS1_21CollectiveEpilogueFwdINS6_IJSA_SC_SB_EEES9_SE_SG_Li256ELb0ELb1ELb0ELb0EEENS1_29StaticPersistentTileSchedulerILb0EEEEEEEEEvNT_6ParamsE --------------------------
	.section	.text._ZN7cutlass13device_kernelIN5flash11enable_sm90INS1_16FlashAttnFwdSm90INS1_25CollectiveMainloopFwdSm90ILi2EN4cute5tupleIJNS5_1CILi1EEES8_S8_EEENS6_IJNS7_ILi128EEENS7_ILi80EEENS7_ILi256EEEEEELi256ENS_10bfloat16_tEfNS_4arch4Sm90ELb0ELb0ELb0ELb0ELb0ELb0ELb0ELb1ELb1ELb1ELb0ELb0EEENS1_21CollectiveEpilogueFwdINS6_IJSA_SC_SB_EEES9_SE_SG_Li256ELb0ELb1ELb0ELb0EEENS1_29StaticPersistentTileSchedulerILb0EEEEEEEEEvNT_6ParamsE,"ax",@progbits
	.align	128
.text._ZN7cutlass13device_kernelIN5flash11enable_sm90INS1_16FlashAttnFwdSm90INS1_25CollectiveMainloopFwdSm90ILi2EN4cute5tupleIJNS5_1CILi1EEES8_S8_EEENS6_IJNS7_ILi128EEENS7_ILi80EEENS7_ILi256EEEEEELi256ENS_10bfloat16_tEfNS_4arch4Sm90ELb0ELb0ELb0ELb0ELb0ELb0ELb0ELb1ELb1ELb1ELb0ELb0EEENS1_21CollectiveEpilogueFwdINS6_IJSA_SC_SB_EEES9_SE_SG_Li256ELb0ELb1ELb0ELb0EEENS1_29StaticPersistentTileSchedulerILb0EEEEEEEEEvNT_6ParamsE:
        .type           _ZN7cutlass13device_kernelIN5flash11enable_sm90INS1_16FlashAttnFwdSm90INS1_25CollectiveMainloopFwdSm90ILi2EN4cute5tupleIJNS5_1CILi1EEES8_S8_EEENS6_IJNS7_ILi128EEENS7_ILi80EEENS7_ILi256EEEEEELi256ENS_10bfloat16_tEfNS_4arch4Sm90ELb0ELb0ELb0ELb0ELb0ELb0ELb0ELb1ELb1ELb1ELb0ELb0EEENS1_21CollectiveEpilogueFwdINS6_IJSA_SC_SB_EEES9_SE_SG_Li256ELb0ELb1ELb0ELb0EEENS1_29StaticPersistentTileSchedulerILb0EEEEEEEEEvNT_6ParamsE,@function
        .size           _ZN7cutlass13device_kernelIN5flash11enable_sm90INS1_16FlashAttnFwdSm90INS1_25CollectiveMainloopFwdSm90ILi2EN4cute5tupleIJNS5_1CILi1EEES8_S8_EEENS6_IJNS7_ILi128EEENS7_ILi80EEENS7_ILi256EEEEEELi256ENS_10bfloat16_tEfNS_4arch4Sm90ELb0ELb0ELb0ELb0ELb0ELb0ELb0ELb1ELb1ELb1ELb0ELb0EEENS1_21CollectiveEpilogueFwdINS6_IJSA_SC_SB_EEES9_SE_SG_Li256ELb0ELb1ELb0ELb0EEENS1_29StaticPersistentTileSchedulerILb0EEEEEEEEEvNT_6ParamsE,(.L_x_48 - _ZN7cutlass13device_kernelIN5flash11enable_sm90INS1_16FlashAttnFwdSm90INS1_25CollectiveMainloopFwdSm90ILi2EN4cute5tupleIJNS5_1CILi1EEES8_S8_EEENS6_IJNS7_ILi128EEENS7_ILi80EEENS7_ILi256EEEEEELi256ENS_10bfloat16_tEfNS_4arch4Sm90ELb0ELb0ELb0ELb0ELb0ELb0ELb0ELb1ELb1ELb1ELb0ELb0EEENS1_21CollectiveEpilogueFwdINS6_IJSA_SC_SB_EEES9_SE_SG_Li256ELb0ELb1ELb0ELb0EEENS1_29StaticPersistentTileSchedulerILb0EEEEEEEEEvNT_6ParamsE)
        .other          _ZN7cutlass13device_kernelIN5flash11enable_sm90INS1_16FlashAttnFwdSm90INS1_25CollectiveMainloopFwdSm90ILi2EN4cute5tupleIJNS5_1CILi1EEES8_S8_EEENS6_IJNS7_ILi128EEENS7_ILi80EEENS7_ILi256EEEEEELi256ENS_10bfloat16_tEfNS_4arch4Sm90ELb0ELb0ELb0ELb0ELb0ELb0ELb0ELb1ELb1ELb1ELb0ELb0EEENS1_21CollectiveEpilogueFwdINS6_IJSA_SC_SB_EEES9_SE_SG_Li256ELb0ELb1ELb0ELb0EEENS1_29StaticPersistentTileSchedulerILb0EEEEEEEEEvNT_6ParamsE,@"STO_CUDA_ENTRY STV_DEFAULT"
_ZN7cutlass13device_kernelIN5flash11enable_sm90INS1_16FlashAttnFwdSm90INS1_25CollectiveMainloopFwdSm90ILi2EN4cute5tupleIJNS5_1CILi1EEES8_S8_EEENS6_IJNS7_ILi128EEENS7_ILi80EEENS7_ILi256EEEEEELi256ENS_10bfloat16_tEfNS_4arch4Sm90ELb0ELb0ELb0ELb0ELb0ELb0ELb0ELb1ELb1ELb1ELb0ELb0EEENS1_21CollectiveEpilogueFwdINS6_IJSA_SC_SB_EEES9_SE_SG_Li256ELb0ELb1ELb0ELb0EEENS1_29StaticPersistentTileSchedulerILb0EEEEEEEEEvNT_6ParamsE:
[----:B------:R-:W-:Y:S01]  /*0000*/  LDC R1, c[0x0][0x37c] ;  /* 0x0000df00ff017b82 */ /* 0x000fe20000000800 */
[----:B------:R-:W-:Y:S05]  /*0010*/  EXIT ;  /* 0x000000000000794d */ /* 0x000fea0003800000 */
.L_x_0:
[----:B------:R-:W-:-:S00]  /*0020*/  BRA `(.L_x_0) ;  /* 0xfffffffc00fc7947 */ /* 0x000fc0000383ffff */
[----:B------:R-:W-:-:S00]  /*0030*/  NOP ;  /* 0x0000000000007918 */ /* 0x000fc00000000000 */
        /* <DEDUP_REMOVED lines=12> */
.L_x_48:


//--------------------- .text._ZN7cutlass13device_kernelIN5flash11enable_sm90INS1_16FlashAttnFwdSm90INS1_25CollectiveMainloopFwdSm90ILi2EN4cute5tupleIJNS5_1CILi2EEENS7_ILi1EEES9_EEENS6_IJNS7_ILi128EEENS7_ILi80EEENS7_ILi256EEEEEELi256ENS_10bfloat16_tEfNS_4arch4Sm90ELb0ELb0ELb0ELb0ELb0ELb0ELb0ELb1ELb1ELb1ELb0ELb0EEENS1_21CollectiveEpilogueFwdINS6_IJSB_SD_SC_EEESA_SF_SH_Li256ELb0ELb1ELb0ELb0EEENS1_29StaticPersistentTileSchedulerILb0EEEEEEEEEvNT_6ParamsE --------------------------
	.section	.text._ZN7cutlass13device_kernelIN5flash11enable_sm90INS1_16FlashAttnFwdSm90INS1_25CollectiveMainloopFwdSm90ILi2EN4cute5tupleIJNS5_1CILi2EEENS7_ILi1EEES9_EEENS6_IJNS7_ILi128EEENS7_ILi80EEENS7_ILi256EEEEEELi256ENS_10bfloat16_tEfNS_4arch4Sm90ELb0ELb0ELb0ELb0ELb0ELb0ELb0ELb1ELb1ELb1ELb0ELb0EEENS1_21CollectiveEpilogueFwdINS6_IJSB_SD_SC_EEESA_SF_SH_Li256ELb0ELb1ELb0ELb0EEENS1_29StaticPersistentTileSchedulerILb0EEEEEEEEEvNT_6ParamsE,"ax",@progbits
	.align	128
.text._ZN7cutlass13device_kernelIN5flash11enable_sm90INS1_16FlashAttnFwdSm90INS1_25CollectiveMainloopFwdSm90ILi2EN4cute5tupleIJNS5_1CILi2EEENS7_ILi1EEES9_EEENS6_IJNS7_ILi128EEENS7_ILi80EEENS7_ILi256EEEEEELi256ENS_10bfloat16_tEfNS_4arch4Sm90ELb0ELb0ELb0ELb0ELb0ELb0ELb0ELb1ELb1ELb1ELb0ELb0EEENS1_21CollectiveEpilogueFwdINS6_IJSB_SD_SC_EEESA_SF_SH_Li256ELb0ELb1ELb0ELb0EEENS1_29StaticPersistentTileSchedulerILb0EEEEEEEEEvNT_6ParamsE:
        .type           _ZN7cutlass13device_kernelIN5flash11enable_sm90INS1_16FlashAttnFwdSm90INS1_25CollectiveMainloopFwdSm90ILi2EN4cute5tupleIJNS5_1CILi2EEENS7_ILi1EEES9_EEENS6_IJNS7_ILi128EEENS7_ILi80EEENS7_ILi256EEEEEELi256ENS_10bfloat16_tEfNS_4arch4Sm90ELb0ELb0ELb0ELb0ELb0ELb0ELb0ELb1ELb1ELb1ELb0ELb0EEENS1_21CollectiveEpilogueFwdINS6_IJSB_SD_SC_EEESA_SF_SH_Li256ELb0ELb1ELb0ELb0EEENS1_29StaticPersistentTileSchedulerILb0EEEEEEEEEvNT_6ParamsE,@function
        .size           _ZN7cutlass13device_kernelIN5flash11enable_sm90INS1_16FlashAttnFwdSm90INS1_25CollectiveMainloopFwdSm90ILi2EN4cute5tupleIJNS5_1CILi2EEENS7_ILi1EEES9_EEENS6_IJNS7_ILi128EEENS7_ILi80EEENS7_ILi256EEEEEELi256ENS_10bfloat16_tEfNS_4arch4Sm90ELb0ELb0ELb0ELb0ELb0ELb0ELb0ELb1ELb1ELb1ELb0ELb0EEENS1_21CollectiveEpilogueFwdINS6_IJSB_SD_SC_EEESA_SF_SH_Li256ELb0ELb1ELb0ELb0EEENS1_29StaticPersistentTileSchedulerILb0EEEEEEEEEvNT_6ParamsE,(.L_x_49 - _ZN7cutlass13device_kernelIN5flash11enable_sm90INS1_16FlashAttnFwdSm90INS1_25CollectiveMainloopFwdSm90ILi2EN4cute5tupleIJNS5_1CILi2EEENS7_ILi1EEES9_EEENS6_IJNS7_ILi128EEENS7_ILi80EEENS7_ILi256EEEEEELi256ENS_10bfloat16_tEfNS_4arch4Sm90ELb0ELb0ELb0ELb0ELb0ELb0ELb0ELb1ELb1ELb1ELb0ELb0EEENS1_21CollectiveEpilogueFwdINS6_IJSB_SD_SC_EEESA_SF_SH_Li256ELb0ELb1ELb0ELb0EEENS1_29StaticPersistentTileSchedulerILb0EEEEEEEEEvNT_6ParamsE)
        .other          _ZN7cutlass13device_kernelIN5flash11enable_sm90INS1_16FlashAttnFwdSm90INS1_25CollectiveMainloopFwdSm90ILi2EN4cute5tupleIJNS5_1CILi2EEENS7_ILi1EEES9_EEENS6_IJNS7_ILi128EEENS7_ILi80EEENS7_ILi256EEEEEELi256ENS_10bfloat16_tEfNS_4arch4Sm90ELb0ELb0ELb0ELb0ELb0ELb0ELb0ELb1ELb1ELb1ELb0ELb0EEENS1_21CollectiveEpilogueFwdINS6_IJSB_SD_SC_EEESA_SF_SH_Li256ELb0ELb1ELb0ELb0EEENS1_29StaticPersistentTileSchedulerILb0EEEEEEEEEvNT_6ParamsE,@"STO_CUDA_ENTRY STV_DEFAULT"
_ZN7cutlass13device_kernelIN5flash11enable_sm90INS1_16FlashAttnFwdSm90INS1_25CollectiveMainloopFwdSm90ILi2EN4cute5tupleIJNS5_1CILi2EEENS7_ILi1EEES9_EEENS6_IJNS7_ILi128EEENS7_ILi80EEENS7_ILi256EEEEEELi256ENS_10bfloat16_tEfNS_4arch4Sm90ELb0ELb0ELb0ELb0ELb0ELb0ELb0ELb1ELb1ELb1ELb0ELb0EEENS1_21CollectiveEpilogueFwdINS6_IJSB_SD_SC_EEESA_SF_SH_Li256ELb0ELb1ELb0ELb0EEENS1_29StaticPersistentTileSchedulerILb0EEEEEEEEEvNT_6ParamsE:
[----:B------:R-:W-:Y:S01]  /*0000*/  LDC R1, c[0x0][0x37c] ;  /* 0x0000df00ff017b82 */ /* 0x000fe20000000800 */
[----:B------:R-:W-:Y:S05]  /*0010*/  EXIT ;  /* 0x000000000000794d */ /* 0x000fea0003800000 */
.L_x_1:
        /* <DEDUP_REMOVED lines=14> */
.L_x_49:


//--------------------- .text._ZN7cutlass13device_kernelIN5flash11enable_sm90INS1_16FlashAttnFwdSm90INS1_25CollectiveMainloopFwdSm90ILi2EN4cute5tupleIJNS5_1CILi1EEES8_S8_EEENS6_IJNS7_ILi128EEENS7_ILi80EEENS7_ILi256EEEEEELi256ENS_10bfloat16_tEfNS_4arch4Sm90ELb0ELb0ELb0ELb1ELb0ELb0ELb0ELb1ELb1ELb1ELb0ELb0EEENS1_21CollectiveEpilogueFwdINS6_IJSA_SC_SB_EEES9_SE_SG_Li256ELb1ELb1ELb0ELb0EEENS1_36VarlenDynamicPersistentTileSchedulerILi128ELi80ELi256ELi128ELb0ELb1ELb1ELb0ELb1ELb1EEEEEEEEEvNT_6ParamsE --------------------------
	.section	.text._ZN7cutlass13device_kernelIN5flash11enable_sm90INS1_16FlashAttnFwdSm90INS1_25CollectiveMainloopFwdSm90ILi2EN4cute5tupleIJNS5_1CILi1EEES8_S8_EEENS6_IJNS7_ILi128EEENS7_ILi80EEENS7_ILi256EEEEEELi256ENS_10bfloat16_tEfNS_4arch4Sm90ELb0ELb0ELb0ELb1ELb0ELb0ELb0ELb1ELb1ELb1ELb0ELb0EEENS1_21CollectiveEpilogueFwdINS6_IJSA_SC_SB_EEES9_SE_SG_Li256ELb1ELb1ELb0ELb0EEENS1_36VarlenDynamicPersistentTileSchedulerILi128ELi80ELi256ELi128ELb0ELb1ELb1ELb0ELb1ELb1EEEEEEEEEvNT_6ParamsE,"ax",@progbits
	.align	128
.text._ZN7cutlass13device_kernelIN5flash11enable_sm90INS1_16FlashAttnFwdSm90INS1_25CollectiveMainloopFwdSm90ILi2EN4cute5tupleIJNS5_1CILi1EEES8_S8_EEENS6_IJNS7_ILi128EEENS7_ILi80EEENS7_ILi256EEEEEELi256ENS_10bfloat16_tEfNS_4arch4Sm90ELb0ELb0ELb0ELb1ELb0ELb0ELb0ELb1ELb1ELb1ELb0ELb0EEENS1_21CollectiveEpilogueFwdINS6_IJSA_SC_SB_EEES9_SE_SG_Li256ELb1ELb1ELb0ELb0EEENS1_36VarlenDynamicPersistentTileSchedulerILi128ELi80ELi256ELi128ELb0ELb1ELb1ELb0ELb1ELb1EEEEEEEEEvNT_6ParamsE:
        .type           _ZN7cutlass13device_kernelIN5flash11enable_sm90INS1_16FlashAttnFwdSm90INS1_25CollectiveMainloopFwdSm90ILi2EN4cute5tupleIJNS5_1CILi1EEES8_S8_EEENS6_IJNS7_ILi128EEENS7_ILi80EEENS7_ILi256EEEEEELi256ENS_10bfloat16_tEfNS_4arch4Sm90ELb0ELb0ELb0ELb1ELb0ELb0ELb0ELb1ELb1ELb1ELb0ELb0EEENS1_21CollectiveEpilogueFwdINS6_IJSA_SC_SB_EEES9_SE_SG_Li256ELb1ELb1ELb0ELb0EEENS1_36VarlenDynamicPersistentTileSchedulerILi128ELi80ELi256ELi128ELb0ELb1ELb1ELb0ELb1ELb1EEEEEEEEEvNT_6ParamsE,@function
        .size           _ZN7cutlass13device_kernelIN5flash11enable_sm90INS1_16FlashAttnFwdSm90INS1_25CollectiveMainloopFwdSm90ILi2EN4cute5tupleIJNS5_1CILi1EEES8_S8_EEENS6_IJNS7_ILi128EEENS7_ILi80EEENS7_ILi256EEEEEELi256ENS_10bfloat16_tEfNS_4arch4Sm90ELb0ELb0ELb0ELb1ELb0ELb0ELb0ELb1ELb1ELb1ELb0ELb0EEENS1_21CollectiveEpilogueFwdINS6_IJSA_SC_SB_EEES9_SE_SG_Li256ELb1ELb1ELb0ELb0EEENS1_36VarlenDynamicPersistentTileSchedulerILi128ELi80ELi256ELi128ELb0ELb1ELb1ELb0ELb1ELb1EEEEEEEEEvNT_6ParamsE,(.L_x_50 - _ZN7cutlass13device_kernelIN5flash11enable_sm90INS1_16FlashAttnFwdSm90INS1_25CollectiveMainloopFwdSm90ILi2EN4cute5tupleIJNS5_1CILi1EEES8_S8_EEENS6_IJNS7_ILi128EEENS7_ILi80EEENS7_ILi256EEEEEELi256ENS_10bfloat16_tEfNS_4arch4Sm90ELb0ELb0ELb0ELb1ELb0ELb0ELb0ELb1ELb1ELb1ELb0ELb0EEENS1_21CollectiveEpilogueFwdINS6_IJSA_SC_SB_EEES9_SE_SG_Li256ELb1ELb1ELb0ELb0EEENS1_36VarlenDynamicPersistentTileSchedulerILi128ELi80ELi256ELi128ELb0ELb1ELb1ELb0ELb1ELb1EEEEEEEEEvNT_6ParamsE)
        .other          _ZN7cutlass13device_kernelIN5flash11enable_sm90INS1_16FlashAttnFwdSm90INS1_25CollectiveMainloopFwdSm90ILi2EN4cute5tupleIJNS5_1CILi1EEES8_S8_EEENS6_IJNS7_ILi128EEENS7_ILi80EEENS7_ILi256EEEEEELi256ENS_10bfloat16_tEfNS_4arch4Sm90ELb0ELb0ELb0ELb1ELb0ELb0ELb0ELb1ELb1ELb1ELb0ELb0EEENS1_21CollectiveEpilogueFwdINS6_IJSA_SC_SB_EEES9_SE_SG_Li256ELb1ELb1ELb0ELb0EEENS1_36VarlenDynamicPersistentTileSchedulerILi128ELi80ELi256ELi128ELb0ELb1ELb1ELb0ELb1ELb1EEEEEEEEEvNT_6ParamsE,@"STO_CUDA_ENTRY STV_DEFAULT"
_ZN7cutlass13device_kernelIN5flash11enable_sm90INS1_16FlashAttnFwdSm90INS1_25CollectiveMainloopFwdSm90ILi2EN4cute5tupleIJNS5_1CILi1EEES8_S8_EEENS6_IJNS7_ILi128EEENS7_ILi80EEENS7_ILi256EEEEEELi256ENS_10bfloat16_tEfNS_4arch4Sm90ELb0ELb0ELb0ELb1ELb0ELb0ELb0ELb1ELb1ELb1ELb0ELb0EEENS1_21CollectiveEpilogueFwdINS6_IJSA_SC_SB_EEES9_SE_SG_Li256ELb1ELb1ELb0ELb0EEENS1_36VarlenDynamicPersistentTileSchedulerILi128ELi80ELi256ELi128ELb0ELb1ELb1ELb0ELb1ELb1EEEEEEEEEvNT_6ParamsE:
[----:B------:R-:W-:Y:S01]  /*0000*/  LDC R1, c[0x0][0x37c] ;  /* 0x0000df00ff017b82 */ /* 0x000fe20000000800 */
[----:B------:R-:W-:Y:S05]  /*0010*/  EXIT ;  /* 0x000000000000794d */ /* 0x000fea0003800000 */
.L_x_2:
        /* <DEDUP_REMOVED lines=14> */
.L_x_50:


//--------------------- .text._ZN7cutlass13device_kernelIN5flash11enable_sm90INS1_16FlashAttnFwdSm90INS1_25CollectiveMainloopFwdSm90ILi2EN4cute5tupleIJNS5_1CILi1EEES8_S8_EEENS6_IJNS7_ILi128EEENS7_ILi80EEENS7_ILi256EEEEEELi256ENS_10bfloat16_tEfNS_4arch4Sm90ELb0ELb0ELb0ELb1ELb0ELb1ELb0ELb1ELb1ELb1ELb0ELb0EEENS1_21CollectiveEpilogueFwdINS6_IJSA_SC_SB_EEES9_SE_SG_Li256ELb1ELb1ELb0ELb0EEENS1_36VarlenDynamicPersistentTileSchedulerILi128ELi80ELi256ELi128ELb0ELb1ELb1ELb0ELb1ELb1EEEEEEEEEvNT_6ParamsE --------------------------
	.section	.text._ZN7cutlass13device_kernelIN5flash11enable_sm90INS1_16FlashAttnFwdSm90INS1_25CollectiveMainloopFwdSm90ILi2EN4cute5tupleIJNS5_1CILi1EEES8_S8_EEENS6_IJNS7_ILi128EEENS7_ILi80EEENS7_ILi256EEEEEELi256ENS_10bfloat16_tEfNS_4arch4Sm90ELb0ELb0ELb0ELb1ELb0ELb1ELb0ELb1ELb1ELb1ELb0ELb0EEENS1_21CollectiveEpilogueFwdINS6_IJSA_SC_SB_EEES9_SE_SG_Li256ELb1ELb1ELb0ELb0EEENS1_36VarlenDynamicPersistentTileSchedulerILi128ELi80ELi256ELi128ELb0ELb1ELb1ELb0ELb1ELb1EEEEEEEEEvNT_6ParamsE,"ax",@progbits
	.align	128
.text._ZN7cutlass13device_kernelIN5flash11enable_sm90INS1_16FlashAttnFwdSm90INS1_25CollectiveMainloopFwdSm90ILi2EN4cute5tupleIJNS5_1CILi1EEES8_S8_EEENS6_IJNS7_ILi128EEENS7_ILi80EEENS7_ILi256EEEEEELi256ENS_10bfloat16_tEfNS_4arch4Sm90ELb0ELb0ELb0ELb1ELb0ELb1ELb0ELb1ELb1ELb1ELb0ELb0EEENS1_21CollectiveEpilogueFwdINS6_IJSA_SC_SB_EEES9_SE_SG_Li256ELb1ELb1ELb0ELb0EEENS1_36VarlenDynamicPersistentTileSchedulerILi128ELi80ELi256ELi128ELb0ELb1ELb1ELb0ELb1ELb1EEEEEEEEEvNT_6ParamsE:
        .type           _ZN7cutlass13device_kernelIN5flash11enable_sm90INS1_16FlashAttnFwdSm90INS1_25CollectiveMainloopFwdSm90ILi2EN4cute5tupleIJNS5_1CILi1EEES8_S8_EEENS6_IJNS7_ILi128EEENS7_ILi80EEENS7_ILi256EEEEEELi256ENS_10bfloat16_tEfNS_4arch4Sm90ELb0ELb0ELb0ELb1ELb0ELb1ELb0ELb1ELb1ELb1ELb0ELb0EEENS1_21CollectiveEpilogueFwdINS6_IJSA_SC_SB_EEES9_SE_SG_Li256ELb1ELb1ELb0ELb0EEENS1_36VarlenDynamicPersistentTileSchedulerILi128ELi80ELi256ELi128ELb0ELb1ELb1ELb0ELb1ELb1EEEEEEEEEvNT_6ParamsE,@function
        .size           _ZN7cutlass13device_kernelIN5flash11enable_sm90INS1_16FlashAttnFwdSm90INS1_25CollectiveMainloopFwdSm90ILi2EN4cute5tupleIJNS5_1CILi1EEES8_S8_EEENS6_IJNS7_ILi128EEENS7_ILi80EEENS7_ILi256EEEEEELi256ENS_10bfloat16_tEfNS_4arch4Sm90ELb0ELb0ELb0ELb1ELb0ELb1ELb0ELb1ELb1ELb1ELb0ELb0EEENS1_21CollectiveEpilogueFwdINS6_IJSA_SC_SB_EEES9_SE_SG_Li256ELb1ELb1ELb0ELb0EEENS1_36VarlenDynamicPersistentTileSchedulerILi128ELi80ELi256ELi128ELb0ELb1ELb1ELb0ELb1ELb1EEEEEEEEEvNT_6ParamsE,(.L_x_51 - _ZN7cutlass13device_kernelIN5flash11enable_sm90INS1_16FlashAttnFwdSm90INS1_25CollectiveMainloopFwdSm90ILi2EN4cute5tupleIJNS5_1CILi1EEES8_S8_EEENS6_IJNS7_ILi128EEENS7_ILi80EEENS7_ILi256EEEEEELi256ENS_10bfloat16_tEfNS_4arch4Sm90ELb0ELb0ELb0ELb1ELb0ELb1ELb0ELb1ELb1ELb1ELb0ELb0EEENS1_21CollectiveEpilogueFwdINS6_IJSA_SC_SB_EEES9_SE_SG_Li256ELb1ELb1ELb0ELb0EEENS1_36VarlenDynamicPersistentTileSchedulerILi128ELi80ELi256ELi128ELb0ELb1ELb1ELb0ELb1ELb1EEEEEEEEEvNT_6ParamsE)
        .other          _ZN7cutlass13device_kernelIN5flash11enable_sm90INS1_16FlashAttnFwdSm90INS1_25CollectiveMainloopFwdSm90ILi2EN4cute5tupleIJNS5_1CILi1EEES8_S8_EEENS6_IJNS7_ILi128EEENS7_ILi80EEENS7_ILi256EEEEEELi256ENS_10bfloat16_tEfNS_4arch4Sm90ELb0ELb0ELb0ELb1ELb0ELb1ELb0ELb1ELb1ELb1ELb0ELb0EEENS1_21CollectiveEpilogueFwdINS6_IJSA_SC_SB_EEES9_SE_SG_Li256ELb1ELb1ELb0ELb0EEENS1_36VarlenDynamicPersistentTileSchedulerILi128ELi80ELi256ELi128ELb0ELb1ELb1ELb0ELb1ELb1EEEEEEEEEvNT_6ParamsE,@"STO_CUDA_ENTRY STV_DEFAULT"
_ZN7cutlass13device_kernelIN5flash11enable_sm90INS1_16FlashAttnFwdSm90INS1_25CollectiveMainloopFwdSm90ILi2EN4cute5tupleIJNS5_1CILi1EEES8_S8_EEENS6_IJNS7_ILi128EEENS7_ILi80EEENS7_ILi256EEEEEELi256ENS_10bfloat16_tEfNS_4arch4Sm90ELb0ELb0ELb0ELb1ELb0ELb1ELb0ELb1ELb1ELb1ELb0ELb0EEENS1_21CollectiveEpilogueFwdINS6_IJSA_SC_SB_EEES9_SE_SG_Li256ELb1ELb1ELb0ELb0EEENS1_36VarlenDynamicPersistentTileSchedulerILi128ELi80ELi256ELi128ELb0ELb1ELb1ELb0ELb1ELb1EEEEEEEEEvNT_6ParamsE:
[----:B------:R-:W-:Y:S01]  /*0000*/  LDC R1, c[0x0][0x37c] ;  /* 0x0000df00ff017b82 */ /* 0x000fe20000000800 */
[----:B------:R-:W-:Y:S05]  /*0010*/  EXIT ;  /* 0x000000000000794d */ /* 0x000fea0003800000 */
.L_x_3:
        /* <DEDUP_REMOVED lines=14> */
.L_x_51:


//--------------------- .text._ZN7cutlass13device_kernelIN5flash11enable_sm90INS1_16FlashAttnFwdSm90INS1_25CollectiveMainloopFwdSm90ILi2EN4cute5tupleIJNS5_1CILi1EEES8_S8_EEENS6_IJNS7_ILi128EEENS7_ILi64EEENS7_ILi256EEEEEELi256ENS_10bfloat16_tEfNS_4arch4Sm90ELb0ELb1ELb0ELb0ELb0ELb0ELb0ELb1ELb1ELb1ELb0ELb0EEENS1_21CollectiveEpilogueFwdINS6_IJSA_SC_SB_EEES9_SE_SG_Li256ELb0ELb1ELb0ELb0EEENS1_30DynamicPersistentTileSchedulerILi256ELi128ELb0ELb1ELb1EEEEEEEEEvNT_6ParamsE --------------------------
	.section	.text._ZN7cutlass13device_kernelIN5flash11enable_sm90INS1_16FlashAttnFwdSm90INS1_25CollectiveMainloopFwdSm90ILi2EN4cute5tupleIJNS5_1CILi1EEES8_S8_EEENS6_IJNS7_ILi128EEENS7_ILi64EEENS7_ILi256EEEEEELi256ENS_10bfloat16_tEfNS_4arch4Sm90ELb0ELb1ELb0ELb0ELb0ELb0ELb0ELb1ELb1ELb1ELb0ELb0EEENS1_21CollectiveEpilogueFwdINS6_IJSA_SC_SB_EEES9_SE_SG_Li256ELb0ELb1ELb0ELb0EEENS1_30DynamicPersistentTileSchedulerILi256ELi128ELb0ELb1ELb1EEEEEEEEEvNT_6ParamsE,"ax",@progbits
	.align	128
.text._ZN7cutlass13device_kernelIN5flash11enable_sm90INS1_16FlashAttnFwdSm90INS1_25CollectiveMainloopFwdSm90ILi2EN4cute5tupleIJNS5_1CILi1EEES8_S8_EEENS6_IJNS7_ILi128EEENS7_ILi64EEENS7_ILi256EEEEEELi256ENS_10bfloat16_tEfNS_4arch4Sm90ELb0ELb1ELb0ELb0ELb0ELb0ELb0ELb1ELb1ELb1ELb0ELb0EEENS1_21CollectiveEpilogueFwdINS6_IJSA_SC_SB_EEES9_SE_SG_Li256ELb0ELb1ELb0ELb0EEENS1_30DynamicPersistentTileSchedulerILi256ELi128ELb0ELb1ELb1EEEEEEEEEvNT_6ParamsE:
        .type           _ZN7cutlass13device_kernelIN5flash11enable_sm90INS1_16FlashAttnFwdSm90INS1_25CollectiveMainloopFwdSm90ILi2EN4cute5tupleIJNS5_1CILi1EEES8_S8_EEENS6_IJNS7_ILi128EEENS7_ILi64EEENS7_ILi256EEEEEELi256ENS_10bfloat16_tEfNS_4arch4Sm90ELb0ELb1ELb0ELb0ELb0ELb0ELb0ELb1ELb1ELb1ELb0ELb0EEENS1_21CollectiveEpilogueFwdINS6_IJSA_SC_SB_EEES9_SE_SG_Li256ELb0ELb1ELb0ELb0EEENS1_30DynamicPersistentTileSchedulerILi256ELi128ELb0ELb1ELb1EEEEEEEEEvNT_6ParamsE,@function
        .size           _ZN7cutlass13device_kernelIN5flash11enable_sm90INS1_16FlashAttnFwdSm90INS1_25CollectiveMainloopFwdSm90ILi2EN4cute5tupleIJNS5_1CILi1EEES8_S8_EEENS6_IJNS7_ILi128EEENS7_ILi64EEENS7_ILi256EEEEEELi256ENS_10bfloat16_tEfNS_4arch4Sm90ELb0ELb1ELb0ELb0ELb0ELb0ELb0ELb1ELb1ELb1ELb0ELb0EEENS1_21CollectiveEpilogueFwdINS6_IJSA_SC_SB_EEES9_SE_SG_Li256ELb0ELb1ELb0ELb0EEENS1_30DynamicPersistentTileSchedulerILi256ELi128ELb0ELb1ELb1EEEEEEEEEvNT_6ParamsE,(.L_x_52 - _ZN7cutlass13device_kernelIN5flash11enable_sm90INS1_16FlashAttnFwdSm90INS1_25CollectiveMainloopFwdSm90ILi2EN4cute5tupleIJNS5_1CILi1EEES8_S8_EEENS6_IJNS7_ILi128EEENS7_ILi64EEENS7_ILi256EEEEEELi256ENS_10bfloat16_tEfNS_4arch4Sm90ELb0ELb1ELb0ELb0ELb0ELb0ELb0ELb1ELb1ELb1ELb0ELb0EEENS1_21CollectiveEpilogueFwdINS6_IJSA_SC_SB_EEES9_SE_SG_Li256ELb0ELb1ELb0ELb0EEENS1_30DynamicPersistentTileSchedulerILi256ELi128ELb0ELb1ELb1EEEEEEEEEvNT_6ParamsE)
        .other          _ZN7cutlass13device_kernelIN5flash11enable_sm90INS1_16FlashAttnFwdSm90INS1_25CollectiveMainloopFwdSm90ILi2EN4cute5tupleIJNS5_1CILi1EEES8_S8_EEENS6_IJNS7_ILi128EEENS7_ILi64EEENS7_ILi256EEEEEELi256ENS_10bfloat16_tEfNS_4arch4Sm90ELb0ELb1ELb0ELb0ELb0ELb0ELb0ELb1ELb1ELb1ELb0ELb0EEENS1_21CollectiveEpilogueFwdINS6_IJSA_SC_SB_EEES9_SE_SG_Li256ELb0ELb1ELb0ELb0EEENS1_30DynamicPersistentTileSchedulerILi256ELi128ELb0ELb1ELb1EEEEEEEEEvNT_6ParamsE,@"STO_CUDA_ENTRY STV_DEFAULT"
_ZN7cutlass13device_kernelIN5flash11enable_sm90INS1_16FlashAttnFwdSm90INS1_25CollectiveMainloopFwdSm90ILi2EN4cute5tupleIJNS5_1CILi1EEES8_S8_EEENS6_IJNS7_ILi128EEENS7_ILi64EEENS7_ILi256EEEEEELi256ENS_10bfloat16_tEfNS_4arch4Sm90ELb0ELb1ELb0ELb0ELb0ELb0ELb0ELb1ELb1ELb1ELb0ELb0EEENS1_21CollectiveEpilogueFwdINS6_IJSA_SC_SB_EEES9_SE_SG_Li256ELb0ELb1ELb0ELb0EEENS1_30DynamicPersistentTileSchedulerILi256ELi128ELb0ELb1ELb1EEEEEEEEEvNT_6ParamsE:
[----:B------:R-:W-:Y:S01]  /*0000*/  LDC R1, c[0x0][0x37c] ;  /* 0x0000df00ff017b82 */ /* 0x000fe20000000800 */
[----:B------:R-:W-:Y:S05]  /*0010*/  EXIT ;  /* 0x000000000000794d */ /* 0x000fea0003800000 */
.L_x_4:
        /* <DEDUP_REMOVED lines=14> */
.L_x_52:


//--------------------- .text._ZN7cutlass13device_kernelIN5flash11enable_sm90INS1_16FlashAttnFwdSm90INS1_25CollectiveMainloopFwdSm90ILi2EN4cute5tupleIJNS5_1CILi1EEES8_S8_EEENS6_IJNS7_ILi128EEENS7_ILi64EEENS7_ILi256EEEEEELi256ENS_10bfloat16_tEfNS_4arch4Sm90ELb0ELb1ELb0ELb1ELb0ELb0ELb0ELb1ELb1ELb1ELb0ELb0EEENS1_21CollectiveEpilogueFwdINS6_IJSA_SC_SB_EEES9_SE_SG_Li256ELb1ELb1ELb0ELb0EEENS1_36VarlenDynamicPersistentTileSchedulerILi128ELi64ELi256ELi128ELb0ELb1ELb1ELb1ELb0ELb1EEEEEEEEEvNT_6ParamsE --------------------------
	.section	.text._ZN7cutlass13device_kernelIN5flash11enable_sm90INS1_16FlashAttnFwdSm90INS1_25CollectiveMainloopFwdSm90ILi2EN4cute5tupleIJNS5_1CILi1EEES8_S8_EEENS6_IJNS7_ILi128EEENS7_ILi64EEENS7_ILi256EEEEEELi256ENS_10bfloat16_tEfNS_4arch4Sm90ELb0ELb1ELb0ELb1ELb0ELb0ELb0ELb1ELb1ELb1ELb0ELb0EEENS1_21CollectiveEpilogueFwdINS6_IJSA_SC_SB_EEES9_SE_SG_Li256ELb1ELb1ELb0ELb0EEENS1_36VarlenDynamicPersistentTileSchedulerILi128ELi64ELi256ELi128ELb0ELb1ELb1ELb1ELb0ELb1EEEEEEEEEvNT_6ParamsE,"ax",@progbits
	.align	128
.text._ZN7cutlass13device_kernelIN5flash11enable_sm90INS1_16FlashAttnFwdSm90INS1_25CollectiveMainloopFwdSm90ILi2EN4cute5tupleIJNS5_1CILi1EEES8_S8_EEENS6_IJNS7_ILi128EEENS7_ILi64EEENS7_ILi256EEEEEELi256ENS_10bfloat16_tEfNS_4arch4Sm90ELb0ELb1ELb0ELb1ELb0ELb0ELb0ELb1ELb1ELb1ELb0ELb0EEENS1_21CollectiveEpilogueFwdINS6_IJSA_SC_SB_EEES9_SE_SG_Li256ELb1ELb1ELb0ELb0EEENS1_36VarlenDynamicPersistentTileSchedulerILi128ELi64ELi256ELi128ELb0ELb1ELb1ELb1ELb0ELb1EEEEEEEEEvNT_6ParamsE:
        .type           _ZN7cutlass13device_kernelIN5flash11enable_sm90INS1_16FlashAttnFwdSm90INS1_25CollectiveMainloopFwdSm90ILi2EN4cute5tupleIJNS5_1CILi1EEES8_S8_EEENS6_IJNS7_ILi128EEENS7_ILi64EEENS7_ILi256EEEEEELi256ENS_10bfloat16_tEfNS_4arch4Sm90ELb0ELb1ELb0ELb1ELb0ELb0ELb0ELb1ELb1ELb1ELb0ELb0EEENS1_21CollectiveEpilogueFwdINS6_IJSA_SC_SB_EEES9_SE_SG_Li256ELb1ELb1ELb0ELb0EEENS1_36VarlenDynamicPersistentTileSchedulerILi128ELi64ELi256ELi128ELb0ELb1ELb1ELb1ELb0ELb1EEEEEEEEEvNT_6ParamsE,@function
        .size           _ZN7cutlass13device_kernelIN5flash11enable_sm90INS1_16FlashAttnFwdSm90INS1_25CollectiveMainloopFwdSm90ILi2EN4cute5tupleIJNS5_1CILi1EEES8_S8_EEENS6_IJNS7_ILi128EEENS7_ILi64EEENS7_ILi256EEEEEELi256ENS_10bfloat16_tEfNS_4arch4Sm90ELb0ELb1ELb0ELb1ELb0ELb0ELb0ELb1ELb1ELb1ELb0ELb0EEENS1_21CollectiveEpilogueFwdINS6_IJSA_SC_SB_EEES9_SE_SG_Li256ELb1ELb1ELb0ELb0EEENS1_36VarlenDynamicPersistentTileSchedulerILi128ELi64ELi256ELi128ELb0ELb1ELb1ELb1ELb0ELb1EEEEEEEEEvNT_6ParamsE,(.L_x_53 - _ZN7cutlass13device_kernelIN5flash11enable_sm90INS1_16FlashAttnFwdSm90INS1_25CollectiveMainloopFwdSm90ILi2EN4cute5tupleIJNS5_1CILi1EEES8_S8_EEENS6_IJNS7_ILi128EEENS7_ILi64EEENS7_ILi256EEEEEELi256ENS_10bfloat16_tEfNS_4arch4Sm90ELb0ELb1ELb0ELb1ELb0ELb0ELb0ELb1ELb1ELb1ELb0ELb0EEENS1_21CollectiveEpilogueFwdINS6_IJSA_SC_SB_EEES9_SE_SG_Li256ELb1ELb1ELb0ELb0EEENS1_36VarlenDynamicPersistentTileSchedulerILi128ELi64ELi256ELi128ELb0ELb1ELb1ELb1ELb0ELb1EEEEEEEEEvNT_6ParamsE)
        .other          _ZN7cutlass13device_kernelIN5flash11enable_sm90INS1_16FlashAttnFwdSm90INS1_25CollectiveMainloopFwdSm90ILi2EN4cute5tupleIJNS5_1CILi1EEES8_S8_EEENS6_IJNS7_ILi128EEENS7_ILi64EEENS7_ILi256EEEEEELi256ENS_10bfloat16_tEfNS_4arch4Sm90ELb0ELb1ELb0ELb1ELb0ELb0ELb0ELb1ELb1ELb1ELb0ELb0EEENS1_21CollectiveEpilogueFwdINS6_IJSA_SC_SB_EEES9_SE_SG_Li256ELb1ELb1ELb0ELb0EEENS1_36VarlenDynamicPersistentTileSchedulerILi128ELi64ELi256ELi128ELb0ELb1ELb1ELb1ELb0ELb1EEEEEEEEEvNT_6ParamsE,@"STO_CUDA_ENTRY STV_DEFAULT"
_ZN7cutlass13device_kernelIN5flash11enable_sm90INS1_16FlashAttnFwdSm90INS1_25CollectiveMainloopFwdSm90ILi2EN4cute5tupleIJNS5_1CILi1EEES8_S8_EEENS6_IJNS7_ILi128EEENS7_ILi64EEENS7_ILi256EEEEEELi256ENS_10bfloat16_tEfNS_4arch4Sm90ELb0ELb1ELb0ELb1ELb0ELb0ELb0ELb1ELb1ELb1ELb0ELb0EEENS1_21CollectiveEpilogueFwdINS6_IJSA_SC_SB_EEES9_SE_SG_Li256ELb1ELb1ELb0ELb0EEENS1_36VarlenDynamicPersistentTileSchedulerILi128ELi64ELi256ELi128ELb0ELb1ELb1ELb1ELb0ELb1EEEEEEEEEvNT_6ParamsE:
[----:B------:R-:W-:Y:S01]  /*0000*/  LDC R1, c[0x0][0x37c] ;  /* 0x0000df00ff017b82 */ /* 0x000fe20000000800 */
[----:B------:R-:W-:Y:S05]  /*0010*/  EXIT ;  /* 0x000000000000794d */ /* 0x000fea0003800000 */
.L_x_5:
        /* <DEDUP_REMOVED lines=14> */
.L_x_53:


//--------------------- .text._ZN7cutlass13device_kernelIN5flash11enable_sm90INS1_16FlashAttnFwdSm90INS1_25CollectiveMainloopFwdSm90ILi2EN4cute5tupleIJNS5_1CILi1EEES8_S8_EEENS6_IJNS7_ILi128EEENS7_ILi64EEENS7_ILi256EEEEEELi256ENS_10bfloat16_tEfNS_4arch4Sm90ELb0ELb1ELb0ELb1ELb0ELb1ELb0ELb1ELb1ELb1ELb0ELb0EEENS1_21CollectiveEpilogueFwdINS6_IJSA_SC_SB_EEES9_SE_SG_Li256ELb1ELb1ELb0ELb0EEENS1_36VarlenDynamicPersistentTileSchedulerILi128ELi64ELi256ELi128ELb0ELb1ELb1ELb1ELb0ELb1EEEEEEEEEvNT_6ParamsE --------------------------
	.section	.text._ZN7cutlass13device_kernelIN5flash11enable_sm90INS1_16FlashAttnFwdSm90INS1_25CollectiveMainloopFwdSm90ILi2EN4cute5tupleIJNS5_1CILi1EEES8_S8_EEENS6_IJNS7_ILi128EEENS7_ILi64EEENS7_ILi256EEEEEELi256ENS_10bfloat16_tEfNS_4arch4Sm90ELb0ELb1ELb0ELb1ELb0ELb1ELb0ELb1ELb1ELb1ELb0ELb0EEENS1_21CollectiveEpilogueFwdINS6_IJSA_SC_SB_EEES9_SE_SG_Li256ELb1ELb1ELb0ELb0EEENS1_36VarlenDynamicPersistentTileSchedulerILi128ELi64ELi256ELi128ELb0ELb1ELb1ELb1ELb0ELb1EEEEEEEEEvNT_6ParamsE,"ax",@progbits
	.align	128
.text._ZN7cutlass13device_kernelIN5flash11enable_sm90INS1_16FlashAttnFwdSm90INS1_25CollectiveMainloopFwdSm90ILi2EN4cute5tupleIJNS5_1CILi1EEES8_S8_EEENS6_IJNS7_ILi128EEENS7_ILi64EEENS7_ILi256EEEEEELi256ENS_10bfloat16_tEfNS_4arch4Sm90ELb0ELb1ELb0ELb1ELb0ELb1ELb0ELb1ELb1ELb1ELb0ELb0EEENS1_21CollectiveEpilogueFwdINS6_IJSA_SC_SB_EEES9_SE_SG_Li256ELb1ELb1ELb0ELb0EEENS1_36VarlenDynamicPersistentTileSchedulerILi128ELi64ELi256ELi128ELb0ELb1ELb1ELb1ELb0ELb1EEEEEEEEEvNT_6ParamsE:
        .type           _ZN7cutlass13device_kernelIN5flash11enable_sm90INS1_16FlashAttnFwdSm90INS1_25CollectiveMainloopFwdSm90ILi2EN4cute5tupleIJNS5_1CILi1EEES8_S8_EEENS6_IJNS7_ILi128EEENS7_ILi64EEENS7_ILi256EEEEEELi256ENS_10bfloat16_tEfNS_4arch4Sm90ELb0ELb1ELb0ELb1ELb0ELb1ELb0ELb1ELb1ELb1ELb0ELb0EEENS1_21CollectiveEpilogueFwdINS6_IJSA_SC_SB_EEES9_SE_SG_Li256ELb1ELb1ELb0ELb0EEENS1_36VarlenDynamicPersistentTileSchedulerILi128ELi64ELi256ELi128ELb0ELb1ELb1ELb1ELb0ELb1EEEEEEEEEvNT_6ParamsE,@function
        .size           _ZN7cutlass13device_kernelIN5flash11enable_sm90INS1_16FlashAttnFwdSm90INS1_25CollectiveMainloopFwdSm90ILi2EN4cute5tupleIJNS5_1CILi1EEES8_S8_EEENS6_IJNS7_ILi128EEENS7_ILi64EEENS7_ILi256EEEEEELi256ENS_10bfloat16_tEfNS_4arch4Sm90ELb0ELb1ELb0ELb1ELb0ELb1ELb0ELb1ELb1ELb1ELb0ELb0EEENS1_21CollectiveEpilogueFwdINS6_IJSA_SC_SB_EEES9_SE_SG_Li256ELb1ELb1ELb0ELb0EEENS1_36VarlenDynamicPersistentTileSchedulerILi128ELi64ELi256ELi128ELb0ELb1ELb1ELb1ELb0ELb1EEEEEEEEEvNT_6ParamsE,(.L_x_54 - _ZN7cutlass13device_kernelIN5flash11enable_sm90INS1_16FlashAttnFwdSm90INS1_25CollectiveMainloopFwdSm90ILi2EN4cute5tupleIJNS5_1CILi1EEES8_S8_EEENS6_IJNS7_ILi128EEENS7_ILi64EEENS7_ILi256EEEEEELi256ENS_10bfloat16_tEfNS_4arch4Sm90ELb0ELb1ELb0ELb1ELb0ELb1ELb0ELb1ELb1ELb1ELb0ELb0EEENS1_21CollectiveEpilogueFwdINS6_IJSA_SC_SB_EEES9_SE_SG_Li256ELb1ELb1ELb0ELb0EEENS1_36VarlenDynamicPersistentTileSchedulerILi128ELi64ELi256ELi128ELb0ELb1ELb1ELb1ELb0ELb1EEEEEEEEEvNT_6ParamsE)
        .other          _ZN7cutlass13device_kernelIN5flash11enable_sm90INS1_16FlashAttnFwdSm90INS1_25CollectiveMainloopFwdSm90ILi2EN4cute5tupleIJNS5_1CILi1EEES8_S8_EEENS6_IJNS7_ILi128EEENS7_ILi64EEENS7_ILi256EEEEEELi256ENS_10bfloat16_tEfNS_4arch4Sm90ELb0ELb1ELb0ELb1ELb0ELb1ELb0ELb1ELb1ELb1ELb0ELb0EEENS1_21CollectiveEpilogueFwdINS6_IJSA_SC_SB_EEES9_SE_SG_Li256ELb1ELb1ELb0ELb0EEENS1_36VarlenDynamicPersistentTileSchedulerILi128ELi64ELi256ELi128ELb0ELb1ELb1ELb1ELb0ELb1EEEEEEEEEvNT_6ParamsE,@"STO_CUDA_ENTRY STV_DEFAULT"
_ZN7cutlass13device_kernelIN5flash11enable_sm90INS1_16FlashAttnFwdSm90INS1_25CollectiveMainloopFwdSm90ILi2EN4cute5tupleIJNS5_1CILi1EEES8_S8_EEENS6_IJNS7_ILi128EEENS7_ILi64EEENS7_ILi256EEEEEELi256ENS_10bfloat16_tEfNS_4arch4Sm90ELb0ELb1ELb0ELb1ELb0ELb1ELb0ELb1ELb1ELb1ELb0ELb0EEENS1_21CollectiveEpilogueFwdINS6_IJSA_SC_SB_EEES9_SE_SG_Li256ELb1ELb1ELb0ELb0EEENS1_36VarlenDynamicPersistentTileSchedulerILi128ELi64ELi256ELi128ELb0ELb1ELb1ELb1ELb0ELb1EEEEEEEEEvNT_6ParamsE:
[----:B------:R-:W-:Y:S01]  /*0000*/  LDC R1, c[0x0][0x37c] ;  /* 0x0000df00ff017b82 */ /* 0x000fe20000000800 */
[----:B------:R-:W-:Y:S05]  /*0010*/  EXIT ;  /* 0x000000000000794d */ /* 0x000fea0003800000 */
.L_x_6:
        /* <DEDUP_REMOVED lines=14> */
.L_x_54:


//--------------------- .text._ZN7cutlass13device_kernelIN5flash11enable_sm90INS1_16FlashAttnFwdSm90INS1_25CollectiveMainloopFwdSm90ILi2EN4cute5tupleIJNS5_1CILi1EEES8_S8_EEENS6_IJNS7_ILi128EEENS7_ILi80EEENS7_ILi256EEEEEELi256ENS_10bfloat16_tEfNS_4arch4Sm90ELb1ELb0ELb0ELb0ELb0ELb0ELb0ELb1ELb1ELb1ELb0ELb0EEENS1_21CollectiveEpilogueFwdINS6_IJSA_SC_SB_EEES9_SE_SG_Li256ELb0ELb1ELb0ELb0EEENS1_30DynamicPersistentTileSchedulerILi256ELi128ELb0ELb1ELb1EEEEEEEEEvNT_6ParamsE --------------------------
	.section	.text._ZN7cutlass13device_kernelIN5flash11enable_sm90INS1_16FlashAttnFwdSm90INS1_25CollectiveMainloopFwdSm90ILi2EN4cute5tupleIJNS5_1CILi1EEES8_S8_EEENS6_IJNS7_ILi128EEENS7_ILi80EEENS7_ILi256EEEEEELi256ENS_10bfloat16_tEfNS_4arch4Sm90ELb1ELb0ELb0ELb0ELb0ELb0ELb0ELb1ELb1ELb1ELb0ELb0EEENS1_21CollectiveEpilogueFwdINS6_IJSA_SC_SB_EEES9_SE_SG_Li256ELb0ELb1ELb0ELb0EEENS1_30DynamicPersistentTileSchedulerILi256ELi128ELb0ELb1ELb1EEEEEEEEEvNT_6ParamsE,"ax",@progbits
	.align	128
.text._ZN7cutlass13device_kernelIN5flash11enable_sm90INS1_16FlashAttnFwdSm90INS1_25CollectiveMainloopFwdSm90ILi2EN4cute5tupleIJNS5_1CILi1EEES8_S8_EEENS6_IJNS7_ILi128EEENS7_ILi80EEENS7_ILi256EEEEEELi256ENS_10bfloat16_tEfNS_4arch4Sm90ELb1ELb0ELb0ELb0ELb0ELb0ELb0ELb1ELb1ELb1ELb0ELb0EEENS1_21CollectiveEpilogueFwdINS6_IJSA_SC_SB_EEES9_SE_SG_Li256ELb0ELb1ELb0ELb0EEENS1_30DynamicPersistentTileSchedulerILi256ELi128ELb0ELb1ELb1EEEEEEEEEvNT_6ParamsE:
        .type           _ZN7cutlass13device_kernelIN5flash11enable_sm90INS1_16FlashAttnFwdSm90INS1_25CollectiveMainloopFwdSm90ILi2EN4cute5tupleIJNS5_1CILi1EEES8_S8_EEENS6_IJNS7_ILi128EEENS7_ILi80EEENS7_ILi256EEEEEELi256ENS_10bfloat16_tEfNS_4arch4Sm90ELb1ELb0ELb0ELb0ELb0ELb0ELb0ELb1ELb1ELb1ELb0ELb0EEENS1_21CollectiveEpilogueFwdINS6_IJSA_SC_SB_EEES9_SE_SG_Li256ELb0ELb1ELb0ELb0EEENS1_30DynamicPersistentTileSchedulerILi256ELi128ELb0ELb1ELb1EEEEEEEEEvNT_6ParamsE,@function
        .size           _ZN7cutlass13device_kernelIN5flash11enable_sm90INS1_16FlashAttnFwdSm90INS1_25CollectiveMainloopFwdSm90ILi2EN4cute5tupleIJNS5_1CILi1EEES8_S8_EEENS6_IJNS7_ILi128EEENS7_ILi80EEENS7_ILi256EEEEEELi256ENS_10bfloat16_tEfNS_4arch4Sm90ELb1ELb0ELb0ELb0ELb0ELb0ELb0ELb1ELb1ELb1ELb0ELb0EEENS1_21CollectiveEpilogueFwdINS6_IJSA_SC_SB_EEES9_SE_SG_Li256ELb0ELb1ELb0ELb0EEENS1_30DynamicPersistentTileSchedulerILi256ELi128ELb0ELb1ELb1EEEEEEEEEvNT_6ParamsE,(.L_x_55 - _ZN7cutlass13device_kernelIN5flash11enable_sm90INS1_16FlashAttnFwdSm90INS1_25CollectiveMainloopFwdSm90ILi2EN4cute5tupleIJNS5_1CILi1EEES8_S8_EEENS6_IJNS7_ILi128EEENS7_ILi80EEENS7_ILi256EEEEEELi256ENS_10bfloat16_tEfNS_4arch4Sm90ELb1ELb0ELb0ELb0ELb0ELb0ELb0ELb1ELb1ELb1ELb0ELb0EEENS1_21CollectiveEpilogueFwdINS6_IJSA_SC_SB_EEES9_SE_SG_Li256ELb0ELb1ELb0ELb0EEENS1_30DynamicPersistentTileSchedulerILi256ELi128ELb0ELb1ELb1EEEEEEEEEvNT_6ParamsE)
        .other          _ZN7cutlass13device_kernelIN5flash11enable_sm90INS1_16FlashAttnFwdSm90INS1_25CollectiveMainloopFwdSm90ILi2EN4cute5tupleIJNS5_1CILi1EEES8_S8_EEENS6_IJNS7_ILi128EEENS7_ILi80EEENS7_ILi256EEEEEELi256ENS_10bfloat16_tEfNS_4arch4Sm90ELb1ELb0ELb0ELb0ELb0ELb0ELb0ELb1ELb1ELb1ELb0ELb0EEENS1_21CollectiveEpilogueFwdINS6_IJSA_SC_SB_EEES9_SE_SG_Li256ELb0ELb1ELb0ELb0EEENS1_30DynamicPersistentTileSchedulerILi256ELi128ELb0ELb1ELb1EEEEEEEEEvNT_6ParamsE,@"STO_CUDA_ENTRY STV_DEFAULT"
_ZN7cutlass13device_kernelIN5flash11enable_sm90INS1_16FlashAttnFwdSm90INS1_25CollectiveMainloopFwdSm90ILi2EN4cute5tupleIJNS5_1CILi1EEES8_S8_EEENS6_IJNS7_ILi128EEENS7_ILi80EEENS7_ILi256EEEEEELi256ENS_10bfloat16_tEfNS_4arch4Sm90ELb1ELb0ELb0ELb0ELb0ELb0ELb0ELb1ELb1ELb1ELb0ELb0EEENS1_21CollectiveEpilogueFwdINS6_IJSA_SC_SB_EEES9_SE_SG_Li256ELb0ELb1ELb0ELb0EEENS1_30DynamicPersistentTileSchedulerILi256ELi128ELb0ELb1ELb1EEEEEEEEEvNT_6ParamsE:
[----:B------:R-:W-:Y:S01]  /*0000*/  LDC R1, c[0x0][0x37c] ;  /* 0x0000df00ff017b82 */ /* 0x000fe20000000800 */
[----:B------:R-:W-:Y:S05]  /*0010*/  EXIT ;  /* 0x000000000000794d */ /* 0x000fea0003800000 */
.L_x_7:
        /* <DEDUP_REMOVED lines=14> */
.L_x_55:


//--------------------- .text._ZN7cutlass13device_kernelIN5flash11enable_sm90INS1_16FlashAttnFwdSm90INS1_25CollectiveMainloopFwdSm90ILi2EN4cute5tupleIJNS5_1CILi1EEES8_S8_EEENS6_IJNS7_ILi128EEENS7_ILi80EEENS7_ILi256EEEEEELi256ENS_10bfloat16_tEfNS_4arch4Sm90ELb1ELb0ELb0ELb1ELb0ELb0ELb0ELb1ELb1ELb1ELb0ELb0EEENS1_21CollectiveEpilogueFwdINS6_IJSA_SC_SB_EEES9_SE_SG_Li256ELb1ELb1ELb0ELb0EEENS1_36VarlenDynamicPersistentTileSchedulerILi128ELi80ELi256ELi128ELb0ELb1ELb1ELb1ELb1ELb1EEEEEEEEEvNT_6ParamsE --------------------------
	.section	.text._ZN7cutlass13device_kernelIN5flash11enable_sm90INS1_16FlashAttnFwdSm90INS1_25CollectiveMainloopFwdSm90ILi2EN4cute5tupleIJNS5_1CILi1EEES8_S8_EEENS6_IJNS7_ILi128EEENS7_ILi80EEENS7_ILi256EEEEEELi256ENS_10bfloat16_tEfNS_4arch4Sm90ELb1ELb0ELb0ELb1ELb0ELb0ELb0ELb1ELb1ELb1ELb0ELb0EEENS1_21CollectiveEpilogueFwdINS6_IJSA_SC_SB_EEES9_SE_SG_Li256ELb1ELb1ELb0ELb0EEENS1_36VarlenDynamicPersistentTileSchedulerILi128ELi80ELi256ELi128ELb0ELb1ELb1ELb1ELb1ELb1EEEEEEEEEvNT_6ParamsE,"ax",@progbits
	.align	128
.text._ZN7cutlass13device_kernelIN5flash11enable_sm90INS1_16FlashAttnFwdSm90INS1_25CollectiveMainloopFwdSm90ILi2EN4cute5tupleIJNS5_1CILi1EEES8_S8_EEENS6_IJNS7_ILi128EEENS7_ILi80EEENS7_ILi256EEEEEELi256ENS_10bfloat16_tEfNS_4arch4Sm90ELb1ELb0ELb0ELb1ELb0ELb0ELb0ELb1ELb1ELb1ELb0ELb0EEENS1_21CollectiveEpilogueFwdINS6_IJSA_SC_SB_EEES9_SE_SG_Li256ELb1ELb1ELb0ELb0EEENS1_36VarlenDynamicPersistentTileSchedulerILi128ELi80ELi256ELi128ELb0ELb1ELb1ELb1ELb1ELb1EEEEEEEEEvNT_6ParamsE:
        .type           _ZN7cutlass13device_kernelIN5flash11enable_sm90INS1_16FlashAttnFwdSm90INS1_25CollectiveMainloopFwdSm90ILi2EN4cute5tupleIJNS5_1CILi1EEES8_S8_EEENS6_IJNS7_ILi128EEENS7_ILi80EEENS7_ILi256EEEEEELi256ENS_10bfloat16_tEfNS_4arch4Sm90ELb1ELb0ELb0ELb1ELb0ELb0ELb0ELb1ELb1ELb1ELb0ELb0EEENS1_21CollectiveEpilogueFwdINS6_IJSA_SC_SB_EEES9_SE_SG_Li256ELb1ELb1ELb0ELb0EEENS1_36VarlenDynamicPersistentTileSchedulerILi128ELi80ELi256ELi128ELb0ELb1ELb1ELb1ELb1ELb1EEEEEEEEEvNT_6ParamsE,@function
        .size           _ZN7cutlass13device_kernelIN5flash11enable_sm90INS1_16FlashAttnFwdSm90INS1_25CollectiveMainloopFwdSm90ILi2EN4cute5tupleIJNS5_1CILi1EEES8_S8_EEENS6_IJNS7_ILi128EEENS7_ILi80EEENS7_ILi256EEEEEELi256ENS_10bfloat16_tEfNS_4arch4Sm90ELb1ELb0ELb0ELb1ELb0ELb0ELb0ELb1ELb1ELb1ELb0ELb0EEENS1_21CollectiveEpilogueFwdINS6_IJSA_SC_SB_EEES9_SE_SG_Li256ELb1ELb1ELb0ELb0EEENS1_36VarlenDynamicPersistentTileSchedulerILi128ELi80ELi256ELi128ELb0ELb1ELb1ELb1ELb1ELb1EEEEEEEEEvNT_6ParamsE,(.L_x_56 - _ZN7cutlass13device_kernelIN5flash11enable_sm90INS1_16FlashAttnFwdSm90INS1_25CollectiveMainloopFwdSm90ILi2EN4cute5tupleIJNS5_1CILi1EEES8_S8_EEENS6_IJNS7_ILi128EEENS7_ILi80EEENS7_ILi256EEEEEELi256ENS_10bfloat16_tEfNS_4arch4Sm90ELb1ELb0ELb0ELb1ELb0ELb0ELb0ELb1ELb1ELb1ELb0ELb0EEENS1_21CollectiveEpilogueFwdINS6_IJSA_SC_SB_EEES9_SE_SG_Li256ELb1ELb1ELb0ELb0EEENS1_36VarlenDynamicPersistentTileSchedulerILi128ELi80ELi256ELi128ELb0ELb1ELb1ELb1ELb1ELb1EEEEEEEEEvNT_6ParamsE)
        .other          _ZN7cutlass13device_kernelIN5flash11enable_sm90INS1_16FlashAttnFwdSm90INS1_25CollectiveMainloopFwdSm90ILi2EN4cute5tupleIJNS5_1CILi1EEES8_S8_EEENS6_IJNS7_ILi128EEENS7_ILi80EEENS7_ILi256EEEEEELi256ENS_10bfloat16_tEfNS_4arch4Sm90ELb1ELb0ELb0ELb1ELb0ELb0ELb0ELb1ELb1ELb1ELb0ELb0EEENS1_21CollectiveEpilogueFwdINS6_IJSA_SC_SB_EEES9_SE_SG_Li256ELb1ELb1ELb0ELb0EEENS1_36VarlenDynamicPersistentTileSchedulerILi128ELi80ELi256ELi128ELb0ELb1ELb1ELb1ELb1ELb1EEEEEEEEEvNT_6ParamsE,@"STO_CUDA_ENTRY STV_DEFAULT"
_ZN7cutlass13device_kernelIN5flash11enable_sm90INS1_16FlashAttnFwdSm90INS1_25CollectiveMainloopFwdSm90ILi2EN4cute5tupleIJNS5_1CILi1EEES8_S8_EEENS6_IJNS7_ILi128EEENS7_ILi80EEENS7_ILi256EEEEEELi256ENS_10bfloat16_tEfNS_4arch4Sm90ELb1ELb0ELb0ELb1ELb0ELb0ELb0ELb1ELb1ELb1ELb0ELb0EEENS1_21CollectiveEpilogueFwdINS6_IJSA_SC_SB_EEES9_SE_SG_Li256ELb1ELb1ELb0ELb0EEENS1_36VarlenDynamicPersistentTileSchedulerILi128ELi80ELi256ELi128ELb0ELb1ELb1ELb1ELb1ELb1EEEEEEEEEvNT_6ParamsE:
[----:B------:R-:W-:Y:S01]  /*0000*/  LDC R1, c[0x0][0x37c] ;  /* 0x0000df00ff017b82 */ /* 0x000fe20000000800 */
[----:B------:R-:W-:Y:S05]  /*0010*/  EXIT ;  /* 0x000000000000794d */ /* 0x000fea0003800000 */
.L_x_8:
        /* <DEDUP_REMOVED lines=14> */
.L_x_56:


//--------------------- .text._ZN7cutlass13device_kernelIN5flash11enable_sm90INS1_16FlashAttnFwdSm90INS1_25CollectiveMainloopFwdSm90ILi2EN4cute5tupleIJNS5_1CILi1EEES8_S8_EEENS6_IJNS7_ILi128EEENS7_ILi80EEENS7_ILi256EEEEEELi256ENS_10bfloat16_tEfNS_4arch4Sm90ELb1ELb0ELb0ELb1ELb0ELb1ELb0ELb1ELb1ELb1ELb0ELb0EEENS1_21CollectiveEpilogueFwdINS6_IJSA_SC_SB_EEES9_SE_SG_Li256ELb1ELb1ELb0ELb0EEENS1_36VarlenDynamicPersistentTileSchedulerILi128ELi80ELi256ELi128ELb0ELb1ELb1ELb1ELb1ELb1EEEEEEEEEvNT_6ParamsE --------------------------
	.section	.text._ZN7cutlass13device_kernelIN5flash11enable_sm90INS1_16FlashAttnFwdSm90INS1_25CollectiveMainloopFwdSm90ILi2EN4cute5tupleIJNS5_1CILi1EEES8_S8_EEENS6_IJNS7_ILi128EEENS7_ILi80EEENS7_ILi256EEEEEELi256ENS_10bfloat16_tEfNS_4arch4Sm90ELb1ELb0ELb0ELb1ELb0ELb1ELb0ELb1ELb1ELb1ELb0ELb0EEENS1_21CollectiveEpilogueFwdINS6_IJSA_SC_SB_EEES9_SE_SG_Li256ELb1ELb1ELb0ELb0EEENS1_36VarlenDynamicPersistentTileSchedulerILi128ELi80ELi256ELi128ELb0ELb1ELb1ELb1ELb1ELb1EEEEEEEEEvNT_6ParamsE,"ax",@progbits
	.align	128
.text._ZN7cutlass13device_kernelIN5flash11enable_sm90INS1_16FlashAttnFwdSm90INS1_25CollectiveMainloopFwdSm90ILi2EN4cute5tupleIJNS5_1CILi1EEES8_S8_EEENS6_IJNS7_ILi128EEENS7_ILi80EEENS7_ILi256EEEEEELi256ENS_10bfloat16_tEfNS_4arch4Sm90ELb1ELb0ELb0ELb1ELb0ELb1ELb0ELb1ELb1ELb1ELb0ELb0EEENS1_21CollectiveEpilogueFwdINS6_IJSA_SC_SB_EEES9_SE_SG_Li256ELb1ELb1ELb0ELb0EEENS1_36VarlenDynamicPersistentTileSchedulerILi128ELi80ELi256ELi128ELb0ELb1ELb1ELb1ELb1ELb1EEEEEEEEEvNT_6ParamsE:
        .type           _ZN7cutlass13device_kernelIN5flash11enable_sm90INS1_16FlashAttnFwdSm90INS1_25CollectiveMainloopFwdSm90ILi2EN4cute5tupleIJNS5_1CILi1EEES8_S8_EEENS6_IJNS7_ILi128EEENS7_ILi80EEENS7_ILi256EEEEEELi256ENS_10bfloat16_tEfNS_4arch4Sm90ELb1ELb0ELb0ELb1ELb0ELb1ELb0ELb1ELb1ELb1ELb0ELb0EEENS1_21CollectiveEpilogueFwdINS6_IJSA_SC_SB_EEES9_SE_SG_Li256ELb1ELb1ELb0ELb0EEENS1_36VarlenDynamicPersistentTileSchedulerILi128ELi80ELi256ELi128ELb0ELb1ELb1ELb1ELb1ELb1EEEEEEEEEvNT_6ParamsE,@function
        .size           _ZN7cutlass13device_kernelIN5flash11enable_sm90INS1_16FlashAttnFwdSm90INS1_25CollectiveMainloopFwdSm90ILi2EN4cute5tupleIJNS5_1CILi1EEES8_S8_EEENS6_IJNS7_ILi128EEENS7_ILi80EEENS7_ILi256EEEEEELi256ENS_10bfloat16_tEfNS_4arch4Sm90ELb1ELb0ELb0ELb1ELb0ELb1ELb0ELb1ELb1ELb1ELb0ELb0EEENS1_21CollectiveEpilogueFwdINS6_IJSA_SC_SB_EEES9_SE_SG_Li256ELb1ELb1ELb0ELb0EEENS1_36VarlenDynamicPersistentTileSchedulerILi128ELi80ELi256ELi128ELb0ELb1ELb1ELb1ELb1ELb1EEEEEEEEEvNT_6ParamsE,(.L_x_57 - _ZN7cutlass13device_kernelIN5flash11enable_sm90INS1_16FlashAttnFwdSm90INS1_25CollectiveMainloopFwdSm90ILi2EN4cute5tupleIJNS5_1CILi1EEES8_S8_EEENS6_IJNS7_ILi128EEENS7_ILi80EEENS7_ILi256EEEEEELi256ENS_10bfloat16_tEfNS_4arch4Sm90ELb1ELb0ELb0ELb1ELb0ELb1ELb0ELb1ELb1ELb1ELb0ELb0EEENS1_21CollectiveEpilogueFwdINS6_IJSA_SC_SB_EEES9_SE_SG_Li256ELb1ELb1ELb0ELb0EEENS1_36VarlenDynamicPersistentTileSchedulerILi128ELi80ELi256ELi128ELb0ELb1ELb1ELb1ELb1ELb1EEEEEEEEEvNT_6ParamsE)
        .other          _ZN7cutlass13device_kernelIN5flash11enable_sm90INS1_16FlashAttnFwdSm90INS1_25CollectiveMainloopFwdSm90ILi2EN4cute5tupleIJNS5_1CILi1EEES8_S8_EEENS6_IJNS7_ILi128EEENS7_ILi80EEENS7_ILi256EEEEEELi256ENS_10bfloat16_tEfNS_4arch4Sm90ELb1ELb0ELb0ELb1ELb0ELb1ELb0ELb1ELb1ELb1ELb0ELb0EEENS1_21CollectiveEpilogueFwdINS6_IJSA_SC_SB_EEES9_SE_SG_Li256ELb1ELb1ELb0ELb0EEENS1_36VarlenDynamicPersistentTileSchedulerILi128ELi80ELi256ELi128ELb0ELb1ELb1ELb1ELb1ELb1EEEEEEEEEvNT_6ParamsE,@"STO_CUDA_ENTRY STV_DEFAULT"
_ZN7cutlass13device_kernelIN5flash11enable_sm90INS1_16FlashAttnFwdSm90INS1_25CollectiveMainloopFwdSm90ILi2EN4cute5tupleIJNS5_1CILi1EEES8_S8_EEENS6_IJNS7_ILi128EEENS7_ILi80EEENS7_ILi256EEEEEELi256ENS_10bfloat16_tEfNS_4arch4Sm90ELb1ELb0ELb0ELb1ELb0ELb1ELb0ELb1ELb1ELb1ELb0ELb0EEENS1_21CollectiveEpilogueFwdINS6_IJSA_SC_SB_EEES9_SE_SG_Li256ELb1ELb1ELb0ELb0EEENS1_36VarlenDynamicPersistentTileSchedulerILi128ELi80ELi256ELi128ELb0ELb1ELb1ELb1ELb1ELb1EEEEEEEEEvNT_6ParamsE:
[----:B------:R-:W-:Y:S01]  /*0000*/  LDC R1, c[0x0][0x37c] ;  /* 0x0000df00ff017b82 */ /* 0x000fe20000000800 */
[----:B------:R-:W-:Y:S05]  /*0010*/  EXIT ;  /* 0x000000000000794d */ /* 0x000fea0003800000 */
.L_x_9:
        /* <DEDUP_REMOVED lines=14> */
.L_x_57:


//--------------------- .text._ZN7cutlass13device_kernelIN5flash11enable_sm90INS1_16FlashAttnFwdSm90INS1_25CollectiveMainloopFwdSm90ILi2EN4cute5tupleIJNS5_1CILi1EEES8_S8_EEENS6_IJNS7_ILi128EEENS7_ILi112EEENS7_ILi192EEEEEELi192ENS_10bfloat16_tEfNS_4arch4Sm90ELb0ELb0ELb0ELb0ELb0ELb0ELb0ELb1ELb1ELb1ELb0ELb0EEENS1_21CollectiveEpilogueFwdINS6_IJSA_SC_SB_EEES9_SE_SG_Li256ELb0ELb1ELb0ELb0EEENS1_29StaticPersistentTileSchedulerILb0EEEEEEEEEvNT_6ParamsE --------------------------
	.section	.text._ZN7cutlass13device_kernelIN5flash11enable_sm90INS1_16FlashAttnFwdSm90INS1_25CollectiveMainloopFwdSm90ILi2EN4cute5tupleIJNS5_1CILi1EEES8_S8_EEENS6_IJNS7_ILi128EEENS7_ILi112EEENS7_ILi192EEEEEELi192ENS_10bfloat16_tEfNS_4arch4Sm90ELb0ELb0ELb0ELb0ELb0ELb0ELb0ELb1ELb1ELb1ELb0ELb0EEENS1_21CollectiveEpilogueFwdINS6_IJSA_SC_SB_EEES9_SE_SG_Li256ELb0ELb1ELb0ELb0EEENS1_29StaticPersistentTileSchedulerILb0EEEEEEEEEvNT_6ParamsE,"ax",@progbits
	.align	128
.text._ZN7cutlass13device_kernelIN5flash11enable_sm90INS1_16FlashAttnFwdSm90INS1_25CollectiveMainloopFwdSm90ILi2EN4cute5tupleIJNS5_1CILi1EEES8_S8_EEENS6_IJNS7_ILi128EEENS7_ILi112EEENS7_ILi192EEEEEELi192ENS_10bfloat16_tEfNS_4arch4Sm90ELb0ELb0ELb0ELb0ELb0ELb0ELb0ELb1ELb1ELb1ELb0ELb0EEENS1_21CollectiveEpilogueFwdINS6_IJSA_SC_SB_EEES9_SE_SG_Li256ELb0ELb1ELb0ELb0EEENS1_29StaticPersistentTileSchedulerILb0EEEEEEEEEvNT_6ParamsE:
        .type           _ZN7cutlass13device_kernelIN5flash11enable_sm90INS1_16FlashAttnFwdSm90INS1_25CollectiveMainloopFwdSm90ILi2EN4cute5tupleIJNS5_1CILi1EEES8_S8_EEENS6_IJNS7_ILi128EEENS7_ILi112EEENS7_ILi192EEEEEELi192ENS_10bfloat16_tEfNS_4arch4Sm90ELb0ELb0ELb0ELb0ELb0ELb0ELb0ELb1ELb1ELb1ELb0ELb0EEENS1_21CollectiveEpilogueFwdINS6_IJSA_SC_SB_EEES9_SE_SG_Li256ELb0ELb1ELb0ELb0EEENS1_29StaticPersistentTileSchedulerILb0EEEEEEEEEvNT_6ParamsE,@function
        .size           _ZN7cutlass13device_kernelIN5flash11enable_sm90INS1_16FlashAttnFwdSm90INS1_25CollectiveMainloopFwdSm90ILi2EN4cute5tupleIJNS5_1CILi1EEES8_S8_EEENS6_IJNS7_ILi128EEENS7_ILi112EEENS7_ILi192EEEEEELi192ENS_10bfloat16_tEfNS_4arch4Sm90ELb0ELb0ELb0ELb0ELb0ELb0ELb0ELb1ELb1ELb1ELb0ELb0EEENS1_21CollectiveEpilogueFwdINS6_IJSA_SC_SB_EEES9_SE_SG_Li256ELb0ELb1ELb0ELb0EEENS1_29StaticPersistentTileSchedulerILb0EEEEEEEEEvNT_6ParamsE,(.L_x_58 - _ZN7cutlass13device_kernelIN5flash11enable_sm90INS1_16FlashAttnFwdSm90INS1_25CollectiveMainloopFwdSm90ILi2EN4cute5tupleIJNS5_1CILi1EEES8_S8_EEENS6_IJNS7_ILi128EEENS7_ILi112EEENS7_ILi192EEEEEELi192ENS_10bfloat16_tEfNS_4arch4Sm90ELb0ELb0ELb0ELb0ELb0ELb0ELb0ELb1ELb1ELb1ELb0ELb0EEENS1_21CollectiveEpilogueFwdINS6_IJSA_SC_SB_EEES9_SE_SG_Li256ELb0ELb1ELb0ELb0EEENS1_29StaticPersistentTileSchedulerILb0EEEEEEEEEvNT_6ParamsE)
        .other          _ZN7cutlass13device_kernelIN5flash11enable_sm90INS1_16FlashAttnFwdSm90INS1_25CollectiveMainloopFwdSm90ILi2EN4cute5tupleIJNS5_1CILi1EEES8_S8_EEENS6_IJNS7_ILi128EEENS7_ILi112EEENS7_ILi192EEEEEELi192ENS_10bfloat16_tEfNS_4arch4Sm90ELb0ELb0ELb0ELb0ELb0ELb0ELb0ELb1ELb1ELb1ELb0ELb0EEENS1_21CollectiveEpilogueFwdINS6_IJSA_SC_SB_EEES9_SE_SG_Li256ELb0ELb1ELb0ELb0EEENS1_29StaticPersistentTileSchedulerILb0EEEEEEEEEvNT_6ParamsE,@"STO_CUDA_ENTRY STV_DEFAULT"
_ZN7cutlass13device_kernelIN5flash11enable_sm90INS1_16FlashAttnFwdSm90INS1_25CollectiveMainloopFwdSm90ILi2EN4cute5tupleIJNS5_1CILi1EEES8_S8_EEENS6_IJNS7_ILi128EEENS7_ILi112EEENS7_ILi192EEEEEELi192ENS_10bfloat16_tEfNS_4arch4Sm90ELb0ELb0ELb0ELb0ELb0ELb0ELb0ELb1ELb1ELb1ELb0ELb0EEENS1_21CollectiveEpilogueFwdINS6_IJSA_SC_SB_EEES9_SE_SG_Li256ELb0ELb1ELb0ELb0EEENS1_29StaticPersistentTileSchedulerILb0EEEEEEEEEvNT_6ParamsE:
[----:B------:R-:W-:Y:S01]  /*0000*/  LDC R1, c[0x0][0x37c] ;  /* 0x0000df00ff017b82 */ /* 0x000fe20000000800 */
[----:B------:R-:W-:Y:S05]  /*0010*/  EXIT ;  /* 0x000000000000794d */ /* 0x000fea0003800000 */
.L_x_10:
        /* <DEDUP_REMOVED lines=14> */
.L_x_58:


//--------------------- .text._ZN7cutlass13device_kernelIN5flash11enable_sm90INS1_16FlashAttnFwdSm90INS1_25CollectiveMainloopFwdSm90ILi2EN4cute5tupleIJNS5_1CILi2EEENS7_ILi1EEES9_EEENS6_IJNS7_ILi128EEENS7_ILi112EEENS7_ILi192EEEEEELi192ENS_10bfloat16_tEfNS_4arch4Sm90ELb0ELb0ELb0ELb0ELb0ELb0ELb0ELb1ELb1ELb1ELb0ELb0EEENS1_21CollectiveEpilogueFwdINS6_IJSB_SD_SC_EEESA_SF_SH_Li256ELb0ELb1ELb0ELb0EEENS1_29StaticPersistentTileSchedulerILb0EEEEEEEEEvNT_6ParamsE --------------------------
	.section	.text._ZN7cutlass13device_kernelIN5flash11enable_sm90INS1_16FlashAttnFwdSm90INS1_25CollectiveMainloopFwdSm90ILi2EN4cute5tupleIJNS5_1CILi2EEENS7_ILi1EEES9_EEENS6_IJNS7_ILi128EEENS7_ILi112EEENS7_ILi192EEEEEELi192ENS_10bfloat16_tEfNS_4arch4Sm90ELb0ELb0ELb0ELb0ELb0ELb0ELb0ELb1ELb1ELb1ELb0ELb0EEENS1_21CollectiveEpilogueFwdINS6_IJSB_SD_SC_EEESA_SF_SH_Li256ELb0ELb1ELb0ELb0EEENS1_29StaticPersistentTileSchedulerILb0EEEEEEEEEvNT_6ParamsE,"ax",@progbits
	.align	128
.text._ZN7cutlass13device_kernelIN5flash11enable_sm90INS1_16FlashAttnFwdSm90INS1_25CollectiveMainloopFwdSm90ILi2EN4cute5tupleIJNS5_1CILi2EEENS7_ILi1EEES9_EEENS6_IJNS7_ILi128EEENS7_ILi112EEENS7_ILi192EEEEEELi192ENS_10bfloat16_tEfNS_4arch4Sm90ELb0ELb0ELb0ELb0ELb0ELb0ELb0ELb1ELb1ELb1ELb0ELb0EEENS1_21CollectiveEpilogueFwdINS6_IJSB_SD_SC_EEESA_SF_SH_Li256ELb0ELb1ELb0ELb0EEENS1_29StaticPersistentTileSchedulerILb0EEEEEEEEEvNT_6ParamsE:
        .type           _ZN7cutlass13device_kernelIN5flash11enable_sm90INS1_16FlashAttnFwdSm90INS1_25CollectiveMainloopFwdSm90ILi2EN4cute5tupleIJNS5_1CILi2EEENS7_ILi1EEES9_EEENS6_IJNS7_ILi128EEENS7_ILi112EEENS7_ILi192EEEEEELi192ENS_10bfloat16_tEfNS_4arch4Sm90ELb0ELb0ELb0ELb0ELb0ELb0ELb0ELb1ELb1ELb1ELb0ELb0EEENS1_21CollectiveEpilogueFwdINS6_IJSB_SD_SC_EEESA_SF_SH_Li256ELb0ELb1ELb0ELb0EEENS1_29StaticPersistentTileSchedulerILb0EEEEEEEEEvNT_6ParamsE,@function
        .size           _ZN7cutlass13device_kernelIN5flash11enable_sm90INS1_16FlashAttnFwdSm90INS1_25CollectiveMainloopFwdSm90ILi2EN4cute5tupleIJNS5_1CILi2EEENS7_ILi1EEES9_EEENS6_IJNS7_ILi128EEENS7_ILi112EEENS7_ILi192EEEEEELi192ENS_10bfloat16_tEfNS_4arch4Sm90ELb0ELb0ELb0ELb0ELb0ELb0ELb0ELb1ELb1ELb1ELb0ELb0EEENS1_21CollectiveEpilogueFwdINS6_IJSB_SD_SC_EEESA_SF_SH_Li256ELb0ELb1ELb0ELb0EEENS1_29StaticPersistentTileSchedulerILb0EEEEEEEEEvNT_6ParamsE,(.L_x_59 - _ZN7cutlass13device_kernelIN5flash11enable_sm90INS1_16FlashAttnFwdSm90INS1_25CollectiveMainloopFwdSm90ILi2EN4cute5tupleIJNS5_1CILi2EEENS7_ILi1EEES9_EEENS6_IJNS7_ILi128EEENS7_ILi112EEENS7_ILi192EEEEEELi192ENS_10bfloat16_tEfNS_4arch4Sm90ELb0ELb0ELb0ELb0ELb0ELb0ELb0ELb1ELb1ELb1ELb0ELb0EEENS1_21CollectiveEpilogueFwdINS6_IJSB_SD_SC_EEESA_SF_SH_Li256ELb0ELb1ELb0ELb0EEENS1_29StaticPersistentTileSchedulerILb0EEEEEEEEEvNT_6ParamsE)
        .other          _ZN7cutlass13device_kernelIN5flash11enable_sm90INS1_16FlashAttnFwdSm90INS1_25CollectiveMainloopFwdSm90ILi2EN4cute5tupleIJNS5_1CILi2EEENS7_ILi1EEES9_EEENS6_IJNS7_ILi128EEENS7_ILi112EEENS7_ILi192EEEEEELi192ENS_10bfloat16_tEfNS_4arch4Sm90ELb0ELb0ELb0ELb0ELb0ELb0ELb0ELb1ELb1ELb1ELb0ELb0EEENS1_21CollectiveEpilogueFwdINS6_IJSB_SD_SC_EEESA_SF_SH_Li256ELb0ELb1ELb0ELb0EEENS1_29StaticPersistentTileSchedulerILb0EEEEEEEEEvNT_6ParamsE,@"STO_CUDA_ENTRY STV_DEFAULT"
_ZN7cutlass13device_kernelIN5flash11enable_sm90INS1_16FlashAttnFwdSm90INS1_25CollectiveMainloopFwdSm90ILi2EN4cute5tupleIJNS5_1CILi2EEENS7_ILi1EEES9_EEENS6_IJNS7_ILi128EEENS7_ILi112EEENS7_ILi192EEEEEELi192ENS_10bfloat16_tEfNS_4arch4Sm90ELb0ELb0ELb0ELb0ELb0ELb0ELb0ELb1ELb1ELb1ELb0ELb0EEENS1_21CollectiveEpilogueFwdINS6_IJSB_SD_SC_EEESA_SF_SH_Li256ELb0ELb1ELb0ELb0EEENS1_29StaticPersistentTileSchedulerILb0EEEEEEEEEvNT_6ParamsE:
[----:B------:R-:W-:Y:S01]  /*0000*/  LDC R1, c[0x0][0x37c] ;  /* 0x0000df00ff017b82 */ /* 0x000fe20000000800 */
[----:B------:R-:W-:Y:S05]  /*0010*/  EXIT ;  /* 0x000000000000794d */ /* 0x000fea0003800000 */
.L_x_11:
        /* <DEDUP_REMOVED lines=14> */
.L_x_59:


//--------------------- .text._ZN7cutlass13device_kernelIN5flash11enable_sm90INS1_16FlashAttnFwdSm90INS1_25CollectiveMainloopFwdSm90ILi2EN4cute5tupleIJNS5_1CILi1EEES8_S8_EEENS6_IJNS7_ILi128EEENS7_ILi112EEENS7_ILi192EEEEEELi192ENS_10bfloat16_tEfNS_4arch4Sm90ELb0ELb0ELb0ELb1ELb0ELb0ELb0ELb1ELb1ELb1ELb0ELb0EEENS1_21CollectiveEpilogueFwdINS6_IJSA_SC_SB_EEES9_SE_SG_Li256ELb1ELb1ELb0ELb0EEENS1_36VarlenDynamicPersistentTileSchedulerILi128ELi112ELi256ELi128ELb0ELb1ELb1ELb0ELb1ELb1EEEEEEEEEvNT_6ParamsE --------------------------
	.section	.text._ZN7cutlass13device_kernelIN5flash11enable_sm90INS1_16FlashAttnFwdSm90INS1_25CollectiveMainloopFwdSm90ILi2EN4cute5tupleIJNS5_1CILi1EEES8_S8_EEENS6_IJNS7_ILi128EEENS7_ILi112EEENS7_ILi192EEEEEELi192ENS_10bfloat16_tEfNS_4arch4Sm90ELb0ELb0ELb0ELb1ELb0ELb0ELb0ELb1ELb1ELb1ELb0ELb0EEENS1_21CollectiveEpilogueFwdINS6_IJSA_SC_SB_EEES9_SE_SG_Li256ELb1ELb1ELb0ELb0EEENS1_36VarlenDynamicPersistentTileSchedulerILi128ELi112ELi256ELi128ELb0ELb1ELb1ELb0ELb1ELb1EEEEEEEEEvNT_6ParamsE,"ax",@progbits
	.align	128
.text._ZN7cutlass13device_kernelIN5flash11enable_sm90INS1_16FlashAttnFwdSm90INS1_25CollectiveMainloopFwdSm90ILi2EN4cute5tupleIJNS5_1CILi1EEES8_S8_EEENS6_IJNS7_ILi128EEENS7_ILi112EEENS7_ILi192EEEEEELi192ENS_10bfloat16_tEfNS_4arch4Sm90ELb0ELb0ELb0ELb1ELb0ELb0ELb0ELb1ELb1ELb1ELb0ELb0EEENS1_21CollectiveEpilogueFwdINS6_IJSA_SC_SB_EEES9_SE_SG_Li256ELb1ELb1ELb0ELb0EEENS1_36VarlenDynamicPersistentTileSchedulerILi128ELi112ELi256ELi128ELb0ELb1ELb1ELb0ELb1ELb1EEEEEEEEEvNT_6ParamsE:
        .type           _ZN7cutlass13device_kernelIN5flash11enable_sm90INS1_16FlashAttnFwdSm90INS1_25CollectiveMainloopFwdSm90ILi2EN4cute5tupleIJNS5_1CILi1EEES8_S8_EEENS6_IJNS7_ILi128EEENS7_ILi112EEENS7_ILi192EEEEEELi192ENS_10bfloat16_tEfNS_4arch4Sm90ELb0ELb0ELb0ELb1ELb0ELb0ELb0ELb1ELb1ELb1ELb0ELb0EEENS1_21CollectiveEpilogueFwdINS6_IJSA_SC_SB_EEES9_SE_SG_Li256ELb1ELb1ELb0ELb0EEENS1_36VarlenDynamicPersistentTileSchedulerILi128ELi112ELi256ELi128ELb0ELb1ELb1ELb0ELb1ELb1EEEEEEEEEvNT_6ParamsE,@function
        .size           _ZN7cutlass13device_kernelIN5flash11enable_sm90INS1_16FlashAttnFwdSm90INS1_25CollectiveMainloopFwdSm90ILi2EN4cute5tupleIJNS5_1CILi1EEES8_S8_EEENS6_IJNS7_ILi128EEENS7_ILi112EEENS7_ILi192EEEEEELi192ENS_10bfloat16_tEfNS_4arch4Sm90ELb0ELb0ELb0ELb1ELb0ELb0ELb0ELb1ELb1ELb1ELb0ELb0EEENS1_21CollectiveEpilogueFwdINS6_IJSA_SC_SB_EEES9_SE_SG_Li256ELb1ELb1ELb0ELb0EEENS1_36VarlenDynamicPersistentTileSchedulerILi128ELi112ELi256ELi128ELb0ELb1ELb1ELb0ELb1ELb1EEEEEEEEEvNT_6ParamsE,(.L_x_60 - _ZN7cutlass13device_kernelIN5flash11enable_sm90INS1_16FlashAttnFwdSm90INS1_25CollectiveMainloopFwdSm90ILi2EN4cute5tupleIJNS5_1CILi1EEES8_S8_EEENS6_IJNS7_ILi128EEENS7_ILi112EEENS7_ILi192EEEEEELi192ENS_10bfloat16_tEfNS_4arch4Sm90ELb0ELb0ELb0ELb1ELb0ELb0ELb0ELb1ELb1ELb1ELb0ELb0EEENS1_21CollectiveEpilogueFwdINS6_IJSA_SC_SB_EEES9_SE_SG_Li256ELb1ELb1ELb0ELb0EEENS1_36VarlenDynamicPersistentTileSchedulerILi128ELi112ELi256ELi128ELb0ELb1ELb1ELb0ELb1ELb1EEEEEEEEEvNT_6ParamsE)
        .other          _ZN7cutlass13device_kernelIN5flash11enable_sm90INS1_16FlashAttnFwdSm90INS1_25CollectiveMainloopFwdSm90ILi2EN4cute5tupleIJNS5_1CILi1EEES8_S8_EEENS6_IJNS7_ILi128EEENS7_ILi112EEENS7_ILi192EEEEEELi192ENS_10bfloat16_tEfNS_4arch4Sm90ELb0ELb0ELb0ELb1ELb0ELb0ELb0ELb1ELb1ELb1ELb0ELb0EEENS1_21CollectiveEpilogueFwdINS6_IJSA_SC_SB_EEES9_SE_SG_Li256ELb1ELb1ELb0ELb0EEENS1_36VarlenDynamicPersistentTileSchedulerILi128ELi112ELi256ELi128ELb0ELb1ELb1ELb0ELb1ELb1EEEEEEEEEvNT_6ParamsE,@"STO_CUDA_ENTRY STV_DEFAULT"
_ZN7cutlass13device_kernelIN5flash11enable_sm90INS1_16FlashAttnFwdSm90INS1_25CollectiveMainloopFwdSm90ILi2EN4cute5tupleIJNS5_1CILi1EEES8_S8_EEENS6_IJNS7_ILi128EEENS7_ILi112EEENS7_ILi192EEEEEELi192ENS_10bfloat16_tEfNS_4arch4Sm90ELb0ELb0ELb0ELb1ELb0ELb0ELb0ELb1ELb1ELb1ELb0ELb0EEENS1_21CollectiveEpilogueFwdINS6_IJSA_SC_SB_EEES9_SE_SG_Li256ELb1ELb1ELb0ELb0EEENS1_36VarlenDynamicPersistentTileSchedulerILi128ELi112ELi256ELi128ELb0ELb1ELb1ELb0ELb1ELb1EEEEEEEEEvNT_6ParamsE:
[----:B------:R-:W-:Y:S01]  /*0000*/  LDC R1, c[0x0][0x37c] ;  /* 0x0000df00ff017b82 */ /* 0x000fe20000000800 */
[----:B------:R-:W-:Y:S05]  /*0010*/  EXIT ;  /* 0x000000000000794d */ /* 0x000fea0003800000 */
.L_x_12:
        /* <DEDUP_REMOVED lines=14> */
.L_x_60:


//--------------------- .text._ZN7cutlass13device_kernelIN5flash11enable_sm90INS1_16FlashAttnFwdSm90INS1_25CollectiveMainloopFwdSm90ILi2EN4cute5tupleIJNS5_1CILi1EEES8_S8_EEENS6_IJNS7_ILi128EEENS7_ILi112EEENS7_ILi192EEEEEELi192ENS_10bfloat16_tEfNS_4arch4Sm90ELb0ELb0ELb0ELb1ELb0ELb1ELb0ELb1ELb1ELb1ELb0ELb0EEENS1_21CollectiveEpilogueFwdINS6_IJSA_SC_SB_EEES9_SE_SG_Li256ELb1ELb1ELb0ELb0EEENS1_36VarlenDynamicPersistentTileSchedulerILi128ELi112ELi256ELi128ELb0ELb1ELb1ELb0ELb1ELb1EEEEEEEEEvNT_6ParamsE --------------------------
	.section	.text._ZN7cutlass13device_kernelIN5flash11enable_sm90INS1_16FlashAttnFwdSm90INS1_25CollectiveMainloopFwdSm90ILi2EN4cute5tupleIJNS5_1CILi1EEES8_S8_EEENS6_IJNS7_ILi128EEENS7_ILi112EEENS7_ILi192EEEEEELi192ENS_10bfloat16_tEfNS_4arch4Sm90ELb0ELb0ELb0ELb1ELb0ELb1ELb0ELb1ELb1ELb1ELb0ELb0EEENS1_21CollectiveEpilogueFwdINS6_IJSA_SC_SB_EEES9_SE_SG_Li256ELb1ELb1ELb0ELb0EEENS1_36VarlenDynamicPersistentTileSchedulerILi128ELi112ELi256ELi128ELb0ELb1ELb1ELb0ELb1ELb1EEEEEEEEEvNT_6ParamsE,"ax",@progbits
	.align	128
.text._ZN7cutlass13device_kernelIN5flash11enable_sm90INS1_16FlashAttnFwdSm90INS1_25CollectiveMainloopFwdSm90ILi2EN4cute5tupleIJNS5_1CILi1EEES8_S8_EEENS6_IJNS7_ILi128EEENS7_ILi112EEENS7_ILi192EEEEEELi192ENS_10bfloat16_tEfNS_4arch4Sm90ELb0ELb0ELb0ELb1ELb0ELb1ELb0ELb1ELb1ELb1ELb0ELb0EEENS1_21CollectiveEpilogueFwdINS6_IJSA_SC_SB_EEES9_SE_SG_Li256ELb1ELb1ELb0ELb0EEENS1_36VarlenDynamicPersistentTileSchedulerILi128ELi112ELi256ELi128ELb0ELb1ELb1ELb0ELb1ELb1EEEEEEEEEvNT_6ParamsE:
        .type           _ZN7cutlass13device_kernelIN5flash11enable_sm90INS1_16FlashAttnFwdSm90INS1_25CollectiveMainloopFwdSm90ILi2EN4cute5tupleIJNS5_1CILi1EEES8_S8_EEENS6_IJNS7_ILi128EEENS7_ILi112EEENS7_ILi192EEEEEELi192ENS_10bfloat16_tEfNS_4arch4Sm90ELb0ELb0ELb0ELb1ELb0ELb1ELb0ELb1ELb1ELb1ELb0ELb0EEENS1_21CollectiveEpilogueFwdINS6_IJSA_SC_SB_EEES9_SE_SG_Li256ELb1ELb1ELb0ELb0EEENS1_36VarlenDynamicPersistentTileSchedulerILi128ELi112ELi256ELi128ELb0ELb1ELb1ELb0ELb1ELb1EEEEEEEEEvNT_6ParamsE,@function
        .size           _ZN7cutlass13device_kernelIN5flash11enable_sm90INS1_16FlashAttnFwdSm90INS1_25CollectiveMainloopFwdSm90ILi2EN4cute5tupleIJNS5_1CILi1EEES8_S8_EEENS6_IJNS7_ILi128EEENS7_ILi112EEENS7_ILi192EEEEEELi192ENS_10bfloat16_tEfNS_4arch4Sm90ELb0ELb0ELb0ELb1ELb0ELb1ELb0ELb1ELb1ELb1ELb0ELb0EEENS1_21CollectiveEpilogueFwdINS6_IJSA_SC_SB_EEES9_SE_SG_Li256ELb1ELb1ELb0ELb0EEENS1_36VarlenDynamicPersistentTileSchedulerILi128ELi112ELi256ELi128ELb0ELb1ELb1ELb0ELb1ELb1EEEEEEEEEvNT_6ParamsE,(.L_x_61 - _ZN7cutlass13device_kernelIN5flash11enable_sm90INS1_16FlashAttnFwdSm90INS1_25CollectiveMainloopFwdSm90ILi2EN4cute5tupleIJNS5_1CILi1EEES8_S8_EEENS6_IJNS7_ILi128EEENS7_ILi112EEENS7_ILi192EEEEEELi192ENS_10bfloat16_tEfNS_4arch4Sm90ELb0ELb0ELb0ELb1ELb0ELb1ELb0ELb1ELb1ELb1ELb0ELb0EEENS1_21CollectiveEpilogueFwdINS6_IJSA_SC_SB_EEES9_SE_SG_Li256ELb1ELb1ELb0ELb0EEENS1_36VarlenDynamicPersistentTileSchedulerILi128ELi112ELi256ELi128ELb0ELb1ELb1ELb0ELb1ELb1EEEEEEEEEvNT_6ParamsE)
        .other          _ZN7cutlass13device_kernelIN5flash11enable_sm90INS1_16FlashAttnFwdSm90INS1_25CollectiveMainloopFwdSm90ILi2EN4cute5tupleIJNS5_1CILi1EEES8_S8_EEENS6_IJNS7_ILi128EEENS7_ILi112EEENS7_ILi192EEEEEELi192ENS_10bfloat16_tEfNS_4arch4Sm90ELb0ELb0ELb0ELb1ELb0ELb1ELb0ELb1ELb1ELb1ELb0ELb0EEENS1_21CollectiveEpilogueFwdINS6_IJSA_SC_SB_EEES9_SE_SG_Li256ELb1ELb1ELb0ELb0EEENS1_36VarlenDynamicPersistentTileSchedulerILi128ELi112ELi256ELi128ELb0ELb1ELb1ELb0ELb1ELb1EEEEEEEEEvNT_6ParamsE,@"STO_CUDA_ENTRY STV_DEFAULT"
_ZN7cutlass13device_kernelIN5flash11enable_sm90INS1_16FlashAttnFwdSm90INS1_25CollectiveMainloopFwdSm90ILi2EN4cute5tupleIJNS5_1CILi1EEES8_S8_EEENS6_IJNS7_ILi128EEENS7_ILi112EEENS7_ILi192EEEEEELi192ENS_10bfloat16_tEfNS_4arch4Sm90ELb0ELb0ELb0ELb1ELb0ELb1ELb0ELb1ELb1ELb1ELb0ELb0EEENS1_21CollectiveEpilogueFwdINS6_IJSA_SC_SB_EEES9_SE_SG_Li256ELb1ELb1ELb0ELb0EEENS1_36VarlenDynamicPersistentTileSchedulerILi128ELi112ELi256ELi128ELb0ELb1ELb1ELb0ELb1ELb1EEEEEEEEEvNT_6ParamsE:
[----:B------:R-:W-:Y:S01]  /*0000*/  LDC R1, c[0x0][0x37c] ;  /* 0x0000df00ff017b82 */ /* 0x000fe20000000800 */
[----:B------:R-:W-:Y:S05]  /*0010*/  EXIT ;  /* 0x000000000000794d */ /* 0x000fea0003800000 */
.L_x_13:
        /* <DEDUP_REMOVED lines=14> */
.L_x_61:


//--------------------- .text._ZN7cutlass13device_kernelIN5flash11enable_sm90INS1_16FlashAttnFwdSm90INS1_25CollectiveMainloopFwdSm90ILi2EN4cute5tupleIJNS5_1CILi1EEES8_S8_EEENS6_IJNS7_ILi128EEENS7_ILi96EEENS7_ILi192EEEEEELi192ENS_10bfloat16_tEfNS_4arch4Sm90ELb0ELb1ELb0ELb0ELb0ELb0ELb0ELb1ELb1ELb1ELb0ELb0EEENS1_21CollectiveEpilogueFwdINS6_IJSA_SC_SB_EEES9_SE_SG_Li256ELb0ELb1ELb0ELb0EEENS1_30DynamicPersistentTileSchedulerILi256ELi128ELb0ELb1ELb1EEEEEEEEEvNT_6ParamsE --------------------------
	.section	.text._ZN7cutlass13device_kernelIN5flash11enable_sm90INS1_16FlashAttnFwdSm90INS1_25CollectiveMainloopFwdSm90ILi2EN4cute5tupleIJNS5_1CILi1EEES8_S8_EEENS6_IJNS7_ILi128EEENS7_ILi96EEENS7_ILi192EEEEEELi192ENS_10bfloat16_tEfNS_4arch4Sm90ELb0ELb1ELb0ELb0ELb0ELb0ELb0ELb1ELb1ELb1ELb0ELb0EEENS1_21CollectiveEpilogueFwdINS6_IJSA_SC_SB_EEES9_SE_SG_Li256ELb0ELb1ELb0ELb0EEENS1_30DynamicPersistentTileSchedulerILi256ELi128ELb0ELb1ELb1EEEEEEEEEvNT_6ParamsE,"ax",@progbits
	.align	128
.text._ZN7cutlass13device_kernelIN5flash11enable_sm90INS1_16FlashAttnFwdSm90INS1_25CollectiveMainloopFwdSm90ILi2EN4cute5tupleIJNS5_1CILi1EEES8_S8_EEENS6_IJNS7_ILi128EEENS7_ILi96EEENS7_ILi192EEEEEELi192ENS_10bfloat16_tEfNS_4arch4Sm90ELb0ELb1ELb0ELb0ELb0ELb0ELb0ELb1ELb1ELb1ELb0ELb0EEENS1_21CollectiveEpilogueFwdINS6_IJSA_SC_SB_EEES9_SE_SG_Li256ELb0ELb1ELb0ELb0EEENS1_30DynamicPersistentTileSchedulerILi256ELi128ELb0ELb1ELb1EEEEEEEEEvNT_6ParamsE:
        .type           _ZN7cutlass13device_kernelIN5flash11enable_sm90INS1_16FlashAttnFwdSm90INS1_25CollectiveMainloopFwdSm90ILi2EN4cute5tupleIJNS5_1CILi1EEES8_S8_EEENS6_IJNS7_ILi128EEENS7_ILi96EEENS7_ILi192EEEEEELi192ENS_10bfloat16_tEfNS_4arch4Sm90ELb0ELb1ELb0ELb0ELb0ELb0ELb0ELb1ELb1ELb1ELb0ELb0EEENS1_21CollectiveEpilogueFwdINS6_IJSA_SC_SB_EEES9_SE_SG_Li256ELb0ELb1ELb0ELb0EEENS1_30DynamicPersistentTileSchedulerILi256ELi128ELb0ELb1ELb1EEEEEEEEEvNT_6ParamsE,@function
        .size           _ZN7cutlass13device_kernelIN5flash11enable_sm90INS1_16FlashAttnFwdSm90INS1_25CollectiveMainloopFwdSm90ILi2EN4cute5tupleIJNS5_1CILi1EEES8_S8_EEENS6_IJNS7_ILi128EEENS7_ILi96EEENS7_ILi192EEEEEELi192ENS_10bfloat16_tEfNS_4arch4Sm90ELb0ELb1ELb0ELb0ELb0ELb0ELb0ELb1ELb1ELb1ELb0ELb0EEENS1_21CollectiveEpilogueFwdINS6_IJSA_SC_SB_EEES9_SE_SG_Li256ELb0ELb1ELb0ELb0EEENS1_30DynamicPersistentTileSchedulerILi256ELi128ELb0ELb1ELb1EEEEEEEEEvNT_6ParamsE,(.L_x_62 - _ZN7cutlass13device_kernelIN5flash11enable_sm90INS1_16FlashAttnFwdSm90INS1_25CollectiveMainloopFwdSm90ILi2EN4cute5tupleIJNS5_1CILi1EEES8_S8_EEENS6_IJNS7_ILi128EEENS7_ILi96EEENS7_ILi192EEEEEELi192ENS_10bfloat16_tEfNS_4arch4Sm90ELb0ELb1ELb0ELb0ELb0ELb0ELb0ELb1ELb1ELb1ELb0ELb0EEENS1_21CollectiveEpilogueFwdINS6_IJSA_SC_SB_EEES9_SE_SG_Li256ELb0ELb1ELb0ELb0EEENS1_30DynamicPersistentTileSchedulerILi256ELi128ELb0ELb1ELb1EEEEEEEEEvNT_6ParamsE)
        .other          _ZN7cutlass13device_kernelIN5flash11enable_sm90INS1_16FlashAttnFwdSm90INS1_25CollectiveMainloopFwdSm90ILi2EN4cute5tupleIJNS5_1CILi1EEES8_S8_EEENS6_IJNS7_ILi128EEENS7_ILi96EEENS7_ILi192EEEEEELi192ENS_10bfloat16_tEfNS_4arch4Sm90ELb0ELb1ELb0ELb0ELb0ELb0ELb0ELb1ELb1ELb1ELb0ELb0EEENS1_21CollectiveEpilogueFwdINS6_IJSA_SC_SB_EEES9_SE_SG_Li256ELb0ELb1ELb0ELb0EEENS1_30DynamicPersistentTileSchedulerILi256ELi128ELb0ELb1ELb1EEEEEEEEEvNT_6ParamsE,@"STO_CUDA_ENTRY STV_DEFAULT"
_ZN7cutlass13device_kernelIN5flash11enable_sm90INS1_16FlashAttnFwdSm90INS1_25CollectiveMainloopFwdSm90ILi2EN4cute5tupleIJNS5_1CILi1EEES8_S8_EEENS6_IJNS7_ILi128EEENS7_ILi96EEENS7_ILi192EEEEEELi192ENS_10bfloat16_tEfNS_4arch4Sm90ELb0ELb1ELb0ELb0ELb0ELb0ELb0ELb1ELb1ELb1ELb0ELb0EEENS1_21CollectiveEpilogueFwdINS6_IJSA_SC_SB_EEES9_SE_SG_Li256ELb0ELb1ELb0ELb0EEENS1_30DynamicPersistentTileSchedulerILi256ELi128ELb0ELb1ELb1EEEEEEEEEvNT_6ParamsE:
[----:B------:R-:W-:Y:S01]  /*0000*/  LDC R1, c[0x0][0x37c] ;  /* 0x0000df00ff017b82 */ /* 0x000fe20000000800 */
[----:B------:R-:W-:Y:S05]  /*0010*/  EXIT ;  /* 0x000000000000794d */ /* 0x000fea0003800000 */
.L_x_14:
        /* <DEDUP_REMOVED lines=14> */
.L_x_62:


//--------------------- .text._ZN7cutlass13device_kernelIN5flash11enable_sm90INS1_16FlashAttnFwdSm90INS1_25CollectiveMainloopFwdSm90ILi2EN4cute5tupleIJNS5_1CILi1EEES8_S8_EEENS6_IJNS7_ILi128EEENS7_ILi96EEENS7_ILi192EEEEEELi192ENS_10bfloat16_tEfNS_4arch4Sm90ELb0ELb1ELb0ELb1ELb0ELb0ELb0ELb1ELb1ELb1ELb0ELb0EEENS1_21CollectiveEpilogueFwdINS6_IJSA_SC_SB_EEES9_SE_SG_Li256ELb1ELb1ELb0ELb0EEENS1_36VarlenDynamicPersistentTileSchedulerILi128ELi96ELi256ELi128ELb0ELb1ELb1ELb1ELb0ELb1EEEEEEEEEvNT_6ParamsE --------------------------
	.section	.text._ZN7cutlass13device_kernelIN5flash11enable_sm90INS1_16FlashAttnFwdSm90INS1_25CollectiveMainloopFwdSm90ILi2EN4cute5tupleIJNS5_1CILi1EEES8_S8_EEENS6_IJNS7_ILi128EEENS7_ILi96EEENS7_ILi192EEEEEELi192ENS_10bfloat16_tEfNS_4arch4Sm90ELb0ELb1ELb0ELb1ELb0ELb0ELb0ELb1ELb1ELb1ELb0ELb0EEENS1_21CollectiveEpilogueFwdINS6_IJSA_SC_SB_EEES9_SE_SG_Li256ELb1ELb1ELb0ELb0EEENS1_36VarlenDynamicPersistentTileSchedulerILi128ELi96ELi256ELi128ELb0ELb1ELb1ELb1ELb0ELb1EEEEEEEEEvNT_6ParamsE,"ax",@progbits
	.align	128
.text._ZN7cutlass13device_kernelIN5flash11enable_sm90INS1_16FlashAttnFwdSm90INS1_25CollectiveMainloopFwdSm90ILi2EN4cute5tupleIJNS5_1CILi1EEES8_S8_EEENS6_IJNS7_ILi128EEENS7_ILi96EEENS7_ILi192EEEEEELi192ENS_10bfloat16_tEfNS_4arch4Sm90ELb0ELb1ELb0ELb1ELb0ELb0ELb0ELb1ELb1ELb1ELb0ELb0EEENS1_21CollectiveEpilogueFwdINS6_IJSA_SC_SB_EEES9_SE_SG_Li256ELb1ELb1ELb0ELb0EEENS1_36VarlenDynamicPersistentTileSchedulerILi128ELi96ELi256ELi128ELb0ELb1ELb1ELb1ELb0ELb1EEEEEEEEEvNT_6ParamsE:
        .type           _ZN7cutlass13device_kernelIN5flash11enable_sm90INS1_16FlashAttnFwdSm90INS1_25CollectiveMainloopFwdSm90ILi2EN4cute5tupleIJNS5_1CILi1EEES8_S8_EEENS6_IJNS7_ILi128EEENS7_ILi96EEENS7_ILi192EEEEEELi192ENS_10bfloat16_tEfNS_4arch4Sm90ELb0ELb1ELb0ELb1ELb0ELb0ELb0ELb1ELb1ELb1ELb0ELb0EEENS1_21CollectiveEpilogueFwdINS6_IJSA_SC_SB_EEES9_SE_SG_Li256ELb1ELb1ELb0ELb0EEENS1_36VarlenDynamicPersistentTileSchedulerILi128ELi96ELi256ELi128ELb0ELb1ELb1ELb1ELb0ELb1EEEEEEEEEvNT_6ParamsE,@function
        .size           _ZN7cutlass13device_kernelIN5flash11enable_sm90INS1_16FlashAttnFwdSm90INS1_25CollectiveMainloopFwdSm90ILi2EN4cute5tupleIJNS5_1CILi1EEES8_S8_EEENS6_IJNS7_ILi128EEENS7_ILi96EEENS7_ILi192EEEEEELi192ENS_10bfloat16_tEfNS_4arch4Sm90ELb0ELb1ELb0ELb1ELb0ELb0ELb0ELb1ELb1ELb1ELb0ELb0EEENS1_21CollectiveEpilogueFwdINS6_IJSA_SC_SB_EEES9_SE_SG_Li256ELb1ELb1ELb0ELb0EEENS1_36VarlenDynamicPersistentTileSchedulerILi128ELi96ELi256ELi128ELb0ELb1ELb1ELb1ELb0ELb1EEEEEEEEEvNT_6ParamsE,(.L_x_63 - _ZN7cutlass13device_kernelIN5flash11enable_sm90INS1_16FlashAttnFwdSm90INS1_25CollectiveMainloopFwdSm90ILi2EN4cute5tupleIJNS5_1CILi1EEES8_S8_EEENS6_IJNS7_ILi128EEENS7_ILi96EEENS7_ILi192EEEEEELi192ENS_10bfloat16_tEfNS_4arch4Sm90ELb0ELb1ELb0ELb1ELb0ELb0ELb0ELb1ELb1ELb1ELb0ELb0EEENS1_21CollectiveEpilogueFwdINS6_IJSA_SC_SB_EEES9_SE_SG_Li256ELb1ELb1ELb0ELb0EEENS1_36VarlenDynamicPersistentTileSchedulerILi128ELi96ELi256ELi128ELb0ELb1ELb1ELb1ELb0ELb1EEEEEEEEEvNT_6ParamsE)
        .other          _ZN7cutlass13device_kernelIN5flash11enable_sm90INS1_16FlashAttnFwdSm90INS1_25CollectiveMainloopFwdSm90ILi2EN4cute5tupleIJNS5_1CILi1EEES8_S8_EEENS6_IJNS7_ILi128EEENS7_ILi96EEENS7_ILi192EEEEEELi192ENS_10bfloat16_tEfNS_4arch4Sm90ELb0ELb1ELb0ELb1ELb0ELb0ELb0ELb1ELb1ELb1ELb0ELb0EEENS1_21CollectiveEpilogueFwdINS6_IJSA_SC_SB_EEES9_SE_SG_Li256ELb1ELb1ELb0ELb0EEENS1_36VarlenDynamicPersistentTileSchedulerILi128ELi96ELi256ELi128ELb0ELb1ELb1ELb1ELb0ELb1EEEEEEEEEvNT_6ParamsE,@"STO_CUDA_ENTRY STV_DEFAULT"
_ZN7cutlass13device_kernelIN5flash11enable_sm90INS1_16FlashAttnFwdSm90INS1_25CollectiveMainloopFwdSm90ILi2EN4cute5tupleIJNS5_1CILi1EEES8_S8_EEENS6_IJNS7_ILi128EEENS7_ILi96EEENS7_ILi192EEEEEELi192ENS_10bfloat16_tEfNS_4arch4Sm90ELb0ELb1ELb0ELb1ELb0ELb0ELb0ELb1ELb1ELb1ELb0ELb0EEENS1_21CollectiveEpilogueFwdINS6_IJSA_SC_SB_EEES9_SE_SG_Li256ELb1ELb1ELb0ELb0EEENS1_36VarlenDynamicPersistentTileSchedulerILi128ELi96ELi256ELi128ELb0ELb1ELb1ELb1ELb0ELb1EEEEEEEEEvNT_6ParamsE:
[----:B------:R-:W-:Y:S01]  /*0000*/  LDC R1, c[0x0][0x37c] ;  /* 0x0000df00ff017b82 */ /* 0x000fe20000000800 */
[----:B------:R-:W-:Y:S05]  /*0010*/  EXIT ;  /* 0x000000000000794d */ /* 0x000fea0003800000 */
.L_x_15:
        /* <DEDUP_REMOVED lines=14> */
.L_x_63:


//--------------------- .text._ZN7cutlass13device_kernelIN5flash11enable_sm90INS1_16FlashAttnFwdSm90INS1_25CollectiveMainloopFwdSm90ILi2EN4cute5tupleIJNS5_1CILi1EEES8_S8_EEENS6_IJNS7_ILi128EEENS7_ILi96EEENS7_ILi192EEEEEELi192ENS_10bfloat16_tEfNS_4arch4Sm90ELb0ELb1ELb0ELb1ELb0ELb1ELb0ELb1ELb1ELb1ELb0ELb0EEENS1_21CollectiveEpilogueFwdINS6_IJSA_SC_SB_EEES9_SE_SG_Li256ELb1ELb1ELb0ELb0EEENS1_36VarlenDynamicPersistentTileSchedulerILi128ELi96ELi256ELi128ELb0ELb1ELb1ELb1ELb0ELb1EEEEEEEEEvNT_6ParamsE --------------------------
	.section	.text._ZN7cutlass13device_kernelIN5flash11enable_sm90INS1_16FlashAttnFwdSm90INS1_25CollectiveMainloopFwdSm90ILi2EN4cute5tupleIJNS5_1CILi1EEES8_S8_EEENS6_IJNS7_ILi128EEENS7_ILi96EEENS7_ILi192EEEEEELi192ENS_10bfloat16_tEfNS_4arch4Sm90ELb0ELb1ELb0ELb1ELb0ELb1ELb0ELb1ELb1ELb1ELb0ELb0EEENS1_21CollectiveEpilogueFwdINS6_IJSA_SC_SB_EEES9_SE_SG_Li256ELb1ELb1ELb0ELb0EEENS1_36VarlenDynamicPersistentTileSchedulerILi128ELi96ELi256ELi128ELb0ELb1ELb1ELb1ELb0ELb1EEEEEEEEEvNT_6ParamsE,"ax",@progbits
	.align	128
.text._ZN7cutlass13device_kernelIN5flash11enable_sm90INS1_16FlashAttnFwdSm90INS1_25CollectiveMainloopFwdSm90ILi2EN4cute5tupleIJNS5_1CILi1EEES8_S8_EEENS6_IJNS7_ILi128EEENS7_ILi96EEENS7_ILi192EEEEEELi192ENS_10bfloat16_tEfNS_4arch4Sm90ELb0ELb1ELb0ELb1ELb0ELb1ELb0ELb1ELb1ELb1ELb0ELb0EEENS1_21CollectiveEpilogueFwdINS6_IJSA_SC_SB_EEES9_SE_SG_Li256ELb1ELb1ELb0ELb0EEENS1_36VarlenDynamicPersistentTileSchedulerILi128ELi96ELi256ELi128ELb0ELb1ELb1ELb1ELb0ELb1EEEEEEEEEvNT_6ParamsE:
        .type           _ZN7cutlass13device_kernelIN5flash11enable_sm90INS1_16FlashAttnFwdSm90INS1_25CollectiveMainloopFwdSm90ILi2EN4cute5tupleIJNS5_1CILi1EEES8_S8_EEENS6_IJNS7_ILi128EEENS7_ILi96EEENS7_ILi192EEEEEELi192ENS_10bfloat16_tEfNS_4arch4Sm90ELb0ELb1ELb0ELb1ELb0ELb1ELb0ELb1ELb1ELb1ELb0ELb0EEENS1_21CollectiveEpilogueFwdINS6_IJSA_SC_SB_EEES9_SE_SG_Li256ELb1ELb1ELb0ELb0EEENS1_36VarlenDynamicPersistentTileSchedulerILi128ELi96ELi256ELi128ELb0ELb1ELb1ELb1ELb0ELb1EEEEEEEEEvNT_6ParamsE,@function
        .size           _ZN7cutlass13device_kernelIN5flash11enable_sm90INS1_16FlashAttnFwdSm90INS1_25CollectiveMainloopFwdSm90ILi2EN4cute5tupleIJNS5_1CILi1EEES8_S8_EEENS6_IJNS7_ILi128EEENS7_ILi96EEENS7_ILi192EEEEEELi192ENS_10bfloat16_tEfNS_4arch4Sm90ELb0ELb1ELb0ELb1ELb0ELb1ELb0ELb1ELb1ELb1ELb0ELb0EEENS1_21CollectiveEpilogueFwdINS6_IJSA_SC_SB_EEES9_SE_SG_Li256ELb1ELb1ELb0ELb0EEENS1_36VarlenDynamicPersistentTileSchedulerILi128ELi96ELi256ELi128ELb0ELb1ELb1ELb1ELb0ELb1EEEEEEEEEvNT_6ParamsE,(.L_x_64 - _ZN7cutlass13device_kernelIN5flash11enable_sm90INS1_16FlashAttnFwdSm90INS1_25CollectiveMainloopFwdSm90ILi2EN4cute5tupleIJNS5_1CILi1EEES8_S8_EEENS6_IJNS7_ILi128EEENS7_ILi96EEENS7_ILi192EEEEEELi192ENS_10bfloat16_tEfNS_4arch4Sm90ELb0ELb1ELb0ELb1ELb0ELb1ELb0ELb1ELb1ELb1ELb0ELb0EEENS1_21CollectiveEpilogueFwdINS6_IJSA_SC_SB_EEES9_SE_SG_Li256ELb1ELb1ELb0ELb0EEENS1_36VarlenDynamicPersistentTileSchedulerILi128ELi96ELi256ELi128ELb0ELb1ELb1ELb1ELb0ELb1EEEEEEEEEvNT_6ParamsE)
        .other          _ZN7cutlass13device_kernelIN5flash11enable_sm90INS1_16FlashAttnFwdSm90INS1_25CollectiveMainloopFwdSm90ILi2EN4cute5tupleIJNS5_1CILi1EEES8_S8_EEENS6_IJNS7_ILi128EEENS7_ILi96EEENS7_ILi192EEEEEELi192ENS_10bfloat16_tEfNS_4arch4Sm90ELb0ELb1ELb0ELb1ELb0ELb1ELb0ELb1ELb1ELb1ELb0ELb0EEENS1_21CollectiveEpilogueFwdINS6_IJSA_SC_SB_EEES9_SE_SG_Li256ELb1ELb1ELb0ELb0EEENS1_36VarlenDynamicPersistentTileSchedulerILi128ELi96ELi256ELi128ELb0ELb1ELb1ELb1ELb0ELb1EEEEEEEEEvNT_6ParamsE,@"STO_CUDA_ENTRY STV_DEFAULT"
_ZN7cutlass13device_kernelIN5flash11enable_sm90INS1_16FlashAttnFwdSm90INS1_25CollectiveMainloopFwdSm90ILi2EN4cute5tupleIJNS5_1CILi1EEES8_S8_EEENS6_IJNS7_ILi128EEENS7_ILi96EEENS7_ILi192EEEEEELi192ENS_10bfloat16_tEfNS_4arch4Sm90ELb0ELb1ELb0ELb1ELb0ELb1ELb0ELb1ELb1ELb1ELb0ELb0EEENS1_21CollectiveEpilogueFwdINS6_IJSA_SC_SB_EEES9_SE_SG_Li256ELb1ELb1ELb0ELb0EEENS1_36VarlenDynamicPersistentTileSchedulerILi128ELi96ELi256ELi128ELb0ELb1ELb1ELb1ELb0ELb1EEEEEEEEEvNT_6ParamsE:
[----:B------:R-:W-:Y:S01]  /*0000*/  LDC R1, c[0x0][0x37c] ;  /* 0x0000df00ff017b82 */ /* 0x000fe20000000800 */
[----:B------:R-:W-:Y:S05]  /*0010*/  EXIT ;  /* 0x000000000000794d */ /* 0x000fea0003800000 */
.L_x_16:
        /* <DEDUP_REMOVED lines=14> */
.L_x_64:


//--------------------- .text._ZN7cutlass13device_kernelIN5flash11enable_sm90INS1_16FlashAttnFwdSm90INS1_25CollectiveMainloopFwdSm90ILi2EN4cute5tupleIJNS5_1CILi1EEES8_S8_EEENS6_IJNS7_ILi128EEENS7_ILi112EEENS7_ILi192EEEEEELi192ENS_10bfloat16_tEfNS_4arch4Sm90ELb1ELb0ELb0ELb0ELb0ELb0ELb0ELb1ELb1ELb1ELb0ELb0EEENS1_21CollectiveEpilogueFwdINS6_IJSA_SC_SB_EEES9_SE_SG_Li256ELb0ELb1ELb0ELb0EEENS1_30DynamicPersistentTileSchedulerILi256ELi128ELb0ELb1ELb1EEEEEEEEEvNT_6ParamsE --------------------------
	.section	.text._ZN7cutlass13device_kernelIN5flash11enable_sm90INS1_16FlashAttnFwdSm90INS1_25CollectiveMainloopFwdSm90ILi2EN4cute5tupleIJNS5_1CILi1EEES8_S8_EEENS6_IJNS7_ILi128EEENS7_ILi112EEENS7_ILi192EEEEEELi192ENS_10bfloat16_tEfNS_4arch4Sm90ELb1ELb0ELb0ELb0ELb0ELb0ELb0ELb1ELb1ELb1ELb0ELb0EEENS1_21CollectiveEpilogueFwdINS6_IJSA_SC_SB_EEES9_SE_SG_Li256ELb0ELb1ELb0ELb0EEENS1_30DynamicPersistentTileSchedulerILi256ELi128ELb0ELb1ELb1EEEEEEEEEvNT_6ParamsE,"ax",@progbits
	.align	128
.text._ZN7cutlass13device_kernelIN5flash11enable_sm90INS1_16FlashAttnFwdSm90INS1_25CollectiveMainloopFwdSm90ILi2EN4cute5tupleIJNS5_1CILi1EEES8_S8_EEENS6_IJNS7_ILi128EEENS7_ILi112EEENS7_ILi192EEEEEELi192ENS_10bfloat16_tEfNS_4arch4Sm90ELb1ELb0ELb0ELb0ELb0ELb0ELb0ELb1ELb1ELb1ELb0ELb0EEENS1_21CollectiveEpilogueFwdINS6_IJSA_SC_SB_EEES9_SE_SG_Li256ELb0ELb1ELb0ELb0EEENS1_30DynamicPersistentTileSchedulerILi256ELi128ELb0ELb1ELb1EEEEEEEEEvNT_6ParamsE:
        .type           _ZN7cutlass13device_kernelIN5flash11enable_sm90INS1_16FlashAttnFwdSm90INS1_25CollectiveMainloopFwdSm90ILi2EN4cute5tupleIJNS5_1CILi1EEES8_S8_EEENS6_IJNS7_ILi128EEENS7_ILi112EEENS7_ILi192EEEEEELi192ENS_10bfloat16_tEfNS_4arch4Sm90ELb1ELb0ELb0ELb0ELb0ELb0ELb0ELb1ELb1ELb1ELb0ELb0EEENS1_21CollectiveEpilogueFwdINS6_IJSA_SC_SB_EEES9_SE_SG_Li256ELb0ELb1ELb0ELb0EEENS1_30DynamicPersistentTileSchedulerILi256ELi128ELb0ELb1ELb1EEEEEEEEEvNT_6ParamsE,@function
        .size           _ZN7cutlass13device_kernelIN5flash11enable_sm90INS1_16FlashAttnFwdSm90INS1_25CollectiveMainloopFwdSm90ILi2EN4cute5tupleIJNS5_1CILi1EEES8_S8_EEENS6_IJNS7_ILi128EEENS7_ILi112EEENS7_ILi192EEEEEELi192ENS_10bfloat16_tEfNS_4arch4Sm90ELb1ELb0ELb0ELb0ELb0ELb0ELb0ELb1ELb1ELb1ELb0ELb0EEENS1_21CollectiveEpilogueFwdINS6_IJSA_SC_SB_EEES9_SE_SG_Li256ELb0ELb1ELb0ELb0EEENS1_30DynamicPersistentTileSchedulerILi256ELi128ELb0ELb1ELb1EEEEEEEEEvNT_6ParamsE,(.L_x_65 - _ZN7cutlass13device_kernelIN5flash11enable_sm90INS1_16FlashAttnFwdSm90INS1_25CollectiveMainloopFwdSm90ILi2EN4cute5tupleIJNS5_1CILi1EEES8_S8_EEENS6_IJNS7_ILi128EEENS7_ILi112EEENS7_ILi192EEEEEELi192ENS_10bfloat16_tEfNS_4arch4Sm90ELb1ELb0ELb0ELb0ELb0ELb0ELb0ELb1ELb1ELb1ELb0ELb0EEENS1_21CollectiveEpilogueFwdINS6_IJSA_SC_SB_EEES9_SE_SG_Li256ELb0ELb1ELb0ELb0EEENS1_30DynamicPersistentTileSchedulerILi256ELi128ELb0ELb1ELb1EEEEEEEEEvNT_6ParamsE)
        .other          _ZN7cutlass13device_kernelIN5flash11enable_sm90INS1_16FlashAttnFwdSm90INS1_25CollectiveMainloopFwdSm90ILi2EN4cute5tupleIJNS5_1CILi1EEES8_S8_EEENS6_IJNS7_ILi128EEENS7_ILi112EEENS7_ILi192EEEEEELi192ENS_10bfloat16_tEfNS_4arch4Sm90ELb1ELb0ELb0ELb0ELb0ELb0ELb0ELb1ELb1ELb1ELb0ELb0EEENS1_21CollectiveEpilogueFwdINS6_IJSA_SC_SB_EEES9_SE_SG_Li256ELb0ELb1ELb0ELb0EEENS1_30DynamicPersistentTileSchedulerILi256ELi128ELb0ELb1ELb1EEEEEEEEEvNT_6ParamsE,@"STO_CUDA_ENTRY STV_DEFAULT"
_ZN7cutlass13device_kernelIN5flash11enable_sm90INS1_16FlashAttnFwdSm90INS1_25CollectiveMainloopFwdSm90ILi2EN4cute5tupleIJNS5_1CILi1EEES8_S8_EEENS6_IJNS7_ILi128EEENS7_ILi112EEENS7_ILi192EEEEEELi192ENS_10bfloat16_tEfNS_4arch4Sm90ELb1ELb0ELb0ELb0ELb0ELb0ELb0ELb1ELb1ELb1ELb0ELb0EEENS1_21CollectiveEpilogueFwdINS6_IJSA_SC_SB_EEES9_SE_SG_Li256ELb0ELb1ELb0ELb0EEENS1_30DynamicPersistentTileSchedulerILi256ELi128ELb0ELb1ELb1EEEEEEEEEvNT_6ParamsE:
[----:B------:R-:W-:Y:S01]  /*0000*/  LDC R1, c[0x0][0x37c] ;  /* 0x0000df00ff017b82 */ /* 0x000fe20000000800 */
[----:B------:R-:W-:Y:S05]  /*0010*/  EXIT ;  /* 0x000000000000794d */ /* 0x000fea0003800000 */
.L_x_17:
        /* <DEDUP_REMOVED lines=14> */
.L_x_65:


//--------------------- .text._ZN7cutlass13device_kernelIN5flash11enable_sm90INS1_16FlashAttnFwdSm90INS1_25CollectiveMainloopFwdSm90ILi2EN4cute5tupleIJNS5_1CILi1EEES8_S8_EEENS6_IJNS7_ILi128EEENS7_ILi112EEENS7_ILi192EEEEEELi192ENS_10bfloat16_tEfNS_4arch4Sm90ELb1ELb0ELb0ELb1ELb0ELb0ELb0ELb1ELb1ELb1ELb0ELb0EEENS1_21CollectiveEpilogueFwdINS6_IJSA_SC_SB_EEES9_SE_SG_Li256ELb1ELb1ELb0ELb0EEENS1_36VarlenDynamicPersistentTileSchedulerILi128ELi112ELi256ELi128ELb0ELb1ELb1ELb1ELb1ELb1EEEEEEEEEvNT_6ParamsE --------------------------
	.section	.text._ZN7cutlass13device_kernelIN5flash11enable_sm90INS1_16FlashAttnFwdSm90INS1_25CollectiveMainloopFwdSm90ILi2EN4cute5tupleIJNS5_1CILi1EEES8_S8_EEENS6_IJNS7_ILi128EEENS7_ILi112EEENS7_ILi192EEEEEELi192ENS_10bfloat16_tEfNS_4arch4Sm90ELb1ELb0ELb0ELb1ELb0ELb0ELb0ELb1ELb1ELb1ELb0ELb0EEENS1_21CollectiveEpilogueFwdINS6_IJSA_SC_SB_EEES9_SE_SG_Li256ELb1ELb1ELb0ELb0EEENS1_36VarlenDynamicPersistentTileSchedulerILi128ELi112ELi256ELi128ELb0ELb1ELb1ELb1ELb1ELb1EEEEEEEEEvNT_6ParamsE,"ax",@progbits
	.align	128
.text._ZN7cutlass13device_kernelIN5flash11enable_sm90INS1_16FlashAttnFwdSm90INS1_25CollectiveMainloopFwdSm90ILi2EN4cute5tupleIJNS5_1CILi1EEES8_S8_EEENS6_IJNS7_ILi128EEENS7_ILi112EEENS7_ILi192EEEEEELi192ENS_10bfloat16_tEfNS_4arch4Sm90ELb1ELb0ELb0ELb1ELb0ELb0ELb0ELb1ELb1ELb1ELb0ELb0EEENS1_21CollectiveEpilogueFwdINS6_IJSA_SC_SB_EEES9_SE_SG_Li256ELb1ELb1ELb0ELb0EEENS1_36VarlenDynamicPersistentTileSchedulerILi128ELi112ELi256ELi128ELb0ELb1ELb1ELb1ELb1ELb1EEEEEEEEEvNT_6ParamsE:
        .type           _ZN7cutlass13device_kernelIN5flash11enable_sm90INS1_16FlashAttnFwdSm90INS1_25CollectiveMainloopFwdSm90ILi2EN4cute5tupleIJNS5_1CILi1EEES8_S8_EEENS6_IJNS7_ILi128EEENS7_ILi112EEENS7_ILi192EEEEEELi192ENS_10bfloat16_tEfNS_4arch4Sm90ELb1ELb0ELb0ELb1ELb0ELb0ELb0ELb1ELb1ELb1ELb0ELb0EEENS1_21CollectiveEpilogueFwdINS6_IJSA_SC_SB_EEES9_SE_SG_Li256ELb1ELb1ELb0ELb0EEENS1_36VarlenDynamicPersistentTileSchedulerILi128ELi112ELi256ELi128ELb0ELb1ELb1ELb1ELb1ELb1EEEEEEEEEvNT_6ParamsE,@function
        .size           _ZN7cutlass13device_kernelIN5flash11enable_sm90INS1_16FlashAttnFwdSm90INS1_25CollectiveMainloopFwdSm90ILi2EN4cute5tupleIJNS5_1CILi1EEES8_S8_EEENS6_IJNS7_ILi128EEENS7_ILi112EEENS7_ILi192EEEEEELi192ENS_10bfloat16_tEfNS_4arch4Sm90ELb1ELb0ELb0ELb1ELb0ELb0ELb0ELb1ELb1ELb1ELb0ELb0EEENS1_21CollectiveEpilogueFwdINS6_IJSA_SC_SB_EEES9_SE_SG_Li256ELb1ELb1ELb0ELb0EEENS1_36VarlenDynamicPersistentTileSchedulerILi128ELi112ELi256ELi128ELb0ELb1ELb1ELb1ELb1ELb1EEEEEEEEEvNT_6ParamsE,(.L_x_66 - _ZN7cutlass13device_kernelIN5flash11enable_sm90INS1_16FlashAttnFwdSm90INS1_25CollectiveMainloopFwdSm90ILi2EN4cute5tupleIJNS5_1CILi1EEES8_S8_EEENS6_IJNS7_ILi128EEENS7_ILi112EEENS7_ILi192EEEEEELi192ENS_10bfloat16_tEfNS_4arch4Sm90ELb1ELb0ELb0ELb1ELb0ELb0ELb0ELb1ELb1ELb1ELb0ELb0EEENS1_21CollectiveEpilogueFwdINS6_IJSA_SC_SB_EEES9_SE_SG_Li256ELb1ELb1ELb0ELb0EEENS1_36VarlenDynamicPersistentTileSchedulerILi128ELi112ELi256ELi128ELb0ELb1ELb1ELb1ELb1ELb1EEEEEEEEEvNT_6ParamsE)
        .other          _ZN7cutlass13device_kernelIN5flash11enable_sm90INS1_16FlashAttnFwdSm90INS1_25CollectiveMainloopFwdSm90ILi2EN4cute5tupleIJNS5_1CILi1EEES8_S8_EEENS6_IJNS7_ILi128EEENS7_ILi112EEENS7_ILi192EEEEEELi192ENS_10bfloat16_tEfNS_4arch4Sm90ELb1ELb0ELb0ELb1ELb0ELb0ELb0ELb1ELb1ELb1ELb0ELb0EEENS1_21CollectiveEpilogueFwdINS6_IJSA_SC_SB_EEES9_SE_SG_Li256ELb1ELb1ELb0ELb0EEENS1_36VarlenDynamicPersistentTileSchedulerILi128ELi112ELi256ELi128ELb0ELb1ELb1ELb1ELb1ELb1EEEEEEEEEvNT_6ParamsE,@"STO_CUDA_ENTRY STV_DEFAULT"
_ZN7cutlass13device_kernelIN5flash11enable_sm90INS1_16FlashAttnFwdSm90INS1_25CollectiveMainloopFwdSm90ILi2EN4cute5tupleIJNS5_1CILi1EEES8_S8_EEENS6_IJNS7_ILi128EEENS7_ILi112EEENS7_ILi192EEEEEELi192ENS_10bfloat16_tEfNS_4arch4Sm90ELb1ELb0ELb0ELb1ELb0ELb0ELb0ELb1ELb1ELb1ELb0ELb0EEENS1_21CollectiveEpilogueFwdINS6_IJSA_SC_SB_EEES9_SE_SG_Li256ELb1ELb1ELb0ELb0EEENS1_36VarlenDynamicPersistentTileSchedulerILi128ELi112ELi256ELi128ELb0ELb1ELb1ELb1ELb1ELb1EEEEEEEEEvNT_6ParamsE:
[----:B------:R-:W-:Y:S01]  /*0000*/  LDC R1, c[0x0][0x37c] ;  /* 0x0000df00ff017b82 */ /* 0x000fe20000000800 */
[----:B------:R-:W-:Y:S05]  /*0010*/  EXIT ;  /* 0x000000000000794d */ /* 0x000fea0003800000 */
.L_x_18:
        /* <DEDUP_REMOVED lines=14> */
.L_x_66:


//--------------------- .text._ZN7cutlass13device_kernelIN5flash11enable_sm90INS1_16FlashAttnFwdSm90INS1_25CollectiveMainloopFwdSm90ILi2EN4cute5tupleIJNS5_1CILi1EEES8_S8_EEENS6_IJNS7_ILi128EEENS7_ILi112EEENS7_ILi192EEEEEELi192ENS_10bfloat16_tEfNS_4arch4Sm90ELb1ELb0ELb0ELb1ELb0ELb1ELb0ELb1ELb1ELb1ELb0ELb0EEENS1_21CollectiveEpilogueFwdINS6_IJSA_SC_SB_EEES9_SE_SG_Li256ELb1ELb1ELb0ELb0EEENS1_36VarlenDynamicPersistentTileSchedulerILi128ELi112ELi256ELi128ELb0ELb1ELb1ELb1ELb1ELb1EEEEEEEEEvNT_6ParamsE --------------------------
	.section	.text._ZN7cutlass13device_kernelIN5flash11enable_sm90INS1_16FlashAttnFwdSm90INS1_25CollectiveMainloopFwdSm90ILi2EN4cute5tupleIJNS5_1CILi1EEES8_S8_EEENS6_IJNS7_ILi128EEENS7_ILi112EEENS7_ILi192EEEEEELi192ENS_10bfloat16_tEfNS_4arch4Sm90ELb1ELb0ELb0ELb1ELb0ELb1ELb0ELb1ELb1ELb1ELb0ELb0EEENS1_21CollectiveEpilogueFwdINS6_IJSA_SC_SB_EEES9_SE_SG_Li256ELb1ELb1ELb0ELb0EEENS1_36VarlenDynamicPersistentTileSchedulerILi128ELi112ELi256ELi128ELb0ELb1ELb1ELb1ELb1ELb1EEEEEEEEEvNT_6ParamsE,"ax",@progbits
	.align	128
.text._ZN7cutlass13device_kernelIN5flash11enable_sm90INS1_16FlashAttnFwdSm90INS1_25CollectiveMainloopFwdSm90ILi2EN4cute5tupleIJNS5_1CILi1EEES8_S8_EEENS6_IJNS7_ILi128EEENS7_ILi112EEENS7_ILi192EEEEEELi192ENS_10bfloat16_tEfNS_4arch4Sm90ELb1ELb0ELb0ELb1ELb0ELb1ELb0ELb1ELb1ELb1ELb0ELb0EEENS1_21CollectiveEpilogueFwdINS6_IJSA_SC_SB_EEES9_SE_SG_Li256ELb1ELb1ELb0ELb0EEENS1_36VarlenDynamicPersistentTileSchedulerILi128ELi112ELi256ELi128ELb0ELb1ELb1ELb1ELb1ELb1EEEEEEEEEvNT_6ParamsE:
        .type           _ZN7cutlass13device_kernelIN5flash11enable_sm90INS1_16FlashAttnFwdSm90INS1_25CollectiveMainloopFwdSm90ILi2EN4cute5tupleIJNS5_1CILi1EEES8_S8_EEENS6_IJNS7_ILi128EEENS7_ILi112EEENS7_ILi192EEEEEELi192ENS_10bfloat16_tEfNS_4arch4Sm90ELb1ELb0ELb0ELb1ELb0ELb1ELb0ELb1ELb1ELb1ELb0ELb0EEENS1_21CollectiveEpilogueFwdINS6_IJSA_SC_SB_EEES9_SE_SG_Li256ELb1ELb1ELb0ELb0EEENS1_36VarlenDynamicPersistentTileSchedulerILi128ELi112ELi256ELi128ELb0ELb1ELb1ELb1ELb1ELb1EEEEEEEEEvNT_6ParamsE,@function
        .size           _ZN7cutlass13device_kernelIN5flash11enable_sm90INS1_16FlashAttnFwdSm90INS1_25CollectiveMainloopFwdSm90ILi2EN4cute5tupleIJNS5_1CILi1EEES8_S8_EEENS6_IJNS7_ILi128EEENS7_ILi112EEENS7_ILi192EEEEEELi192ENS_10bfloat16_tEfNS_4arch4Sm90ELb1ELb0ELb0ELb1ELb0ELb1ELb0ELb1ELb1ELb1ELb0ELb0EEENS1_21CollectiveEpilogueFwdINS6_IJSA_SC_SB_EEES9_SE_SG_Li256ELb1ELb1ELb0ELb0EEENS1_36VarlenDynamicPersistentTileSchedulerILi128ELi112ELi256ELi128ELb0ELb1ELb1ELb1ELb1ELb1EEEEEEEEEvNT_6ParamsE,(.L_x_67 - _ZN7cutlass13device_kernelIN5flash11enable_sm90INS1_16FlashAttnFwdSm90INS1_25CollectiveMainloopFwdSm90ILi2EN4cute5tupleIJNS5_1CILi1EEES8_S8_EEENS6_IJNS7_ILi128EEENS7_ILi112EEENS7_ILi192EEEEEELi192ENS_10bfloat16_tEfNS_4arch4Sm90ELb1ELb0ELb0ELb1ELb0ELb1ELb0ELb1ELb1ELb1ELb0ELb0EEENS1_21CollectiveEpilogueFwdINS6_IJSA_SC_SB_EEES9_SE_SG_Li256ELb1ELb1ELb0ELb0EEENS1_36VarlenDynamicPersistentTileSchedulerILi128ELi112ELi256ELi128ELb0ELb1ELb1ELb1ELb1ELb1EEEEEEEEEvNT_6ParamsE)
        .other          _ZN7cutlass13device_kernelIN5flash11enable_sm90INS1_16FlashAttnFwdSm90INS1_25CollectiveMainloopFwdSm90ILi2EN4cute5tupleIJNS5_1CILi1EEES8_S8_EEENS6_IJNS7_ILi128EEENS7_ILi112EEENS7_ILi192EEEEEELi192ENS_10bfloat16_tEfNS_4arch4Sm90ELb1ELb0ELb0ELb1ELb0ELb1ELb0ELb1ELb1ELb1ELb0ELb0EEENS1_21CollectiveEpilogueFwdINS6_IJSA_SC_SB_EEES9_SE_SG_Li256ELb1ELb1ELb0ELb0EEENS1_36VarlenDynamicPersistentTileSchedulerILi128ELi112ELi256ELi128ELb0ELb1ELb1ELb1ELb1ELb1EEEEEEEEEvNT_6ParamsE,@"STO_CUDA_ENTRY STV_DEFAULT"
_ZN7cutlass13device_kernelIN5flash11enable_sm90INS1_16FlashAttnFwdSm90INS1_25CollectiveMainloopFwdSm90ILi2EN4cute5tupleIJNS5_1CILi1EEES8_S8_EEENS6_IJNS7_ILi128EEENS7_ILi112EEENS7_ILi192EEEEEELi192ENS_10bfloat16_tEfNS_4arch4Sm90ELb1ELb0ELb0ELb1ELb0ELb1ELb0ELb1ELb1ELb1ELb0ELb0EEENS1_21CollectiveEpilogueFwdINS6_IJSA_SC_SB_EEES9_SE_SG_Li256ELb1ELb1ELb0ELb0EEENS1_36VarlenDynamicPersistentTileSchedulerILi128ELi112ELi256ELi128ELb0ELb1ELb1ELb1ELb1ELb1EEEEEEEEEvNT_6ParamsE:
[----:B------:R-:W-:Y:S01]  /*0000*/  LDC R1, c[0x0][0x37c] ;  /* 0x0000df00ff017b82 */ /* 0x000fe20000000800 */
[----:B------:R-:W-:Y:S05]  /*0010*/  EXIT ;  /* 0x000000000000794d */ /* 0x000fea0003800000 */
.L_x_19:
        /* <DEDUP_REMOVED lines=14> */
.L_x_67:


//--------------------- .text._ZN7cutlass13device_kernelIN5flash11enable_sm90INS1_16FlashAttnFwdSm90INS1_25CollectiveMainloopFwdSm90ILi2EN4cute5tupleIJNS5_1CILi1EEES8_S8_EEENS6_IJNS7_ILi128EEENS7_ILi176EEESA_EEELi128ENS_10bfloat16_tEfNS_4arch4Sm90ELb0ELb0ELb0ELb0ELb0ELb0ELb0ELb1ELb1ELb1ELb0ELb0EEENS1_21CollectiveEpilogueFwdINS6_IJSA_SA_SB_EEES9_SD_SF_Li256ELb0ELb1ELb0ELb0EEENS1_29StaticPersistentTileSchedulerILb0EEEEEEEEEvNT_6ParamsE --------------------------
	.section	.text._ZN7cutlass13device_kernelIN5flash11enable_sm90INS1_16FlashAttnFwdSm90INS1_25CollectiveMainloopFwdSm90ILi2EN4cute5tupleIJNS5_1CILi1EEES8_S8_EEENS6_IJNS7_ILi128EEENS7_ILi176EEESA_EEELi128ENS_10bfloat16_tEfNS_4arch4Sm90ELb0ELb0ELb0ELb0ELb0ELb0ELb0ELb1ELb1ELb1ELb0ELb0EEENS1_21CollectiveEpilogueFwdINS6_IJSA_SA_SB_EEES9_SD_SF_Li256ELb0ELb1ELb0ELb0EEENS1_29StaticPersistentTileSchedulerILb0EEEEEEEEEvNT_6ParamsE,"ax",@progbits
	.align	128
.text._ZN7cutlass13device_kernelIN5flash11enable_sm90INS1_16FlashAttnFwdSm90INS1_25CollectiveMainloopFwdSm90ILi2EN4cute5tupleIJNS5_1CILi1EEES8_S8_EEENS6_IJNS7_ILi128EEENS7_ILi176EEESA_EEELi128ENS_10bfloat16_tEfNS_4arch4Sm90ELb0ELb0ELb0ELb0ELb0ELb0ELb0ELb1ELb1ELb1ELb0ELb0EEENS1_21CollectiveEpilogueFwdINS6_IJSA_SA_SB_EEES9_SD_SF_Li256ELb0ELb1ELb0ELb0EEENS1_29StaticPersistentTileSchedulerILb0EEEEEEEEEvNT_6ParamsE:
        .type           _ZN7cutlass13device_kernelIN5flash11enable_sm90INS1_16FlashAttnFwdSm90INS1_25CollectiveMainloopFwdSm90ILi2EN4cute5tupleIJNS5_1CILi1EEES8_S8_EEENS6_IJNS7_ILi128EEENS7_ILi176EEESA_EEELi128ENS_10bfloat16_tEfNS_4arch4Sm90ELb0ELb0ELb0ELb0ELb0ELb0ELb0ELb1ELb1ELb1ELb0ELb0EEENS1_21CollectiveEpilogueFwdINS6_IJSA_SA_SB_EEES9_SD_SF_Li256ELb0ELb1ELb0ELb0EEENS1_29StaticPersistentTileSchedulerILb0EEEEEEEEEvNT_6ParamsE,@function
        .size           _ZN7cutlass13device_kernelIN5flash11enable_sm90INS1_16FlashAttnFwdSm90INS1_25CollectiveMainloopFwdSm90ILi2EN4cute5tupleIJNS5_1CILi1EEES8_S8_EEENS6_IJNS7_ILi128EEENS7_ILi176EEESA_EEELi128ENS_10bfloat16_tEfNS_4arch4Sm90ELb0ELb0ELb0ELb0ELb0ELb0ELb0ELb1ELb1ELb1ELb0ELb0EEENS1_21CollectiveEpilogueFwdINS6_IJSA_SA_SB_EEES9_SD_SF_Li256ELb0ELb1ELb0ELb0EEENS1_29StaticPersistentTileSchedulerILb0EEEEEEEEEvNT_6ParamsE,(.L_x_68 - _ZN7cutlass13device_kernelIN5flash11enable_sm90INS1_16FlashAttnFwdSm90INS1_25CollectiveMainloopFwdSm90ILi2EN4cute5tupleIJNS5_1CILi1EEES8_S8_EEENS6_IJNS7_ILi128EEENS7_ILi176EEESA_EEELi128ENS_10bfloat16_tEfNS_4arch4Sm90ELb0ELb0ELb0ELb0ELb0ELb0ELb0ELb1ELb1ELb1ELb0ELb0EEENS1_21CollectiveEpilogueFwdINS6_IJSA_SA_SB_EEES9_SD_SF_Li256ELb0ELb1ELb0ELb0EEENS1_29StaticPersistentTileSchedulerILb0EEEEEEEEEvNT_6ParamsE)
        .other          _ZN7cutlass13device_kernelIN5flash11enable_sm90INS1_16FlashAttnFwdSm90INS1_25CollectiveMainloopFwdSm90ILi2EN4cute5tupleIJNS5_1CILi1EEES8_S8_EEENS6_IJNS7_ILi128EEENS7_ILi176EEESA_EEELi128ENS_10bfloat16_tEfNS_4arch4Sm90ELb0ELb0ELb0ELb0ELb0ELb0ELb0ELb1ELb1ELb1ELb0ELb0EEENS1_21CollectiveEpilogueFwdINS6_IJSA_SA_SB_EEES9_SD_SF_Li256ELb0ELb1ELb0ELb0EEENS1_29StaticPersistentTileSchedulerILb0EEEEEEEEEvNT_6ParamsE,@"STO_CUDA_ENTRY STV_DEFAULT"
_ZN7cutlass13device_kernelIN5flash11enable_sm90INS1_16FlashAttnFwdSm90INS1_25CollectiveMainloopFwdSm90ILi2EN4cute5tupleIJNS5_1CILi1EEES8_S8_EEENS6_IJNS7_ILi128EEENS7_ILi176EEESA_EEELi128ENS_10bfloat16_tEfNS_4arch4Sm90ELb0ELb0ELb0ELb0ELb0ELb0ELb0ELb1ELb1ELb1ELb0ELb0EEENS1_21CollectiveEpilogueFwdINS6_IJSA_SA_SB_EEES9_SD_SF_Li256ELb0ELb1ELb0ELb0EEENS1_29StaticPersistentTileSchedulerILb0EEEEEEEEEvNT_6ParamsE:
[----:B------:R-:W-:Y:S01]  /*0000*/  LDC R1, c[0x0][0x37c] ;  /* 0x0000df00ff017b82 */ /* 0x000fe20000000800 */
[----:B------:R-:W-:Y:S05]  /*0010*/  EXIT ;  /* 0x000000000000794d */ /* 0x000fea0003800000 */
.L_x_20:
        /* <DEDUP_REMOVED lines=14> */
.L_x_68:


//--------------------- .text._ZN7cutlass13device_kernelIN5flash11enable_sm90INS1_16FlashAttnFwdSm90INS1_25CollectiveMainloopFwdSm90ILi2EN4cute5tupleIJNS5_1CILi2EEENS7_ILi1EEES9_EEENS6_IJNS7_ILi128EEENS7_ILi176EEESB_EEELi128ENS_10bfloat16_tEfNS_4arch4Sm90ELb0ELb0ELb0ELb0ELb0ELb0ELb0ELb1ELb1ELb1ELb0ELb0EEENS1_21CollectiveEpilogueFwdINS6_IJSB_SB_SC_EEESA_SE_SG_Li256ELb0ELb1ELb0ELb0EEENS1_29StaticPersistentTileSchedulerILb0EEEEEEEEEvNT_6ParamsE --------------------------
	.section	.text._ZN7cutlass13device_kernelIN5flash11enable_sm90INS1_16FlashAttnFwdSm90INS1_25CollectiveMainloopFwdSm90ILi2EN4cute5tupleIJNS5_1CILi2EEENS7_ILi1EEES9_EEENS6_IJNS7_ILi128EEENS7_ILi176EEESB_EEELi128ENS_10bfloat16_tEfNS_4arch4Sm90ELb0ELb0ELb0ELb0ELb0ELb0ELb0ELb1ELb1ELb1ELb0ELb0EEENS1_21CollectiveEpilogueFwdINS6_IJSB_SB_SC_EEESA_SE_SG_Li256ELb0ELb1ELb0ELb0EEENS1_29StaticPersistentTileSchedulerILb0EEEEEEEEEvNT_6ParamsE,"ax",@progbits
	.align	128
.text._ZN7cutlass13device_kernelIN5flash11enable_sm90INS1_16FlashAttnFwdSm90INS1_25CollectiveMainloopFwdSm90ILi2EN4cute5tupleIJNS5_1CILi2EEENS7_ILi1EEES9_EEENS6_IJNS7_ILi128EEENS7_ILi176EEESB_EEELi128ENS_10bfloat16_tEfNS_4arch4Sm90ELb0ELb0ELb0ELb0ELb0ELb0ELb0ELb1ELb1ELb1ELb0ELb0EEENS1_21CollectiveEpilogueFwdINS6_IJSB_SB_SC_EEESA_SE_SG_Li256ELb0ELb1ELb0ELb0EEENS1_29StaticPersistentTileSchedulerILb0EEEEEEEEEvNT_6ParamsE:
        .type           _ZN7cutlass13device_kernelIN5flash11enable_sm90INS1_16FlashAttnFwdSm90INS1_25CollectiveMainloopFwdSm90ILi2EN4cute5tupleIJNS5_1CILi2EEENS7_ILi1EEES9_EEENS6_IJNS7_ILi128EEENS7_ILi176EEESB_EEELi128ENS_10bfloat16_tEfNS_4arch4Sm90ELb0ELb0ELb0ELb0ELb0ELb0ELb0ELb1ELb1ELb1ELb0ELb0EEENS1_21CollectiveEpilogueFwdINS6_IJSB_SB_SC_EEESA_SE_SG_Li256ELb0ELb1ELb0ELb0EEENS1_29StaticPersistentTileSchedulerILb0EEEEEEEEEvNT_6ParamsE,@function
        .size           _ZN7cutlass13device_kernelIN5flash11enable_sm90INS1_16FlashAttnFwdSm90INS1_25CollectiveMainloopFwdSm90ILi2EN4cute5tupleIJNS5_1CILi2EEENS7_ILi1EEES9_EEENS6_IJNS7_ILi128EEENS7_ILi176EEESB_EEELi128ENS_10bfloat16_tEfNS_4arch4Sm90ELb0ELb0ELb0ELb0ELb0ELb0ELb0ELb1ELb1ELb1ELb0ELb0EEENS1_21CollectiveEpilogueFwdINS6_IJSB_SB_SC_EEESA_SE_SG_Li256ELb0ELb1ELb0ELb0EEENS1_29StaticPersistentTileSchedulerILb0EEEEEEEEEvNT_6ParamsE,(.L_x_69 - _ZN7cutlass13device_kernelIN5flash11enable_sm90INS1_16FlashAttnFwdSm90INS1_25CollectiveMainloopFwdSm90ILi2EN4cute5tupleIJNS5_1CILi2EEENS7_ILi1EEES9_EEENS6_IJNS7_ILi128EEENS7_ILi176EEESB_EEELi128ENS_10bfloat16_tEfNS_4arch4Sm90ELb0ELb0ELb0ELb0ELb0ELb0ELb0ELb1ELb1ELb1ELb0ELb0EEENS1_21CollectiveEpilogueFwdINS6_IJSB_SB_SC_EEESA_SE_SG_Li256ELb0ELb1ELb0ELb0EEENS1_29StaticPersistentTileSchedulerILb0EEEEEEEEEvNT_6ParamsE)
        .other          _ZN7cutlass13device_kernelIN5flash11enable_sm90INS1_16FlashAttnFwdSm90INS1_25CollectiveMainloopFwdSm90ILi2EN4cute5tupleIJNS5_1CILi2EEENS7_ILi1EEES9_EEENS6_IJNS7_ILi128EEENS7_ILi176EEESB_EEELi128ENS_10bfloat16_tEfNS_4arch4Sm90ELb0ELb0ELb0ELb0ELb0ELb0ELb0ELb1ELb1ELb1ELb0ELb0EEENS1_21CollectiveEpilogueFwdINS6_IJSB_SB_SC_EEESA_SE_SG_Li256ELb0ELb1ELb0ELb0EEENS1_29StaticPersistentTileSchedulerILb0EEEEEEEEEvNT_6ParamsE,@"STO_CUDA_ENTRY STV_DEFAULT"
_ZN7cutlass13device_kernelIN5flash11enable_sm90INS1_16FlashAttnFwdSm90INS1_25CollectiveMainloopFwdSm90ILi2EN4cute5tupleIJNS5_1CILi2EEENS7_ILi1EEES9_EEENS6_IJNS7_ILi128EEENS7_ILi176EEESB_EEELi128ENS_10bfloat16_tEfNS_4arch4Sm90ELb0ELb0ELb0ELb0ELb0ELb0ELb0ELb1ELb1ELb1ELb0ELb0EEENS1_21CollectiveEpilogueFwdINS6_IJSB_SB_SC_EEESA_SE_SG_Li256ELb0ELb1ELb0ELb0EEENS1_29StaticPersistentTileSchedulerILb0EEEEEEEEEvNT_6ParamsE:
[----:B------:R-:W-:Y:S01]  /*0000*/  LDC R1, c[0x0][0x37c] ;  /* 0x0000df00ff017b82 */ /* 0x000fe20000000800 */
[----:B------:R-:W-:Y:S05]  /*0010*/  EXIT ;  /* 0x000000000000794d */ /* 0x000fea0003800000 */
.L_x_21:
        /* <DEDUP_REMOVED lines=14> */
.L_x_69:


//--------------------- .text._ZN7cutlass13device_kernelIN5flash11enable_sm90INS1_16FlashAttnFwdSm90INS1_25CollectiveMainloopFwdSm90ILi2EN4cute5tupleIJNS5_1CILi1EEES8_S8_EEENS6_IJNS7_ILi128EEENS7_ILi176EEESA_EEELi128ENS_10bfloat16_tEfNS_4arch4Sm90ELb0ELb0ELb0ELb1ELb0ELb0ELb0ELb1ELb1ELb1ELb0ELb0EEENS1_21CollectiveEpilogueFwdINS6_IJSA_SA_SB_EEES9_SD_SF_Li256ELb1ELb1ELb0ELb0EEENS1_36VarlenDynamicPersistentTileSchedulerILi128ELi176ELi256ELi128ELb0ELb1ELb1ELb0ELb1ELb1EEEEEEEEEvNT_6ParamsE --------------------------
	.section	.text._ZN7cutlass13device_kernelIN5flash11enable_sm90INS1_16FlashAttnFwdSm90INS1_25CollectiveMainloopFwdSm90ILi2EN4cute5tupleIJNS5_1CILi1EEES8_S8_EEENS6_IJNS7_ILi128EEENS7_ILi176EEESA_EEELi128ENS_10bfloat16_tEfNS_4arch4Sm90ELb0ELb0ELb0ELb1ELb0ELb0ELb0ELb1ELb1ELb1ELb0ELb0EEENS1_21CollectiveEpilogueFwdINS6_IJSA_SA_SB_EEES9_SD_SF_Li256ELb1ELb1ELb0ELb0EEENS1_36VarlenDynamicPersistentTileSchedulerILi128ELi176ELi256ELi128ELb0ELb1ELb1ELb0ELb1ELb1EEEEEEEEEvNT_6ParamsE,"ax",@progbits
	.align	128
.text._ZN7cutlass13device_kernelIN5flash11enable_sm90INS1_16FlashAttnFwdSm90INS1_25CollectiveMainloopFwdSm90ILi2EN4cute5tupleIJNS5_1CILi1EEES8_S8_EEENS6_IJNS7_ILi128EEENS7_ILi176EEESA_EEELi128ENS_10bfloat16_tEfNS_4arch4Sm90ELb0ELb0ELb0ELb1ELb0ELb0ELb0ELb1ELb1ELb1ELb0ELb0EEENS1_21CollectiveEpilogueFwdINS6_IJSA_SA_SB_EEES9_SD_SF_Li256ELb1ELb1ELb0ELb0EEENS1_36VarlenDynamicPersistentTileSchedulerILi128ELi176ELi256ELi128ELb0ELb1ELb1ELb0ELb1ELb1EEEEEEEEEvNT_6ParamsE:
        .type           _ZN7cutlass13device_kernelIN5flash11enable_sm90INS1_16FlashAttnFwdSm90INS1_25CollectiveMainloopFwdSm90ILi2EN4cute5tupleIJNS5_1CILi1EEES8_S8_EEENS6_IJNS7_ILi128EEENS7_ILi176EEESA_EEELi128ENS_10bfloat16_tEfNS_4arch4Sm90ELb0ELb0ELb0ELb1ELb0ELb0ELb0ELb1ELb1ELb1ELb0ELb0EEENS1_21CollectiveEpilogueFwdINS6_IJSA_SA_SB_EEES9_SD_SF_Li256ELb1ELb1ELb0ELb0EEENS1_36VarlenDynamicPersistentTileSchedulerILi128ELi176ELi256ELi128ELb0ELb1ELb1ELb0ELb1ELb1EEEEEEEEEvNT_6ParamsE,@function
        .size           _ZN7cutlass13device_kernelIN5flash11enable_sm90INS1_16FlashAttnFwdSm90INS1_25CollectiveMainloopFwdSm90ILi2EN4cute5tupleIJNS5_1CILi1EEES8_S8_EEENS6_IJNS7_ILi128EEENS7_ILi176EEESA_EEELi128ENS_10bfloat16_tEfNS_4arch4Sm90ELb0ELb0ELb0ELb1ELb0ELb0ELb0ELb1ELb1ELb1ELb0ELb0EEENS1_21CollectiveEpilogueFwdINS6_IJSA_SA_SB_EEES9_SD_SF_Li256ELb1ELb1ELb0ELb0EEENS1_36VarlenDynamicPersistentTileSchedulerILi128ELi176ELi256ELi128ELb0ELb1ELb1ELb0ELb1ELb1EEEEEEEEEvNT_6ParamsE,(.L_x_70 - _ZN7cutlass13device_kernelIN5flash11enable_sm90INS1_16FlashAttnFwdSm90INS1_25CollectiveMainloopFwdSm90ILi2EN4cute5tupleIJNS5_1CILi1EEES8_S8_EEENS6_IJNS7_ILi128EEENS7_ILi176EEESA_EEELi128ENS_10bfloat16_tEfNS_4arch4Sm90ELb0ELb0ELb0ELb1ELb0ELb0ELb0ELb1ELb1ELb1ELb0ELb0EEENS1_21CollectiveEpilogueFwdINS6_IJSA_SA_SB_EEES9_SD_SF_Li256ELb1ELb1ELb0ELb0EEENS1_36VarlenDynamicPersistentTileSchedulerILi128ELi176ELi256ELi128ELb0ELb1ELb1ELb0ELb1ELb1EEEEEEEEEvNT_6ParamsE)
        .other          _ZN7cutlass13device_kernelIN5flash11enable_sm90INS1_16FlashAttnFwdSm90INS1_25CollectiveMainloopFwdSm90ILi2EN4cute5tupleIJNS5_1CILi1EEES8_S8_EEENS6_IJNS7_ILi128EEENS7_ILi176EEESA_EEELi128ENS_10bfloat16_tEfNS_4arch4Sm90ELb0ELb0ELb0ELb1ELb0ELb0ELb0ELb1ELb1ELb1ELb0ELb0EEENS1_21CollectiveEpilogueFwdINS6_IJSA_SA_SB_EEES9_SD_SF_Li256ELb1ELb1ELb0ELb0EEENS1_36VarlenDynamicPersistentTileSchedulerILi128ELi176ELi256ELi128ELb0ELb1ELb1ELb0ELb1ELb1EEEEEEEEEvNT_6ParamsE,@"STO_CUDA_ENTRY STV_DEFAULT"
_ZN7cutlass13device_kernelIN5flash11enable_sm90INS1_16FlashAttnFwdSm90INS1_25CollectiveMainloopFwdSm90ILi2EN4cute5tupleIJNS5_1CILi1EEES8_S8_EEENS6_IJNS7_ILi128EEENS7_ILi176EEESA_EEELi128ENS_10bfloat16_tEfNS_4arch4Sm90ELb0ELb0ELb0ELb1ELb0ELb0ELb0ELb1ELb1ELb1ELb0ELb0EEENS1_21CollectiveEpilogueFwdINS6_IJSA_SA_SB_EEES9_SD_SF_Li256ELb1ELb1ELb0ELb0EEENS1_36VarlenDynamicPersistentTileSchedulerILi128ELi176ELi256ELi128ELb0ELb1ELb1ELb0ELb1ELb1EEEEEEEEEvNT_6ParamsE:
[----:B------:R-:W-:Y:S01]  /*0000*/  LDC R1, c[0x0][0x37c] ;  /* 0x0000df00ff017b82 */ /* 0x000fe20000000800 */
[----:B------:R-:W-:Y:S05]  /*0010*/  EXIT ;  /* 0x000000000000794d */ /* 0x000fea0003800000 */
.L_x_22:
        /* <DEDUP_REMOVED lines=14> */
.L_x_70:


//--------------------- .text._ZN7cutlass13device_kernelIN5flash11enable_sm90INS1_16FlashAttnFwdSm90INS1_25CollectiveMainloopFwdSm90ILi2EN4cute5tupleIJNS5_1CILi1EEES8_S8_EEENS6_IJNS7_ILi128EEENS7_ILi176EEESA_EEELi128ENS_10bfloat16_tEfNS_4arch4Sm90ELb0ELb0ELb0ELb1ELb0ELb1ELb0ELb1ELb1ELb1ELb0ELb0EEENS1_21CollectiveEpilogueFwdINS6_IJSA_SA_SB_EEES9_SD_SF_Li256ELb1ELb1ELb0ELb0EEENS1_36VarlenDynamicPersistentTileSchedulerILi128ELi176ELi256ELi128ELb0ELb1ELb1ELb0ELb1ELb1EEEEEEEEEvNT_6ParamsE --------------------------
	.section	.text._ZN7cutlass13device_kernelIN5flash11enable_sm90INS1_16FlashAttnFwdSm90INS1_25CollectiveMainloopFwdSm90ILi2EN4cute5tupleIJNS5_1CILi1EEES8_S8_EEENS6_IJNS7_ILi128EEENS7_ILi176EEESA_EEELi128ENS_10bfloat16_tEfNS_4arch4Sm90ELb0ELb0ELb0ELb1ELb0ELb1ELb0ELb1ELb1ELb1ELb0ELb0EEENS1_21CollectiveEpilogueFwdINS6_IJSA_SA_SB_EEES9_SD_SF_Li256ELb1ELb1ELb0ELb0EEENS1_36VarlenDynamicPersistentTileSchedulerILi128ELi176ELi256ELi128ELb0ELb1ELb1ELb0ELb1ELb1EEEEEEEEEvNT_6ParamsE,"ax",@progbits
	.align	128
.text._ZN7cutlass13device_kernelIN5flash11enable_sm90INS1_16FlashAttnFwdSm90INS1_25CollectiveMainloopFwdSm90ILi2EN4cute5tupleIJNS5_1CILi1EEES8_S8_EEENS6_IJNS7_ILi128EEENS7_ILi176EEESA_EEELi128ENS_10bfloat16_tEfNS_4arch4Sm90ELb0ELb0ELb0ELb1ELb0ELb1ELb0ELb1ELb1ELb1ELb0ELb0EEENS1_21CollectiveEpilogueFwdINS6_IJSA_SA_SB_EEES9_SD_SF_Li256ELb1ELb1ELb0ELb0EEENS1_36VarlenDynamicPersistentTileSchedulerILi128ELi176ELi256ELi128ELb0ELb1ELb1ELb0ELb1ELb1EEEEEEEEEvNT_6ParamsE:
        .type           _ZN7cutlass13device_kernelIN5flash11enable_sm90INS1_16FlashAttnFwdSm90INS1_25CollectiveMainloopFwdSm90ILi2EN4cute5tupleIJNS5_1CILi1EEES8_S8_EEENS6_IJNS7_ILi128EEENS7_ILi176EEESA_EEELi128ENS_10bfloat16_tEfNS_4arch4Sm90ELb0ELb0ELb0ELb1ELb0ELb1ELb0ELb1ELb1ELb1ELb0ELb0EEENS1_21CollectiveEpilogueFwdINS6_IJSA_SA_SB_EEES9_SD_SF_Li256ELb1ELb1ELb0ELb0EEENS1_36VarlenDynamicPersistentTileSchedulerILi128ELi176ELi256ELi128ELb0ELb1ELb1ELb0ELb1ELb1EEEEEEEEEvNT_6ParamsE,@function
        .size           _ZN7cutlass13device_kernelIN5flash11enable_sm90INS1_16FlashAttnFwdSm90INS1_25CollectiveMainloopFwdSm90ILi2EN4cute5tupleIJNS5_1CILi1EEES8_S8_EEENS6_IJNS7_ILi128EEENS7_ILi176EEESA_EEELi128ENS_10bfloat16_tEfNS_4arch4Sm90ELb0ELb0ELb0ELb1ELb0ELb1ELb0ELb1ELb1ELb1ELb0ELb0EEENS1_21CollectiveEpilogueFwdINS6_IJSA_SA_SB_EEES9_SD_SF_Li256ELb1ELb1ELb0ELb0EEENS1_36VarlenDynamicPersistentTileSchedulerILi128ELi176ELi256ELi128ELb0ELb1ELb1ELb0ELb1ELb1EEEEEEEEEvNT_6ParamsE,(.L_x_71 - _ZN7cutlass13device_kernelIN5flash11enable_sm90INS1_16FlashAttnFwdSm90INS1_25CollectiveMainloopFwdSm90ILi2EN4cute5tupleIJNS5_1CILi1EEES8_S8_EEENS6_IJNS7_ILi128EEENS7_ILi176EEESA_EEELi128ENS_10bfloat16_tEfNS_4arch4Sm90ELb0ELb0ELb0ELb1ELb0ELb1ELb0ELb1ELb1ELb1ELb0ELb0EEENS1_21CollectiveEpilogueFwdINS6_IJSA_SA_SB_EEES9_SD_SF_Li256ELb1ELb1ELb0ELb0EEENS1_36VarlenDynamicPersistentTileSchedulerILi128ELi176ELi256ELi128ELb0ELb1ELb1ELb0ELb1ELb1EEEEEEEEEvNT_6ParamsE)
        .other          _ZN7cutlass13device_kernelIN5flash11enable_sm90INS1_16FlashAttnFwdSm90INS1_25CollectiveMainloopFwdSm90ILi2EN4cute5tupleIJNS5_1CILi1EEES8_S8_EEENS6_IJNS7_ILi128EEENS7_ILi176EEESA_EEELi128ENS_10bfloat16_tEfNS_4arch4Sm90ELb0ELb0ELb0ELb1ELb0ELb1ELb0ELb1ELb1ELb1ELb0ELb0EEENS1_21CollectiveEpilogueFwdINS6_IJSA_SA_SB_EEES9_SD_SF_Li256ELb1ELb1ELb0ELb0EEENS1_36VarlenDynamicPersistentTileSchedulerILi128ELi176ELi256ELi128ELb0ELb1ELb1ELb0ELb1ELb1EEEEEEEEEvNT_6ParamsE,@"STO_CUDA_ENTRY STV_DEFAULT"
_ZN7cutlass13device_kernelIN5flash11enable_sm90INS1_16FlashAttnFwdSm90INS1_25CollectiveMainloopFwdSm90ILi2EN4cute5tupleIJNS5_1CILi1EEES8_S8_EEENS6_IJNS7_ILi128EEENS7_ILi176EEESA_EEELi128ENS_10bfloat16_tEfNS_4arch4Sm90ELb0ELb0ELb0ELb1ELb0ELb1ELb0ELb1ELb1ELb1ELb0ELb0EEENS1_21CollectiveEpilogueFwdINS6_IJSA_SA_SB_EEES9_SD_SF_Li256ELb1ELb1ELb0ELb0EEENS1_36VarlenDynamicPersistentTileSchedulerILi128ELi176ELi256ELi128ELb0ELb1ELb1ELb0ELb1ELb1EEEEEEEEEvNT_6ParamsE:
[----:B------:R-:W-:Y:S01]  /*0000*/  LDC R1, c[0x0][0x37c] ;  /* 0x0000df00ff017b82 */ /* 0x000fe20000000800 */
[----:B------:R-:W-:Y:S05]  /*0010*/  EXIT ;  /* 0x000000000000794d */ /* 0x000fea0003800000 */
.L_x_23:
        /* <DEDUP_REMOVED lines=14> */
.L_x_71:


//--------------------- .text._ZN7cutlass13device_kernelIN5flash11enable_sm90INS1_16FlashAttnFwdSm90INS1_25CollectiveMainloopFwdSm90ILi2EN4cute5tupleIJNS5_1CILi1EEES8_S8_EEENS6_IJNS7_ILi128EEESA_SA_EEELi128ENS_10bfloat16_tEfNS_4arch4Sm90ELb0ELb1ELb0ELb0ELb0ELb0ELb0ELb1ELb1ELb1ELb0ELb0EEENS1_21CollectiveEpilogueFwdISB_S9_SC_SE_Li256ELb0ELb1ELb0ELb0EEENS1_30DynamicPersistentTileSchedulerILi256ELi128ELb0ELb1ELb1EEEEEEEEEvNT_6ParamsE --------------------------
	.section	.text._ZN7cutlass13device_kernelIN5flash11enable_sm90INS1_16FlashAttnFwdSm90INS1_25CollectiveMainloopFwdSm90ILi2EN4cute5tupleIJNS5_1CILi1EEES8_S8_EEENS6_IJNS7_ILi128EEESA_SA_EEELi128ENS_10bfloat16_tEfNS_4arch4Sm90ELb0ELb1ELb0ELb0ELb0ELb0ELb0ELb1ELb1ELb1ELb0ELb0EEENS1_21CollectiveEpilogueFwdISB_S9_SC_SE_Li256ELb0ELb1ELb0ELb0EEENS1_30DynamicPersistentTileSchedulerILi256ELi128ELb0ELb1ELb1EEEEEEEEEvNT_6ParamsE,"ax",@progbits
	.align	128
.text._ZN7cutlass13device_kernelIN5flash11enable_sm90INS1_16FlashAttnFwdSm90INS1_25CollectiveMainloopFwdSm90ILi2EN4cute5tupleIJNS5_1CILi1EEES8_S8_EEENS6_IJNS7_ILi128EEESA_SA_EEELi128ENS_10bfloat16_tEfNS_4arch4Sm90ELb0ELb1ELb0ELb0ELb0ELb0ELb0ELb1ELb1ELb1ELb0ELb0EEENS1_21CollectiveEpilogueFwdISB_S9_SC_SE_Li256ELb0ELb1ELb0ELb0EEENS1_30DynamicPersistentTileSchedulerILi256ELi128ELb0ELb1ELb1EEEEEEEEEvNT_6ParamsE:
        .type           _ZN7cutlass13device_kernelIN5flash11enable_sm90INS1_16FlashAttnFwdSm90INS1_25CollectiveMainloopFwdSm90ILi2EN4cute5tupleIJNS5_1CILi1EEES8_S8_EEENS6_IJNS7_ILi128EEESA_SA_EEELi128ENS_10bfloat16_tEfNS_4arch4Sm90ELb0ELb1ELb0ELb0ELb0ELb0ELb0ELb1ELb1ELb1ELb0ELb0EEENS1_21CollectiveEpilogueFwdISB_S9_SC_SE_Li256ELb0ELb1ELb0ELb0EEENS1_30DynamicPersistentTileSchedulerILi256ELi128ELb0ELb1ELb1EEEEEEEEEvNT_6ParamsE,@function
        .size           _ZN7cutlass13device_kernelIN5flash11enable_sm90INS1_16FlashAttnFwdSm90INS1_25CollectiveMainloopFwdSm90ILi2EN4cute5tupleIJNS5_1CILi1EEES8_S8_EEENS6_IJNS7_ILi128EEESA_SA_EEELi128ENS_10bfloat16_tEfNS_4arch4Sm90ELb0ELb1ELb0ELb0ELb0ELb0ELb0ELb1ELb1ELb1ELb0ELb0EEENS1_21CollectiveEpilogueFwdISB_S9_SC_SE_Li256ELb0ELb1ELb0ELb0EEENS1_30DynamicPersistentTileSchedulerILi256ELi128ELb0ELb1ELb1EEEEEEEEEvNT_6ParamsE,(.L_x_72 - _ZN7cutlass13device_kernelIN5flash11enable_sm90INS1_16FlashAttnFwdSm90INS1_25CollectiveMainloopFwdSm90ILi2EN4cute5tupleIJNS5_1CILi1EEES8_S8_EEENS6_IJNS7_ILi128EEESA_SA_EEELi128ENS_10bfloat16_tEfNS_4arch4Sm90ELb0ELb1ELb0ELb0ELb0ELb0ELb0ELb1ELb1ELb1ELb0ELb0EEENS1_21CollectiveEpilogueFwdISB_S9_SC_SE_Li256ELb0ELb1ELb0ELb0EEENS1_30DynamicPersistentTileSchedulerILi256ELi128ELb0ELb1ELb1EEEEEEEEEvNT_6ParamsE)
        .other          _ZN7cutlass13device_kernelIN5flash11enable_sm90INS1_16FlashAttnFwdSm90INS1_25CollectiveMainloopFwdSm90ILi2EN4cute5tupleIJNS5_1CILi1EEES8_S8_EEENS6_IJNS7_ILi128EEESA_SA_EEELi128ENS_10bfloat16_tEfNS_4arch4Sm90ELb0ELb1ELb0ELb0ELb0ELb0ELb0ELb1ELb1ELb1ELb0ELb0EEENS1_21CollectiveEpilogueFwdISB_S9_SC_SE_Li256ELb0ELb1ELb0ELb0EEENS1_30DynamicPersistentTileSchedulerILi256ELi128ELb0ELb1ELb1EEEEEEEEEvNT_6ParamsE,@"STO_CUDA_ENTRY STV_DEFAULT"
_ZN7cutlass13device_kernelIN5flash11enable_sm90INS1_16FlashAttnFwdSm90INS1_25CollectiveMainloopFwdSm90ILi2EN4cute5tupleIJNS5_1CILi1EEES8_S8_EEENS6_IJNS7_ILi128EEESA_SA_EEELi128ENS_10bfloat16_tEfNS_4arch4Sm90ELb0ELb1ELb0ELb0ELb0ELb0ELb0ELb1ELb1ELb1ELb0ELb0EEENS1_21CollectiveEpilogueFwdISB_S9_SC_SE_Li256ELb0ELb1ELb0ELb0EEENS1_30DynamicPersistentTileSchedulerILi256ELi128ELb0ELb1ELb1EEEEEEEEEvNT_6ParamsE:
[----:B------:R-:W-:Y:S01]  /*0000*/  LDC R1, c[0x0][0x37c] ;  /* 0x0000df00ff017b82 */ /* 0x000fe20000000800 */
[----:B------:R-:W-:Y:S05]  /*0010*/  EXIT ;  /* 0x000000000000794d */ /* 0x000fea0003800000 */
.L_x_24:
        /* <DEDUP_REMOVED lines=14> */
.L_x_72:


//--------------------- .text._ZN7cutlass13device_kernelIN5flash11enable_sm90INS1_16FlashAttnFwdSm90INS1_25CollectiveMainloopFwdSm90ILi2EN4cute5tupleIJNS5_1CILi1EEES8_S8_EEENS6_IJNS7_ILi128EEESA_SA_EEELi128ENS_10bfloat16_tEfNS_4arch4Sm90ELb0ELb1ELb0ELb1ELb0ELb0ELb0ELb1ELb1ELb1ELb0ELb0EEENS1_21CollectiveEpilogueFwdISB_S9_SC_SE_Li256ELb1ELb1ELb0ELb0EEENS1_36VarlenDynamicPersistentTileSchedulerILi128ELi128ELi256ELi128ELb0ELb1ELb1ELb1ELb0ELb1EEEEEEEEEvNT_6ParamsE --------------------------
	.section	.text._ZN7cutlass13device_kernelIN5flash11enable_sm90INS1_16FlashAttnFwdSm90INS1_25CollectiveMainloopFwdSm90ILi2EN4cute5tupleIJNS5_1CILi1EEES8_S8_EEENS6_IJNS7_ILi128EEESA_SA_EEELi128ENS_10bfloat16_tEfNS_4arch4Sm90ELb0ELb1ELb0ELb1ELb0ELb0ELb0ELb1ELb1ELb1ELb0ELb0EEENS1_21CollectiveEpilogueFwdISB_S9_SC_SE_Li256ELb1ELb1ELb0ELb0EEENS1_36VarlenDynamicPersistentTileSchedulerILi128ELi128ELi256ELi128ELb0ELb1ELb1ELb1ELb0ELb1EEEEEEEEEvNT_6ParamsE,"ax",@progbits
	.align	128
.text._ZN7cutlass13device_kernelIN5flash11enable_sm90INS1_16FlashAttnFwdSm90INS1_25CollectiveMainloopFwdSm90ILi2EN4cute5tupleIJNS5_1CILi1EEES8_S8_EEENS6_IJNS7_ILi128EEESA_SA_EEELi128ENS_10bfloat16_tEfNS_4arch4Sm90ELb0ELb1ELb0ELb1ELb0ELb0ELb0ELb1ELb1ELb1ELb0ELb0EEENS1_21CollectiveEpilogueFwdISB_S9_SC_SE_Li256ELb1ELb1ELb0ELb0EEENS1_36VarlenDynamicPersistentTileSchedulerILi128ELi128ELi256ELi128ELb0ELb1ELb1ELb1ELb0ELb1EEEEEEEEEvNT_6ParamsE:
        .type           _ZN7cutlass13device_kernelIN5flash11enable_sm90INS1_16FlashAttnFwdSm90INS1_25CollectiveMainloopFwdSm90ILi2EN4cute5tupleIJNS5_1CILi1EEES8_S8_EEENS6_IJNS7_ILi128EEESA_SA_EEELi128ENS_10bfloat16_tEfNS_4arch4Sm90ELb0ELb1ELb0ELb1ELb0ELb0ELb0ELb1ELb1ELb1ELb0ELb0EEENS1_21CollectiveEpilogueFwdISB_S9_SC_SE_Li256ELb1ELb1ELb0ELb0EEENS1_36VarlenDynamicPersistentTileSchedulerILi128ELi128ELi256ELi128ELb0ELb1ELb1ELb1ELb0ELb1EEEEEEEEEvNT_6ParamsE,@function
        .size           _ZN7cutlass13device_kernelIN5flash11enable_sm90INS1_16FlashAttnFwdSm90INS1_25CollectiveMainloopFwdSm90ILi2EN4cute5tupleIJNS5_1CILi1EEES8_S8_EEENS6_IJNS7_ILi128EEESA_SA_EEELi128ENS_10bfloat16_tEfNS_4arch4Sm90ELb0ELb1ELb0ELb1ELb0ELb0ELb0ELb1ELb1ELb1ELb0ELb0EEENS1_21CollectiveEpilogueFwdISB_S9_SC_SE_Li256ELb1ELb1ELb0ELb0EEENS1_36VarlenDynamicPersistentTileSchedulerILi128ELi128ELi256ELi128ELb0ELb1ELb1ELb1ELb0ELb1EEEEEEEEEvNT_6ParamsE,(.L_x_73 - _ZN7cutlass13device_kernelIN5flash11enable_sm90INS1_16FlashAttnFwdSm90INS1_25CollectiveMainloopFwdSm90ILi2EN4cute5tupleIJNS5_1CILi1EEES8_S8_EEENS6_IJNS7_ILi128EEESA_SA_EEELi128ENS_10bfloat16_tEfNS_4arch4Sm90ELb0ELb1ELb0ELb1ELb0ELb0ELb0ELb1ELb1ELb1ELb0ELb0EEENS1_21CollectiveEpilogueFwdISB_S9_SC_SE_Li256ELb1ELb1ELb0ELb0EEENS1_36VarlenDynamicPersistentTileSchedulerILi128ELi128ELi256ELi128ELb0ELb1ELb1ELb1ELb0ELb1EEEEEEEEEvNT_6ParamsE)
        .other          _ZN7cutlass13device_kernelIN5flash11enable_sm90INS1_16FlashAttnFwdSm90INS1_25CollectiveMainloopFwdSm90ILi2EN4cute5tupleIJNS5_1CILi1EEES8_S8_EEENS6_IJNS7_ILi128EEESA_SA_EEELi128ENS_10bfloat16_tEfNS_4arch4Sm90ELb0ELb1ELb0ELb1ELb0ELb0ELb0ELb1ELb1ELb1ELb0ELb0EEENS1_21CollectiveEpilogueFwdISB_S9_SC_SE_Li256ELb1ELb1ELb0ELb0EEENS1_36VarlenDynamicPersistentTileSchedulerILi128ELi128ELi256ELi128ELb0ELb1ELb1ELb1ELb0ELb1EEEEEEEEEvNT_6ParamsE,@"STO_CUDA_ENTRY STV_DEFAULT"
_ZN7cutlass13device_kernelIN5flash11enable_sm90INS1_16FlashAttnFwdSm90INS1_25CollectiveMainloopFwdSm90ILi2EN4cute5tupleIJNS5_1CILi1EEES8_S8_EEENS6_IJNS7_ILi128EEESA_SA_EEELi128ENS_10bfloat16_tEfNS_4arch4Sm90ELb0ELb1ELb0ELb1ELb0ELb0ELb0ELb1ELb1ELb1ELb0ELb0EEENS1_21CollectiveEpilogueFwdISB_S9_SC_SE_Li256ELb1ELb1ELb0ELb0EEENS1_36VarlenDynamicPersistentTileSchedulerILi128ELi128ELi256ELi128ELb0ELb1ELb1ELb1ELb0ELb1EEEEEEEEEvNT_6ParamsE:
[----:B------:R-:W-:Y:S01]  /*0000*/  LDC R1, c[0x0][0x37c] ;  /* 0x0000df00ff017b82 */ /* 0x000fe20000000800 */
[----:B------:R-:W-:Y:S05]  /*0010*/  EXIT ;  /* 0x000000000000794d */ /* 0x000fea0003800000 */
.L_x_25:
        /* <DEDUP_REMOVED lines=14> */
.L_x_73:


//--------------------- .text._ZN7cutlass13device_kernelIN5flash11enable_sm90INS1_16FlashAttnFwdSm90INS1_25CollectiveMainloopFwdSm90ILi2EN4cute5tupleIJNS5_1CILi1EEES8_S8_EEENS6_IJNS7_ILi128EEESA_SA_EEELi128ENS_10bfloat16_tEfNS_4arch4Sm90ELb0ELb1ELb0ELb1ELb0ELb1ELb0ELb1ELb1ELb1ELb0ELb0EEENS1_21CollectiveEpilogueFwdISB_S9_SC_SE_Li256ELb1ELb1ELb0ELb0EEENS1_36VarlenDynamicPersistentTileSchedulerILi128ELi128ELi256ELi128ELb0ELb1ELb1ELb1ELb0ELb1EEEEEEEEEvNT_6ParamsE --------------------------
	.section	.text._ZN7cutlass13device_kernelIN5flash11enable_sm90INS1_16FlashAttnFwdSm90INS1_25CollectiveMainloopFwdSm90ILi2EN4cute5tupleIJNS5_1CILi1EEES8_S8_EEENS6_IJNS7_ILi128EEESA_SA_EEELi128ENS_10bfloat16_tEfNS_4arch4Sm90ELb0ELb1ELb0ELb1ELb0ELb1ELb0ELb1ELb1ELb1ELb0ELb0EEENS1_21CollectiveEpilogueFwdISB_S9_SC_SE_Li256ELb1ELb1ELb0ELb0EEENS1_36VarlenDynamicPersistentTileSchedulerILi128ELi128ELi256ELi128ELb0ELb1ELb1ELb1ELb0ELb1EEEEEEEEEvNT_6ParamsE,"ax",@progbits
	.align	128
.text._ZN7cutlass13device_kernelIN5flash11enable_sm90INS1_16FlashAttnFwdSm90INS1_25CollectiveMainloopFwdSm90ILi2EN4cute5tupleIJNS5_1CILi1EEES8_S8_EEENS6_IJNS7_ILi128EEESA_SA_EEELi128ENS_10bfloat16_tEfNS_4arch4Sm90ELb0ELb1ELb0ELb1ELb0ELb1ELb0ELb1ELb1ELb1ELb0ELb0EEENS1_21CollectiveEpilogueFwdISB_S9_SC_SE_Li256ELb1ELb1ELb0ELb0EEENS1_36VarlenDynamicPersistentTileSchedulerILi128ELi128ELi256ELi128ELb0ELb1ELb1ELb1ELb0ELb1EEEEEEEEEvNT_6ParamsE:
        .type           _ZN7cutlass13device_kernelIN5flash11enable_sm90INS1_16FlashAttnFwdSm90INS1_25CollectiveMainloopFwdSm90ILi2EN4cute5tupleIJNS5_1CILi1EEES8_S8_EEENS6_IJNS7_ILi128EEESA_SA_EEELi128ENS_10bfloat16_tEfNS_4arch4Sm90ELb0ELb1ELb0ELb1ELb0ELb1ELb0ELb1ELb1ELb1ELb0ELb0EEENS1_21CollectiveEpilogueFwdISB_S9_SC_SE_Li256ELb1ELb1ELb0ELb0EEENS1_36VarlenDynamicPersistentTileSchedulerILi128ELi128ELi256ELi128ELb0ELb1ELb1ELb1ELb0ELb1EEEEEEEEEvNT_6ParamsE,@function
        .size           _ZN7cutlass13device_kernelIN5flash11enable_sm90INS1_16FlashAttnFwdSm90INS1_25CollectiveMainloopFwdSm90ILi2EN4cute5tupleIJNS5_1CILi1EEES8_S8_EEENS6_IJNS7_ILi128EEESA_SA_EEELi128ENS_10bfloat16_tEfNS_4arch4Sm90ELb0ELb1ELb0ELb1ELb0ELb1ELb0ELb1ELb1ELb1ELb0ELb0EEENS1_21CollectiveEpilogueFwdISB_S9_SC_SE_Li256ELb1ELb1ELb0ELb0EEENS1_36VarlenDynamicPersistentTileSchedulerILi128ELi128ELi256ELi128ELb0ELb1ELb1ELb1ELb0ELb1EEEEEEEEEvNT_6ParamsE,(.L_x_74 - _ZN7cutlass13device_kernelIN5flash11enable_sm90INS1_16FlashAttnFwdSm90INS1_25CollectiveMainloopFwdSm90ILi2EN4cute5tupleIJNS5_1CILi1EEES8_S8_EEENS6_IJNS7_ILi128EEESA_SA_EEELi128ENS_10bfloat16_tEfNS_4arch4Sm90ELb0ELb1ELb0ELb1ELb0ELb1ELb0ELb1ELb1ELb1ELb0ELb0EEENS1_21CollectiveEpilogueFwdISB_S9_SC_SE_Li256ELb1ELb1ELb0ELb0EEENS1_36VarlenDynamicPersistentTileSchedulerILi128ELi128ELi256ELi128ELb0ELb1ELb1ELb1ELb0ELb1EEEEEEEEEvNT_6ParamsE)
        .other          _ZN7cutlass13device_kernelIN5flash11enable_sm90INS1_16FlashAttnFwdSm90INS1_25CollectiveMainloopFwdSm90ILi2EN4cute5tupleIJNS5_1CILi1EEES8_S8_EEENS6_IJNS7_ILi128EEESA_SA_EEELi128ENS_10bfloat16_tEfNS_4arch4Sm90ELb0ELb1ELb0ELb1ELb0ELb1ELb0ELb1ELb1ELb1ELb0ELb0EEENS1_21CollectiveEpilogueFwdISB_S9_SC_SE_Li256ELb1ELb1ELb0ELb0EEENS1_36VarlenDynamicPersistentTileSchedulerILi128ELi128ELi256ELi128ELb0ELb1ELb1ELb1ELb0ELb1EEEEEEEEEvNT_6ParamsE,@"STO_CUDA_ENTRY STV_DEFAULT"
_ZN7cutlass13device_kernelIN5flash11enable_sm90INS1_16FlashAttnFwdSm90INS1_25CollectiveMainloopFwdSm90ILi2EN4cute5tupleIJNS5_1CILi1EEES8_S8_EEENS6_IJNS7_ILi128EEESA_SA_EEELi128ENS_10bfloat16_tEfNS_4arch4Sm90ELb0ELb1ELb0ELb1ELb0ELb1ELb0ELb1ELb1ELb1ELb0ELb0EEENS1_21CollectiveEpilogueFwdISB_S9_SC_SE_Li256ELb1ELb1ELb0ELb0EEENS1_36VarlenDynamicPersistentTileSchedulerILi128ELi128ELi256ELi128ELb0ELb1ELb1ELb1ELb0ELb1EEEEEEEEEvNT_6ParamsE:
[----:B------:R-:W-:Y:S01]  /*0000*/  LDC R1, c[0x0][0x37c] ;  /* 0x0000df00ff017b82 */ /* 0x000fe20000000800 */
[----:B------:R-:W-:Y:S05]  /*0010*/  EXIT ;  /* 0x000000000000794d */ /* 0x000fea0003800000 */
.L_x_26:
        /* <DEDUP_REMOVED lines=14> */
.L_x_74:


//--------------------- .text._ZN7cutlass13device_kernelIN5flash11enable_sm90INS1_16FlashAttnFwdSm90INS1_25CollectiveMainloopFwdSm90ILi2EN4cute5tupleIJNS5_1CILi1EEES8_S8_EEENS6_IJNS7_ILi128EEESA_SA_EEELi128ENS_10bfloat16_tEfNS_4arch4Sm90ELb1ELb0ELb0ELb0ELb0ELb0ELb0ELb1ELb1ELb1ELb0ELb0EEENS1_21CollectiveEpilogueFwdISB_S9_SC_SE_Li256ELb0ELb1ELb0ELb0EEENS1_30DynamicPersistentTileSchedulerILi256ELi128ELb0ELb1ELb1EEEEEEEEEvNT_6ParamsE --------------------------
	.section	.text._ZN7cutlass13device_kernelIN5flash11enable_sm90INS1_16FlashAttnFwdSm90INS1_25CollectiveMainloopFwdSm90ILi2EN4cute5tupleIJNS5_1CILi1EEES8_S8_EEENS6_IJNS7_ILi128EEESA_SA_EEELi128ENS_10bfloat16_tEfNS_4arch4Sm90ELb1ELb0ELb0ELb0ELb0ELb0ELb0ELb1ELb1ELb1ELb0ELb0EEENS1_21CollectiveEpilogueFwdISB_S9_SC_SE_Li256ELb0ELb1ELb0ELb0EEENS1_30DynamicPersistentTileSchedulerILi256ELi128ELb0ELb1ELb1EEEEEEEEEvNT_6ParamsE,"ax",@progbits
	.align	128
.text._ZN7cutlass13device_kernelIN5flash11enable_sm90INS1_16FlashAttnFwdSm90INS1_25CollectiveMainloopFwdSm90ILi2EN4cute5tupleIJNS5_1CILi1EEES8_S8_EEENS6_IJNS7_ILi128EEESA_SA_EEELi128ENS_10bfloat16_tEfNS_4arch4Sm90ELb1ELb0ELb0ELb0ELb0ELb0ELb0ELb1ELb1ELb1ELb0ELb0EEENS1_21CollectiveEpilogueFwdISB_S9_SC_SE_Li256ELb0ELb1ELb0ELb0EEENS1_30DynamicPersistentTileSchedulerILi256ELi128ELb0ELb1ELb1EEEEEEEEEvNT_6ParamsE:
        .type           _ZN7cutlass13device_kernelIN5flash11enable_sm90INS1_16FlashAttnFwdSm90INS1_25CollectiveMainloopFwdSm90ILi2EN4cute5tupleIJNS5_1CILi1EEES8_S8_EEENS6_IJNS7_ILi128EEESA_SA_EEELi128ENS_10bfloat16_tEfNS_4arch4Sm90ELb1ELb0ELb0ELb0ELb0ELb0ELb0ELb1ELb1ELb1ELb0ELb0EEENS1_21CollectiveEpilogueFwdISB_S9_SC_SE_Li256ELb0ELb1ELb0ELb0EEENS1_30DynamicPersistentTileSchedulerILi256ELi128ELb0ELb1ELb1EEEEEEEEEvNT_6ParamsE,@function
        .size           _ZN7cutlass13device_kernelIN5flash11enable_sm90INS1_16FlashAttnFwdSm90INS1_25CollectiveMainloopFwdSm90ILi2EN4cute5tupleIJNS5_1CILi1EEES8_S8_EEENS6_IJNS7_ILi128EEESA_SA_EEELi128ENS_10bfloat16_tEfNS_4arch4Sm90ELb1ELb0ELb0ELb0ELb0ELb0ELb0ELb1ELb1ELb1ELb0ELb0EEENS1_21CollectiveEpilogueFwdISB_S9_SC_SE_Li256ELb0ELb1ELb0ELb0EEENS1_30DynamicPersistentTileSchedulerILi256ELi128ELb0ELb1ELb1EEEEEEEEEvNT_6ParamsE,(.L_x_75 - _ZN7cutlass13device_kernelIN5flash11enable_sm90INS1_16FlashAttnFwdSm90INS1_25CollectiveMainloopFwdSm90ILi2EN4cute5tupleIJNS5_1CILi1EEES8_S8_EEENS6_IJNS7_ILi128EEESA_SA_EEELi128ENS_10bfloat16_tEfNS_4arch4Sm90ELb1ELb0ELb0ELb0ELb0ELb0ELb0ELb1ELb1ELb1ELb0ELb0EEENS1_21CollectiveEpilogueFwdISB_S9_SC_SE_Li256ELb0ELb1ELb0ELb0EEENS1_30DynamicPersistentTileSchedulerILi256ELi128ELb0ELb1ELb1EEEEEEEEEvNT_6ParamsE)
        .other          _ZN7cutlass13device_kernelIN5flash11enable_sm90INS1_16FlashAttnFwdSm90INS1_25CollectiveMainloopFwdSm90ILi2EN4cute5tupleIJNS5_1CILi1EEES8_S8_EEENS6_IJNS7_ILi128EEESA_SA_EEELi128ENS_10bfloat16_tEfNS_4arch4Sm90ELb1ELb0ELb0ELb0ELb0ELb0ELb0ELb1ELb1ELb1ELb0ELb0EEENS1_21CollectiveEpilogueFwdISB_S9_SC_SE_Li256ELb0ELb1ELb0ELb0EEENS1_30DynamicPersistentTileSchedulerILi256ELi128ELb0ELb1ELb1EEEEEEEEEvNT_6ParamsE,@"STO_CUDA_ENTRY STV_DEFAULT"
_ZN7cutlass13device_kernelIN5flash11enable_sm90INS1_16FlashAttnFwdSm90INS1_25CollectiveMainloopFwdSm90ILi2EN4cute5tupleIJNS5_1CILi1EEES8_S8_EEENS6_IJNS7_ILi128EEESA_SA_EEELi128ENS_10bfloat16_tEfNS_4arch4Sm90ELb1ELb0ELb0ELb0ELb0ELb0ELb0ELb1ELb1ELb1ELb0ELb0EEENS1_21CollectiveEpilogueFwdISB_S9_SC_SE_Li256ELb0ELb1ELb0ELb0EEENS1_30DynamicPersistentTileSchedulerILi256ELi128ELb0ELb1ELb1EEEEEEEEEvNT_6ParamsE:
[----:B------:R-:W-:Y:S01]  /*0000*/  LDC R1, c[0x0][0x37c] ;  /* 0x0000df00ff017b82 */ /* 0x000fe20000000800 */
[----:B------:R-:W-:Y:S05]  /*0010*/  EXIT ;  /* 0x000000000000794d */ /* 0x000fea0003800000 */
.L_x_27:
        /* <DEDUP_REMOVED lines=14> */
.L_x_75:


//--------------------- .text._ZN7cutlass13device_kernelIN5flash11enable_sm90INS1_16FlashAttnFwdSm90INS1_25CollectiveMainloopFwdSm90ILi2EN4cute5tupleIJNS5_1CILi1EEES8_S8_EEENS6_IJNS7_ILi128EEESA_SA_EEELi128ENS_10bfloat16_tEfNS_4arch4Sm90ELb1ELb0ELb0ELb1ELb0ELb0ELb0ELb1ELb1ELb1ELb0ELb0EEENS1_21CollectiveEpilogueFwdISB_S9_SC_SE_Li256ELb1ELb1ELb0ELb0EEENS1_36VarlenDynamicPersistentTileSchedulerILi128ELi128ELi256ELi128ELb0ELb1ELb1ELb1ELb1ELb1EEEEEEEEEvNT_6ParamsE --------------------------
	.section	.text._ZN7cutlass13device_kernelIN5flash11enable_sm90INS1_16FlashAttnFwdSm90INS1_25CollectiveMainloopFwdSm90ILi2EN4cute5tupleIJNS5_1CILi1EEES8_S8_EEENS6_IJNS7_ILi128EEESA_SA_EEELi128ENS_10bfloat16_tEfNS_4arch4Sm90ELb1ELb0ELb0ELb1ELb0ELb0ELb0ELb1ELb1ELb1ELb0ELb0EEENS1_21CollectiveEpilogueFwdISB_S9_SC_SE_Li256ELb1ELb1ELb0ELb0EEENS1_36VarlenDynamicPersistentTileSchedulerILi128ELi128ELi256ELi128ELb0ELb1ELb1ELb1ELb1ELb1EEEEEEEEEvNT_6ParamsE,"ax",@progbits
	.align	128
.text._ZN7cutlass13device_kernelIN5flash11enable_sm90INS1_16FlashAttnFwdSm90INS1_25CollectiveMainloopFwdSm90ILi2EN4cute5tupleIJNS5_1CILi1EEES8_S8_EEENS6_IJNS7_ILi128EEESA_SA_EEELi128ENS_10bfloat16_tEfNS_4arch4Sm90ELb1ELb0ELb0ELb1ELb0ELb0ELb0ELb1ELb1ELb1ELb0ELb0EEENS1_21CollectiveEpilogueFwdISB_S9_SC_SE_Li256ELb1ELb1ELb0ELb0EEENS1_36VarlenDynamicPersistentTileSchedulerILi128ELi128ELi256ELi128ELb0ELb1ELb1ELb1ELb1ELb1EEEEEEEEEvNT_6ParamsE:
        .type           _ZN7cutlass13device_kernelIN5flash11enable_sm90INS1_16FlashAttnFwdSm90INS1_25CollectiveMainloopFwdSm90ILi2EN4cute5tupleIJNS5_1CILi1EEES8_S8_EEENS6_IJNS7_ILi128EEESA_SA_EEELi128ENS_10bfloat16_tEfNS_4arch4Sm90ELb1ELb0ELb0ELb1ELb0ELb0ELb0ELb1ELb1ELb1ELb0ELb0EEENS1_21CollectiveEpilogueFwdISB_S9_SC_SE_Li256ELb1ELb1ELb0ELb0EEENS1_36VarlenDynamicPersistentTileSchedulerILi128ELi128ELi256ELi128ELb0ELb1ELb1ELb1ELb1ELb1EEEEEEEEEvNT_6ParamsE,@function
        .size           _ZN7cutlass13device_kernelIN5flash11enable_sm90INS1_16FlashAttnFwdSm90INS1_25CollectiveMainloopFwdSm90ILi2EN4cute5tupleIJNS5_1CILi1EEES8_S8_EEENS6_IJNS7_ILi128EEESA_SA_EEELi128ENS_10bfloat16_tEfNS_4arch4Sm90ELb1ELb0ELb0ELb1ELb0ELb0ELb0ELb1ELb1ELb1ELb0ELb0EEENS1_21CollectiveEpilogueFwdISB_S9_SC_SE_Li256ELb1ELb1ELb0ELb0EEENS1_36VarlenDynamicPersistentTileSchedulerILi128ELi128ELi256ELi128ELb0ELb1ELb1ELb1ELb1ELb1EEEEEEEEEvNT_6ParamsE,(.L_x_76 - _ZN7cutlass13device_kernelIN5flash11enable_sm90INS1_16FlashAttnFwdSm90INS1_25CollectiveMainloopFwdSm90ILi2EN4cute5tupleIJNS5_1CILi1EEES8_S8_EEENS6_IJNS7_ILi128EEESA_SA_EEELi128ENS_10bfloat16_tEfNS_4arch4Sm90ELb1ELb0ELb0ELb1ELb0ELb0ELb0ELb1ELb1ELb1ELb0ELb0EEENS1_21CollectiveEpilogueFwdISB_S9_SC_SE_Li256ELb1ELb1ELb0ELb0EEENS1_36VarlenDynamicPersistentTileSchedulerILi128ELi128ELi256ELi128ELb0ELb1ELb1ELb1ELb1ELb1EEEEEEEEEvNT_6ParamsE)
        .other          _ZN7cutlass13device_kernelIN5flash11enable_sm90INS1_16FlashAttnFwdSm90INS1_25CollectiveMainloopFwdSm90ILi2EN4cute5tupleIJNS5_1CILi1EEES8_S8_EEENS6_IJNS7_ILi128EEESA_SA_EEELi128ENS_10bfloat16_tEfNS_4arch4Sm90ELb1ELb0ELb0ELb1ELb0ELb0ELb0ELb1ELb1ELb1ELb0ELb0EEENS1_21CollectiveEpilogueFwdISB_S9_SC_SE_Li256ELb1ELb1ELb0ELb0EEENS1_36VarlenDynamicPersistentTileSchedulerILi128ELi128ELi256ELi128ELb0ELb1ELb1ELb1ELb1ELb1EEEEEEEEEvNT_6ParamsE,@"STO_CUDA_ENTRY STV_DEFAULT"
_ZN7cutlass13device_kernelIN5flash11enable_sm90INS1_16FlashAttnFwdSm90INS1_25CollectiveMainloopFwdSm90ILi2EN4cute5tupleIJNS5_1CILi1EEES8_S8_EEENS6_IJNS7_ILi128EEESA_SA_EEELi128ENS_10bfloat16_tEfNS_4arch4Sm90ELb1ELb0ELb0ELb1ELb0ELb0ELb0ELb1ELb1ELb1ELb0ELb0EEENS1_21CollectiveEpilogueFwdISB_S9_SC_SE_Li256ELb1ELb1ELb0ELb0EEENS1_36VarlenDynamicPersistentTileSchedulerILi128ELi128ELi256ELi128ELb0ELb1ELb1ELb1ELb1ELb1EEEEEEEEEvNT_6ParamsE:
[----:B------:R-:W-:Y:S01]  /*0000*/  LDC R1, c[0x0][0x37c] ;  /* 0x0000df00ff017b82 */ /* 0x000fe20000000800 */
[----:B------:R-:W-:Y:S05]  /*0010*/  EXIT ;  /* 0x000000000000794d */ /* 0x000fea0003800000 */
.L_x_28:
        /* <DEDUP_REMOVED lines=14> */
.L_x_76:


//--------------------- .text._ZN7cutlass13device_kernelIN5flash11enable_sm90INS1_16FlashAttnFwdSm90INS1_25CollectiveMainloopFwdSm90ILi2EN4cute5tupleIJNS5_1CILi1EEES8_S8_EEENS6_IJNS7_ILi128EEESA_SA_EEELi128ENS_10bfloat16_tEfNS_4arch4Sm90ELb1ELb0ELb0ELb1ELb0ELb1ELb0ELb1ELb1ELb1ELb0ELb0EEENS1_21CollectiveEpilogueFwdISB_S9_SC_SE_Li256ELb1ELb1ELb0ELb0EEENS1_36VarlenDynamicPersistentTileSchedulerILi128ELi128ELi256ELi128ELb0ELb1ELb1ELb1ELb1ELb1EEEEEEEEEvNT_6ParamsE --------------------------
	.section	.text._ZN7cutlass13device_kernelIN5flash11enable_sm90INS1_16FlashAttnFwdSm90INS1_25CollectiveMainloopFwdSm90ILi2EN4cute5tupleIJNS5_1CILi1EEES8_S8_EEENS6_IJNS7_ILi128EEESA_SA_EEELi128ENS_10bfloat16_tEfNS_4arch4Sm90ELb1ELb0ELb0ELb1ELb0ELb1ELb0ELb1ELb1ELb1ELb0ELb0EEENS1_21CollectiveEpilogueFwdISB_S9_SC_SE_Li256ELb1ELb1ELb0ELb0EEENS1_36VarlenDynamicPersistentTileSchedulerILi128ELi128ELi256ELi128ELb0ELb1ELb1ELb1ELb1ELb1EEEEEEEEEvNT_6ParamsE,"ax",@progbits
	.align	128
.text._ZN7cutlass13device_kernelIN5flash11enable_sm90INS1_16FlashAttnFwdSm90INS1_25CollectiveMainloopFwdSm90ILi2EN4cute5tupleIJNS5_1CILi1EEES8_S8_EEENS6_IJNS7_ILi128EEESA_SA_EEELi128ENS_10bfloat16_tEfNS_4arch4Sm90ELb1ELb0ELb0ELb1ELb0ELb1ELb0ELb1ELb1ELb1ELb0ELb0EEENS1_21CollectiveEpilogueFwdISB_S9_SC_SE_Li256ELb1ELb1ELb0ELb0EEENS1_36VarlenDynamicPersistentTileSchedulerILi128ELi128ELi256ELi128ELb0ELb1ELb1ELb1ELb1ELb1EEEEEEEEEvNT_6ParamsE:
        .type           _ZN7cutlass13device_kernelIN5flash11enable_sm90INS1_16FlashAttnFwdSm90INS1_25CollectiveMainloopFwdSm90ILi2EN4cute5tupleIJNS5_1CILi1EEES8_S8_EEENS6_IJNS7_ILi128EEESA_SA_EEELi128ENS_10bfloat16_tEfNS_4arch4Sm90ELb1ELb0ELb0ELb1ELb0ELb1ELb0ELb1ELb1ELb1ELb0ELb0EEENS1_21CollectiveEpilogueFwdISB_S9_SC_SE_Li256ELb1ELb1ELb0ELb0EEENS1_36VarlenDynamicPersistentTileSchedulerILi128ELi128ELi256ELi128ELb0ELb1ELb1ELb1ELb1ELb1EEEEEEEEEvNT_6ParamsE,@function
        .size           _ZN7cutlass13device_kernelIN5flash11enable_sm90INS1_16FlashAttnFwdSm90INS1_25CollectiveMainloopFwdSm90ILi2EN4cute5tupleIJNS5_1CILi1EEES8_S8_EEENS6_IJNS7_ILi128EEESA_SA_EEELi128ENS_10bfloat16_tEfNS_4arch4Sm90ELb1ELb0ELb0ELb1ELb0ELb1ELb0ELb1ELb1ELb1ELb0ELb0EEENS1_21CollectiveEpilogueFwdISB_S9_SC_SE_Li256ELb1ELb1ELb0ELb0EEENS1_36VarlenDynamicPersistentTileSchedulerILi128ELi128ELi256ELi128ELb0ELb1ELb1ELb1ELb1ELb1EEEEEEEEEvNT_6ParamsE,(.L_x_77 - _ZN7cutlass13device_kernelIN5flash11enable_sm90INS1_16FlashAttnFwdSm90INS1_25CollectiveMainloopFwdSm90ILi2EN4cute5tupleIJNS5_1CILi1EEES8_S8_EEENS6_IJNS7_ILi128EEESA_SA_EEELi128ENS_10bfloat16_tEfNS_4arch4Sm90ELb1ELb0ELb0ELb1ELb0ELb1ELb0ELb1ELb1ELb1ELb0ELb0EEENS1_21CollectiveEpilogueFwdISB_S9_SC_SE_Li256ELb1ELb1ELb0ELb0EEENS1_36VarlenDynamicPersistentTileSchedulerILi128ELi128ELi256ELi128ELb0ELb1ELb1ELb1ELb1ELb1EEEEEEEEEvNT_6ParamsE)
        .other          _ZN7cutlass13device_kernelIN5flash11enable_sm90INS1_16FlashAttnFwdSm90INS1_25CollectiveMainloopFwdSm90ILi2EN4cute5tupleIJNS5_1CILi1EEES8_S8_EEENS6_IJNS7_ILi128EEESA_SA_EEELi128ENS_10bfloat16_tEfNS_4arch4Sm90ELb1ELb0ELb0ELb1ELb0ELb1ELb0ELb1ELb1ELb1ELb0ELb0EEENS1_21CollectiveEpilogueFwdISB_S9_SC_SE_Li256ELb1ELb1ELb0ELb0EEENS1_36VarlenDynamicPersistentTileSchedulerILi128ELi128ELi256ELi128ELb0ELb1ELb1ELb1ELb1ELb1EEEEEEEEEvNT_6ParamsE,@"STO_CUDA_ENTRY STV_DEFAULT"
_ZN7cutlass13device_kernelIN5flash11enable_sm90INS1_16FlashAttnFwdSm90INS1_25CollectiveMainloopFwdSm90ILi2EN4cute5tupleIJNS5_1CILi1EEES8_S8_EEENS6_IJNS7_ILi128EEESA_SA_EEELi128ENS_10bfloat16_tEfNS_4arch4Sm90ELb1ELb0ELb0ELb1ELb0ELb1ELb0ELb1ELb1ELb1ELb0ELb0EEENS1_21CollectiveEpilogueFwdISB_S9_SC_SE_Li256ELb1ELb1ELb0ELb0EEENS1_36VarlenDynamicPersistentTileSchedulerILi128ELi128ELi256ELi128ELb0ELb1ELb1ELb1ELb1ELb1EEEEEEEEEvNT_6ParamsE:
[----:B------:R-:W-:Y:S01]  /*0000*/  LDC R1, c[0x0][0x37c] ;  /* 0x0000df00ff017b82 */ /* 0x000fe20000000800 */
[----:B------:R-:W-:Y:S05]  /*0010*/  EXIT ;  /* 0x000000000000794d */ /* 0x000fea0003800000 */
.L_x_29:
        /* <DEDUP_REMOVED lines=14> */
.L_x_77:


//--------------------- .text._ZN7cutlass13device_kernelIN5flash11enable_sm90INS1_16FlashAttnFwdSm90INS1_25CollectiveMainloopFwdSm90ILi2EN4cute5tupleIJNS5_1CILi1EEES8_S8_EEENS6_IJNS7_ILi192EEENS7_ILi144EEENS7_ILi96EEEEEELi96ENS_10bfloat16_tEfNS_4arch4Sm90ELb0ELb0ELb0ELb0ELb0ELb0ELb0ELb0ELb1ELb1ELb0ELb0EEENS1_21CollectiveEpilogueFwdINS6_IJSA_SC_SB_EEES9_SE_SG_Li384ELb0ELb1ELb0ELb0EEENS1_29StaticPersistentTileSchedulerILb0EEEEEEEEEvNT_6ParamsE --------------------------
	.section	.text._ZN7cutlass13device_kernelIN5flash11enable_sm90INS1_16FlashAttnFwdSm90INS1_25CollectiveMainloopFwdSm90ILi2EN4cute5tupleIJNS5_1CILi1EEES8_S8_EEENS6_IJNS7_ILi192EEENS7_ILi144EEENS7_ILi96EEEEEELi96ENS_10bfloat16_tEfNS_4arch4Sm90ELb0ELb0ELb0ELb0ELb0ELb0ELb0ELb0ELb1ELb1ELb0ELb0EEENS1_21CollectiveEpilogueFwdINS6_IJSA_SC_SB_EEES9_SE_SG_Li384ELb0ELb1ELb0ELb0EEENS1_29StaticPersistentTileSchedulerILb0EEEEEEEEEvNT_6ParamsE,"ax",@progbits
	.align	128
.text._ZN7cutlass13device_kernelIN5flash11enable_sm90INS1_16FlashAttnFwdSm90INS1_25CollectiveMainloopFwdSm90ILi2EN4cute5tupleIJNS5_1CILi1EEES8_S8_EEENS6_IJNS7_ILi192EEENS7_ILi144EEENS7_ILi96EEEEEELi96ENS_10bfloat16_tEfNS_4arch4Sm90ELb0ELb0ELb0ELb0ELb0ELb0ELb0ELb0ELb1ELb1ELb0ELb0EEENS1_21CollectiveEpilogueFwdINS6_IJSA_SC_SB_EEES9_SE_SG_Li384ELb0ELb1ELb0ELb0EEENS1_29StaticPersistentTileSchedulerILb0EEEEEEEEEvNT_6ParamsE:
        .type           _ZN7cutlass13device_kernelIN5flash11enable_sm90INS1_16FlashAttnFwdSm90INS1_25CollectiveMainloopFwdSm90ILi2EN4cute5tupleIJNS5_1CILi1EEES8_S8_EEENS6_IJNS7_ILi192EEENS7_ILi144EEENS7_ILi96EEEEEELi96ENS_10bfloat16_tEfNS_4arch4Sm90ELb0ELb0ELb0ELb0ELb0ELb0ELb0ELb0ELb1ELb1ELb0ELb0EEENS1_21CollectiveEpilogueFwdINS6_IJSA_SC_SB_EEES9_SE_SG_Li384ELb0ELb1ELb0ELb0EEENS1_29StaticPersistentTileSchedulerILb0EEEEEEEEEvNT_6ParamsE,@function
        .size           _ZN7cutlass13device_kernelIN5flash11enable_sm90INS1_16FlashAttnFwdSm90INS1_25CollectiveMainloopFwdSm90ILi2EN4cute5tupleIJNS5_1CILi1EEES8_S8_EEENS6_IJNS7_ILi192EEENS7_ILi144EEENS7_ILi96EEEEEELi96ENS_10bfloat16_tEfNS_4arch4Sm90ELb0ELb0ELb0ELb0ELb0ELb0ELb0ELb0ELb1ELb1ELb0ELb0EEENS1_21CollectiveEpilogueFwdINS6_IJSA_SC_SB_EEES9_SE_SG_Li384ELb0ELb1ELb0ELb0EEENS1_29StaticPersistentTileSchedulerILb0EEEEEEEEEvNT_6ParamsE,(.L_x_78 - _ZN7cutlass13device_kernelIN5flash11enable_sm90INS1_16FlashAttnFwdSm90INS1_25CollectiveMainloopFwdSm90ILi2EN4cute5tupleIJNS5_1CILi1EEES8_S8_EEENS6_IJNS7_ILi192EEENS7_ILi144EEENS7_ILi96EEEEEELi96ENS_10bfloat16_tEfNS_4arch4Sm90ELb0ELb0ELb0ELb0ELb0ELb0ELb0ELb0ELb1ELb1ELb0ELb0EEENS1_21CollectiveEpilogueFwdINS6_IJSA_SC_SB_EEES9_SE_SG_Li384ELb0ELb1ELb0ELb0EEENS1_29StaticPersistentTileSchedulerILb0EEEEEEEEEvNT_6ParamsE)
        .other          _ZN7cutlass13device_kernelIN5flash11enable_sm90INS1_16FlashAttnFwdSm90INS1_25CollectiveMainloopFwdSm90ILi2EN4cute5tupleIJNS5_1CILi1EEES8_S8_EEENS6_IJNS7_ILi192EEENS7_ILi144EEENS7_ILi96EEEEEELi96ENS_10bfloat16_tEfNS_4arch4Sm90ELb0ELb0ELb0ELb0ELb0ELb0ELb0ELb0ELb1ELb1ELb0ELb0EEENS1_21CollectiveEpilogueFwdINS6_IJSA_SC_SB_EEES9_SE_SG_Li384ELb0ELb1ELb0ELb0EEENS1_29StaticPersistentTileSchedulerILb0EEEEEEEEEvNT_6ParamsE,@"STO_CUDA_ENTRY STV_DEFAULT"
_ZN7cutlass13device_kernelIN5flash11enable_sm90INS1_16FlashAttnFwdSm90INS1_25CollectiveMainloopFwdSm90ILi2EN4cute5tupleIJNS5_1CILi1EEES8_S8_EEENS6_IJNS7_ILi192EEENS7_ILi144EEENS7_ILi96EEEEEELi96ENS_10bfloat16_tEfNS_4arch4Sm90ELb0ELb0ELb0ELb0ELb0ELb0ELb0ELb0ELb1ELb1ELb0ELb0EEENS1_21CollectiveEpilogueFwdINS6_IJSA_SC_SB_EEES9_SE_SG_Li384ELb0ELb1ELb0ELb0EEENS1_29StaticPersistentTileSchedulerILb0EEEEEEEEEvNT_6ParamsE:
[----:B------:R-:W-:Y:S01]  /*0000*/  LDC R1, c[0x0][0x37c] ;  /* 0x0000df00ff017b82 */ /* 0x000fe20000000800 */
[----:B------:R-:W-:Y:S05]  /*0010*/  EXIT ;  /* 0x000000000000794d */ /* 0x000fea0003800000 */
.L_x_30:
        /* <DEDUP_REMOVED lines=14> */
.L_x_78:


//--------------------- .text._ZN7cutlass13device_kernelIN5flash11enable_sm90INS1_16FlashAttnFwdSm90INS1_25CollectiveMainloopFwdSm90ILi2EN4cute5tupleIJNS5_1CILi1EEES8_S8_EEENS6_IJNS7_ILi192EEENS7_ILi144EEENS7_ILi96EEEEEELi96ENS_10bfloat16_tEfNS_4arch4Sm90ELb0ELb0ELb0ELb1ELb0ELb0ELb0ELb0ELb1ELb1ELb0ELb0EEENS1_21CollectiveEpilogueFwdINS6_IJSA_SC_SB_EEES9_SE_SG_Li384ELb1ELb1ELb0ELb0EEENS1_36VarlenDynamicPersistentTileSchedulerILi192ELi144ELi384ELi128ELb0ELb1ELb1ELb0ELb1ELb1EEEEEEEEEvNT_6ParamsE --------------------------
	.section	.text._ZN7cutlass13device_kernelIN5flash11enable_sm90INS1_16FlashAttnFwdSm90INS1_25CollectiveMainloopFwdSm90ILi2EN4cute5tupleIJNS5_1CILi1EEES8_S8_EEENS6_IJNS7_ILi192EEENS7_ILi144EEENS7_ILi96EEEEEELi96ENS_10bfloat16_tEfNS_4arch4Sm90ELb0ELb0ELb0ELb1ELb0ELb0ELb0ELb0ELb1ELb1ELb0ELb0EEENS1_21CollectiveEpilogueFwdINS6_IJSA_SC_SB_EEES9_SE_SG_Li384ELb1ELb1ELb0ELb0EEENS1_36VarlenDynamicPersistentTileSchedulerILi192ELi144ELi384ELi128ELb0ELb1ELb1ELb0ELb1ELb1EEEEEEEEEvNT_6ParamsE,"ax",@progbits
	.align	128
.text._ZN7cutlass13device_kernelIN5flash11enable_sm90INS1_16FlashAttnFwdSm90INS1_25CollectiveMainloopFwdSm90ILi2EN4cute5tupleIJNS5_1CILi1EEES8_S8_EEENS6_IJNS7_ILi192EEENS7_ILi144EEENS7_ILi96EEEEEELi96ENS_10bfloat16_tEfNS_4arch4Sm90ELb0ELb0ELb0ELb1ELb0ELb0ELb0ELb0ELb1ELb1ELb0ELb0EEENS1_21CollectiveEpilogueFwdINS6_IJSA_SC_SB_EEES9_SE_SG_Li384ELb1ELb1ELb0ELb0EEENS1_36VarlenDynamicPersistentTileSchedulerILi192ELi144ELi384ELi128ELb0ELb1ELb1ELb0ELb1ELb1EEEEEEEEEvNT_6ParamsE:
        .type           _ZN7cutlass13device_kernelIN5flash11enable_sm90INS1_16FlashAttnFwdSm90INS1_25CollectiveMainloopFwdSm90ILi2EN4cute5tupleIJNS5_1CILi1EEES8_S8_EEENS6_IJNS7_ILi192EEENS7_ILi144EEENS7_ILi96EEEEEELi96ENS_10bfloat16_tEfNS_4arch4Sm90ELb0ELb0ELb0ELb1ELb0ELb0ELb0ELb0ELb1ELb1ELb0ELb0EEENS1_21CollectiveEpilogueFwdINS6_IJSA_SC_SB_EEES9_SE_SG_Li384ELb1ELb1ELb0ELb0EEENS1_36VarlenDynamicPersistentTileSchedulerILi192ELi144ELi384ELi128ELb0ELb1ELb1ELb0ELb1ELb1EEEEEEEEEvNT_6ParamsE,@function
        .size           _ZN7cutlass13device_kernelIN5flash11enable_sm90INS1_16FlashAttnFwdSm90INS1_25CollectiveMainloopFwdSm90ILi2EN4cute5tupleIJNS5_1CILi1EEES8_S8_EEENS6_IJNS7_ILi192EEENS7_ILi144EEENS7_ILi96EEEEEELi96ENS_10bfloat16_tEfNS_4arch4Sm90ELb0ELb0ELb0ELb1ELb0ELb0ELb0ELb0ELb1ELb1ELb0ELb0EEENS1_21CollectiveEpilogueFwdINS6_IJSA_SC_SB_EEES9_SE_SG_Li384ELb1ELb1ELb0ELb0EEENS1_36VarlenDynamicPersistentTileSchedulerILi192ELi144ELi384ELi128ELb0ELb1ELb1ELb0ELb1ELb1EEEEEEEEEvNT_6ParamsE,(.L_x_79 - _ZN7cutlass13device_kernelIN5flash11enable_sm90INS1_16FlashAttnFwdSm90INS1_25CollectiveMainloopFwdSm90ILi2EN4cute5tupleIJNS5_1CILi1EEES8_S8_EEENS6_IJNS7_ILi192EEENS7_ILi144EEENS7_ILi96EEEEEELi96ENS_10bfloat16_tEfNS_4arch4Sm90ELb0ELb0ELb0ELb1ELb0ELb0ELb0ELb0ELb1ELb1ELb0ELb0EEENS1_21CollectiveEpilogueFwdINS6_IJSA_SC_SB_EEES9_SE_SG_Li384ELb1ELb1ELb0ELb0EEENS1_36VarlenDynamicPersistentTileSchedulerILi192ELi144ELi384ELi128ELb0ELb1ELb1ELb0ELb1ELb1EEEEEEEEEvNT_6ParamsE)
        .other          _ZN7cutlass13device_kernelIN5flash11enable_sm90INS1_16FlashAttnFwdSm90INS1_25CollectiveMainloopFwdSm90ILi2EN4cute5tupleIJNS5_1CILi1EEES8_S8_EEENS6_IJNS7_ILi192EEENS7_ILi144EEENS7_ILi96EEEEEELi96ENS_10bfloat16_tEfNS_4arch4Sm90ELb0ELb0ELb0ELb1ELb0ELb0ELb0ELb0ELb1ELb1ELb0ELb0EEENS1_21CollectiveEpilogueFwdINS6_IJSA_SC_SB_EEES9_SE_SG_Li384ELb1ELb1ELb0ELb0EEENS1_36VarlenDynamicPersistentTileSchedulerILi192ELi144ELi384ELi128ELb0ELb1ELb1ELb0ELb1ELb1EEEEEEEEEvNT_6ParamsE,@"STO_CUDA_ENTRY STV_DEFAULT"
_ZN7cutlass13device_kernelIN5flash11enable_sm90INS1_16FlashAttnFwdSm90INS1_25CollectiveMainloopFwdSm90ILi2EN4cute5tupleIJNS5_1CILi1EEES8_S8_EEENS6_IJNS7_ILi192EEENS7_ILi144EEENS7_ILi96EEEEEELi96ENS_10bfloat16_tEfNS_4arch4Sm90ELb0ELb0ELb0ELb1ELb0ELb0ELb0ELb0ELb1ELb1ELb0ELb0EEENS1_21CollectiveEpilogueFwdINS6_IJSA_SC_SB_EEES9_SE_SG_Li384ELb1ELb1ELb0ELb0EEENS1_36VarlenDynamicPersistentTileSchedulerILi192ELi144ELi384ELi128ELb0ELb1ELb1ELb0ELb1ELb1EEEEEEEEEvNT_6ParamsE:
[----:B------:R-:W-:Y:S01]  /*0000*/  LDC R1, c[0x0][0x37c] ;  /* 0x0000df00ff017b82 */ /* 0x000fe20000000800 */
[----:B------:R-:W-:Y:S05]  /*0010*/  EXIT ;  /* 0x000000000000794d */ /* 0x000fea0003800000 */
.L_x_31:
        /* <DEDUP_REMOVED lines=14> */
.L_x_79:


//--------------------- .text._ZN7cutlass13device_kernelIN5flash11enable_sm90INS1_16FlashAttnFwdSm90INS1_25CollectiveMainloopFwdSm90ILi2EN4cute5tupleIJNS5_1CILi1EEES8_S8_EEENS6_IJNS7_ILi192EEENS7_ILi144EEENS7_ILi96EEEEEELi96ENS_10bfloat16_tEfNS_4arch4Sm90ELb0ELb0ELb0ELb1ELb0ELb1ELb0ELb0ELb1ELb1ELb0ELb0EEENS1_21CollectiveEpilogueFwdINS6_IJSA_SC_SB_EEES9_SE_SG_Li384ELb1ELb1ELb0ELb0EEENS1_36VarlenDynamicPersistentTileSchedulerILi192ELi144ELi384ELi128ELb0ELb1ELb1ELb0ELb1ELb1EEEEEEEEEvNT_6ParamsE --------------------------
	.section	.text._ZN7cutlass13device_kernelIN5flash11enable_sm90INS1_16FlashAttnFwdSm90INS1_25CollectiveMainloopFwdSm90ILi2EN4cute5tupleIJNS5_1CILi1EEES8_S8_EEENS6_IJNS7_ILi192EEENS7_ILi144EEENS7_ILi96EEEEEELi96ENS_10bfloat16_tEfNS_4arch4Sm90ELb0ELb0ELb0ELb1ELb0ELb1ELb0ELb0ELb1ELb1ELb0ELb0EEENS1_21CollectiveEpilogueFwdINS6_IJSA_SC_SB_EEES9_SE_SG_Li384ELb1ELb1ELb0ELb0EEENS1_36VarlenDynamicPersistentTileSchedulerILi192ELi144ELi384ELi128ELb0ELb1ELb1ELb0ELb1ELb1EEEEEEEEEvNT_6ParamsE,"ax",@progbits
	.align	128
.text._ZN7cutlass13device_kernelIN5flash11enable_sm90INS1_16FlashAttnFwdSm90INS1_25CollectiveMainloopFwdSm90ILi2EN4cute5tupleIJNS5_1CILi1EEES8_S8_EEENS6_IJNS7_ILi192EEENS7_ILi144EEENS7_ILi96EEEEEELi96ENS_10bfloat16_tEfNS_4arch4Sm90ELb0ELb0ELb0ELb1ELb0ELb1ELb0ELb0ELb1ELb1ELb0ELb0EEENS1_21CollectiveEpilogueFwdINS6_IJSA_SC_SB_EEES9_SE_SG_Li384ELb1ELb1ELb0ELb0EEENS1_36VarlenDynamicPersistentTileSchedulerILi192ELi144ELi384ELi128ELb0ELb1ELb1ELb0ELb1ELb1EEEEEEEEEvNT_6ParamsE:
        .type           _ZN7cutlass13device_kernelIN5flash11enable_sm90INS1_16FlashAttnFwdSm90INS1_25CollectiveMainloopFwdSm90ILi2EN4cute5tupleIJNS5_1CILi1EEES8_S8_EEENS6_IJNS7_ILi192EEENS7_ILi144EEENS7_ILi96EEEEEELi96ENS_10bfloat16_tEfNS_4arch4Sm90ELb0ELb0ELb0ELb1ELb0ELb1ELb0ELb0ELb1ELb1ELb0ELb0EEENS1_21CollectiveEpilogueFwdINS6_IJSA_SC_SB_EEES9_SE_SG_Li384ELb1ELb1ELb0ELb0EEENS1_36VarlenDynamicPersistentTileSchedulerILi192ELi144ELi384ELi128ELb0ELb1ELb1ELb0ELb1ELb1EEEEEEEEEvNT_6ParamsE,@function
        .size           _ZN7cutlass13device_kernelIN5flash11enable_sm90INS1_16FlashAttnFwdSm90INS1_25CollectiveMainloopFwdSm90ILi2EN4cute5tupleIJNS5_1CILi1EEES8_S8_EEENS6_IJNS7_ILi192EEENS7_ILi144EEENS7_ILi96EEEEEELi96ENS_10bfloat16_tEfNS_4arch4Sm90ELb0ELb0ELb0ELb1ELb0ELb1ELb0ELb0ELb1ELb1ELb0ELb0EEENS1_21CollectiveEpilogueFwdINS6_IJSA_SC_SB_EEES9_SE_SG_Li384ELb1ELb1ELb0ELb0EEENS1_36VarlenDynamicPersistentTileSchedulerILi192ELi144ELi384ELi128ELb0ELb1ELb1ELb0ELb1ELb1EEEEEEEEEvNT_6ParamsE,(.L_x_80 - _ZN7cutlass13device_kernelIN5flash11enable_sm90INS1_16FlashAttnFwdSm90INS1_25CollectiveMainloopFwdSm90ILi2EN4cute5tupleIJNS5_1CILi1EEES8_S8_EEENS6_IJNS7_ILi192EEENS7_ILi144EEENS7_ILi96EEEEEELi96ENS_10bfloat16_tEfNS_4arch4Sm90ELb0ELb0ELb0ELb1ELb0ELb1ELb0ELb0ELb1ELb1ELb0ELb0EEENS1_21CollectiveEpilogueFwdINS6_IJSA_SC_SB_EEES9_SE_SG_Li384ELb1ELb1ELb0ELb0EEENS1_36VarlenDynamicPersistentTileSchedulerILi192ELi144ELi384ELi128ELb0ELb1ELb1ELb0ELb1ELb1EEEEEEEEEvNT_6ParamsE)
        .other          _ZN7cutlass13device_kernelIN5flash11enable_sm90INS1_16FlashAttnFwdSm90INS1_25CollectiveMainloopFwdSm90ILi2EN4cute5tupleIJNS5_1CILi1EEES8_S8_EEENS6_IJNS7_ILi192EEENS7_ILi144EEENS7_ILi96EEEEEELi96ENS_10bfloat16_tEfNS_4arch4Sm90ELb0ELb0ELb0ELb1ELb0ELb1ELb0ELb0ELb1ELb1ELb0ELb0EEENS1_21CollectiveEpilogueFwdINS6_IJSA_SC_SB_EEES9_SE_SG_Li384ELb1ELb1ELb0ELb0EEENS1_36VarlenDynamicPersistentTileSchedulerILi192ELi144ELi384ELi128ELb0ELb1ELb1ELb0ELb1ELb1EEEEEEEEEvNT_6ParamsE,@"STO_CUDA_ENTRY STV_DEFAULT"
_ZN7cutlass13device_kernelIN5flash11enable_sm90INS1_16FlashAttnFwdSm90INS1_25CollectiveMainloopFwdSm90ILi2EN4cute5tupleIJNS5_1CILi1EEES8_S8_EEENS6_IJNS7_ILi192EEENS7_ILi144EEENS7_ILi96EEEEEELi96ENS_10bfloat16_tEfNS_4arch4Sm90ELb0ELb0ELb0ELb1ELb0ELb1ELb0ELb0ELb1ELb1ELb0ELb0EEENS1_21CollectiveEpilogueFwdINS6_IJSA_SC_SB_EEES9_SE_SG_Li384ELb1ELb1ELb0ELb0EEENS1_36VarlenDynamicPersistentTileSchedulerILi192ELi144ELi384ELi128ELb0ELb1ELb1ELb0ELb1ELb1EEEEEEEEEvNT_6ParamsE:
[----:B------:R-:W-:Y:S01]  /*0000*/  LDC R1, c[0x0][0x37c] ;  /* 0x0000df00ff017b82 */ /* 0x000fe20000000800 */
[----:B------:R-:W-:Y:S05]  /*0010*/  EXIT ;  /* 0x000000000000794d */ /* 0x000fea0003800000 */
.L_x_32:
        /* <DEDUP_REMOVED lines=14> */
.L_x_80:


//--------------------- .text._ZN7cutlass13device_kernelIN5flash11enable_sm90INS1_16FlashAttnFwdSm90INS1_25CollectiveMainloopFwdSm90ILi2EN4cute5tupleIJNS5_1CILi1EEES8_S8_EEENS6_IJNS7_ILi192EEENS7_ILi128EEENS7_ILi96EEEEEELi96ENS_10bfloat16_tEfNS_4arch4Sm90ELb0ELb1ELb0ELb0ELb0ELb0ELb0ELb0ELb1ELb1ELb0ELb0EEENS1_21CollectiveEpilogueFwdINS6_IJSA_SC_SB_EEES9_SE_SG_Li384ELb0ELb1ELb0ELb0EEENS1_30DynamicPersistentTileSchedulerILi384ELi128ELb0ELb1ELb1EEEEEEEEEvNT_6ParamsE --------------------------
	.section	.text._ZN7cutlass13device_kernelIN5flash11enable_sm90INS1_16FlashAttnFwdSm90INS1_25CollectiveMainloopFwdSm90ILi2EN4cute5tupleIJNS5_1CILi1EEES8_S8_EEENS6_IJNS7_ILi192EEENS7_ILi128EEENS7_ILi96EEEEEELi96ENS_10bfloat16_tEfNS_4arch4Sm90ELb0ELb1ELb0ELb0ELb0ELb0ELb0ELb0ELb1ELb1ELb0ELb0EEENS1_21CollectiveEpilogueFwdINS6_IJSA_SC_SB_EEES9_SE_SG_Li384ELb0ELb1ELb0ELb0EEENS1_30DynamicPersistentTileSchedulerILi384ELi128ELb0ELb1ELb1EEEEEEEEEvNT_6ParamsE,"ax",@progbits
	.align	128
.text._ZN7cutlass13device_kernelIN5flash11enable_sm90INS1_16FlashAttnFwdSm90INS1_25CollectiveMainloopFwdSm90ILi2EN4cute5tupleIJNS5_1CILi1EEES8_S8_EEENS6_IJNS7_ILi192EEENS7_ILi128EEENS7_ILi96EEEEEELi96ENS_10bfloat16_tEfNS_4arch4Sm90ELb0ELb1ELb0ELb0ELb0ELb0ELb0ELb0ELb1ELb1ELb0ELb0EEENS1_21CollectiveEpilogueFwdINS6_IJSA_SC_SB_EEES9_SE_SG_Li384ELb0ELb1ELb0ELb0EEENS1_30DynamicPersistentTileSchedulerILi384ELi128ELb0ELb1ELb1EEEEEEEEEvNT_6ParamsE:
        .type           _ZN7cutlass13device_kernelIN5flash11enable_sm90INS1_16FlashAttnFwdSm90INS1_25CollectiveMainloopFwdSm90ILi2EN4cute5tupleIJNS5_1CILi1EEES8_S8_EEENS6_IJNS7_ILi192EEENS7_ILi128EEENS7_ILi96EEEEEELi96ENS_10bfloat16_tEfNS_4arch4Sm90ELb0ELb1ELb0ELb0ELb0ELb0ELb0ELb0ELb1ELb1ELb0ELb0EEENS1_21CollectiveEpilogueFwdINS6_IJSA_SC_SB_EEES9_SE_SG_Li384ELb0ELb1ELb0ELb0EEENS1_30DynamicPersistentTileSchedulerILi384ELi128ELb0ELb1ELb1EEEEEEEEEvNT_6ParamsE,@function
        .size           _ZN7cutlass13device_kernelIN5flash11enable_sm90INS1_16FlashAttnFwdSm90INS1_25CollectiveMainloopFwdSm90ILi2EN4cute5tupleIJNS5_1CILi1EEES8_S8_EEENS6_IJNS7_ILi192EEENS7_ILi128EEENS7_ILi96EEEEEELi96ENS_10bfloat16_tEfNS_4arch4Sm90ELb0ELb1ELb0ELb0ELb0ELb0ELb0ELb0ELb1ELb1ELb0ELb0EEENS1_21CollectiveEpilogueFwdINS6_IJSA_SC_SB_EEES9_SE_SG_Li384ELb0ELb1ELb0ELb0EEENS1_30DynamicPersistentTileSchedulerILi384ELi128ELb0ELb1ELb1EEEEEEEEEvNT_6ParamsE,(.L_x_81 - _ZN7cutlass13device_kernelIN5flash11enable_sm90INS1_16FlashAttnFwdSm90INS1_25CollectiveMainloopFwdSm90ILi2EN4cute5tupleIJNS5_1CILi1EEES8_S8_EEENS6_IJNS7_ILi192EEENS7_ILi128EEENS7_ILi96EEEEEELi96ENS_10bfloat16_tEfNS_4arch4Sm90ELb0ELb1ELb0ELb0ELb0ELb0ELb0ELb0ELb1ELb1ELb0ELb0EEENS1_21CollectiveEpilogueFwdINS6_IJSA_SC_SB_EEES9_SE_SG_Li384ELb0ELb1ELb0ELb0EEENS1_30DynamicPersistentTileSchedulerILi384ELi128ELb0ELb1ELb1EEEEEEEEEvNT_6ParamsE)
        .other          _ZN7cutlass13device_kernelIN5flash11enable_sm90INS1_16FlashAttnFwdSm90INS1_25CollectiveMainloopFwdSm90ILi2EN4cute5tupleIJNS5_1CILi1EEES8_S8_EEENS6_IJNS7_ILi192EEENS7_ILi128EEENS7_ILi96EEEEEELi96ENS_10bfloat16_tEfNS_4arch4Sm90ELb0ELb1ELb0ELb0ELb0ELb0ELb0ELb0ELb1ELb1ELb0ELb0EEENS1_21CollectiveEpilogueFwdINS6_IJSA_SC_SB_EEES9_SE_SG_Li384ELb0ELb1ELb0ELb0EEENS1_30DynamicPersistentTileSchedulerILi384ELi128ELb0ELb1ELb1EEEEEEEEEvNT_6ParamsE,@"STO_CUDA_ENTRY STV_DEFAULT"
_ZN7cutlass13device_kernelIN5flash11enable_sm90INS1_16FlashAttnFwdSm90INS1_25CollectiveMainloopFwdSm90ILi2EN4cute5tupleIJNS5_1CILi1EEES8_S8_EEENS6_IJNS7_ILi192EEENS7_ILi128EEENS7_ILi96EEEEEELi96ENS_10bfloat16_tEfNS_4arch4Sm90ELb0ELb1ELb0ELb0ELb0ELb0ELb0ELb0ELb1ELb1ELb0ELb0EEENS1_21CollectiveEpilogueFwdINS6_IJSA_SC_SB_EEES9_SE_SG_Li384ELb0ELb1ELb0ELb0EEENS1_30DynamicPersistentTileSchedulerILi384ELi128ELb0ELb1ELb1EEEEEEEEEvNT_6ParamsE:
[----:B------:R-:W-:Y:S01]  /*0000*/  LDC R1, c[0x0][0x37c] ;  /* 0x0000df00ff017b82 */ /* 0x000fe20000000800 */
[----:B------:R-:W-:Y:S05]  /*0010*/  EXIT ;  /* 0x000000000000794d */ /* 0x000fea0003800000 */
.L_x_33:
        /* <DEDUP_REMOVED lines=14> */
.L_x_81:


//--------------------- .text._ZN7cutlass13device_kernelIN5flash11enable_sm90INS1_16FlashAttnFwdSm90INS1_25CollectiveMainloopFwdSm90ILi2EN4cute5tupleIJNS5_1CILi1EEES8_S8_EEENS6_IJNS7_ILi192EEENS7_ILi128EEENS7_ILi96EEEEEELi96ENS_10bfloat16_tEfNS_4arch4Sm90ELb0ELb1ELb0ELb1ELb0ELb0ELb0ELb0ELb1ELb1ELb0ELb0EEENS1_21CollectiveEpilogueFwdINS6_IJSA_SC_SB_EEES9_SE_SG_Li384ELb1ELb1ELb0ELb0EEENS1_36VarlenDynamicPersistentTileSchedulerILi192ELi128ELi384ELi128ELb0ELb1ELb1ELb1ELb0ELb1EEEEEEEEEvNT_6ParamsE --------------------------
	.section	.text._ZN7cutlass13device_kernelIN5flash11enable_sm90INS1_16FlashAttnFwdSm90INS1_25CollectiveMainloopFwdSm90ILi2EN4cute5tupleIJNS5_1CILi1EEES8_S8_EEENS6_IJNS7_ILi192EEENS7_ILi128EEENS7_ILi96EEEEEELi96ENS_10bfloat16_tEfNS_4arch4Sm90ELb0ELb1ELb0ELb1ELb0ELb0ELb0ELb0ELb1ELb1ELb0ELb0EEENS1_21CollectiveEpilogueFwdINS6_IJSA_SC_SB_EEES9_SE_SG_Li384ELb1ELb1ELb0ELb0EEENS1_36VarlenDynamicPersistentTileSchedulerILi192ELi128ELi384ELi128ELb0ELb1ELb1ELb1ELb0ELb1EEEEEEEEEvNT_6ParamsE,"ax",@progbits
	.align	128
.text._ZN7cutlass13device_kernelIN5flash11enable_sm90INS1_16FlashAttnFwdSm90INS1_25CollectiveMainloopFwdSm90ILi2EN4cute5tupleIJNS5_1CILi1EEES8_S8_EEENS6_IJNS7_ILi192EEENS7_ILi128EEENS7_ILi96EEEEEELi96ENS_10bfloat16_tEfNS_4arch4Sm90ELb0ELb1ELb0ELb1ELb0ELb0ELb0ELb0ELb1ELb1ELb0ELb0EEENS1_21CollectiveEpilogueFwdINS6_IJSA_SC_SB_EEES9_SE_SG_Li384ELb1ELb1ELb0ELb0EEENS1_36VarlenDynamicPersistentTileSchedulerILi192ELi128ELi384ELi128ELb0ELb1ELb1ELb1ELb0ELb1EEEEEEEEEvNT_6ParamsE:
        .type           _ZN7cutlass13device_kernelIN5flash11enable_sm90INS1_16FlashAttnFwdSm90INS1_25CollectiveMainloopFwdSm90ILi2EN4cute5tupleIJNS5_1CILi1EEES8_S8_EEENS6_IJNS7_ILi192EEENS7_ILi128EEENS7_ILi96EEEEEELi96ENS_10bfloat16_tEfNS_4arch4Sm90ELb0ELb1ELb0ELb1ELb0ELb0ELb0ELb0ELb1ELb1ELb0ELb0EEENS1_21CollectiveEpilogueFwdINS6_IJSA_SC_SB_EEES9_SE_SG_Li384ELb1ELb1ELb0ELb0EEENS1_36VarlenDynamicPersistentTileSchedulerILi192ELi128ELi384ELi128ELb0ELb1ELb1ELb1ELb0ELb1EEEEEEEEEvNT_6ParamsE,@function
        .size           _ZN7cutlass13device_kernelIN5flash11enable_sm90INS1_16FlashAttnFwdSm90INS1_25CollectiveMainloopFwdSm90ILi2EN4cute5tupleIJNS5_1CILi1EEES8_S8_EEENS6_IJNS7_ILi192EEENS7_ILi128EEENS7_ILi96EEEEEELi96ENS_10bfloat16_tEfNS_4arch4Sm90ELb0ELb1ELb0ELb1ELb0ELb0ELb0ELb0ELb1ELb1ELb0ELb0EEENS1_21CollectiveEpilogueFwdINS6_IJSA_SC_SB_EEES9_SE_SG_Li384ELb1ELb1ELb0ELb0EEENS1_36VarlenDynamicPersistentTileSchedulerILi192ELi128ELi384ELi128ELb0ELb1ELb1ELb1ELb0ELb1EEEEEEEEEvNT_6ParamsE,(.L_x_82 - _ZN7cutlass13device_kernelIN5flash11enable_sm90INS1_16FlashAttnFwdSm90INS1_25CollectiveMainloopFwdSm90ILi2EN4cute5tupleIJNS5_1CILi1EEES8_S8_EEENS6_IJNS7_ILi192EEENS7_ILi128EEENS7_ILi96EEEEEELi96ENS_10bfloat16_tEfNS_4arch4Sm90ELb0ELb1ELb0ELb1ELb0ELb0ELb0ELb0ELb1ELb1ELb0ELb0EEENS1_21CollectiveEpilogueFwdINS6_IJSA_SC_SB_EEES9_SE_SG_Li384ELb1ELb1ELb0ELb0EEENS1_36VarlenDynamicPersistentTileSchedulerILi192ELi128ELi384ELi128ELb0ELb1ELb1ELb1ELb0ELb1EEEEEEEEEvNT_6ParamsE)
        .other          _ZN7cutlass13device_kernelIN5flash11enable_sm90INS1_16FlashAttnFwdSm90INS1_25CollectiveMainloopFwdSm90ILi2EN4cute5tupleIJNS5_1CILi1EEES8_S8_EEENS6_IJNS7_ILi192EEENS7_ILi128EEENS7_ILi96EEEEEELi96ENS_10bfloat16_tEfNS_4arch4Sm90ELb0ELb1ELb0ELb1ELb0ELb0ELb0ELb0ELb1ELb1ELb0ELb0EEENS1_21CollectiveEpilogueFwdINS6_IJSA_SC_SB_EEES9_SE_SG_Li384ELb1ELb1ELb0ELb0EEENS1_36VarlenDynamicPersistentTileSchedulerILi192ELi128ELi384ELi128ELb0ELb1ELb1ELb1ELb0ELb1EEEEEEEEEvNT_6ParamsE,@"STO_CUDA_ENTRY STV_DEFAULT"
_ZN7cutlass13device_kernelIN5flash11enable_sm90INS1_16FlashAttnFwdSm90INS1_25CollectiveMainloopFwdSm90ILi2EN4cute5tupleIJNS5_1CILi1EEES8_S8_EEENS6_IJNS7_ILi192EEENS7_ILi128EEENS7_ILi96EEEEEELi96ENS_10bfloat16_tEfNS_4arch4Sm90ELb0ELb1ELb0ELb1ELb0ELb0ELb0ELb0ELb1ELb1ELb0ELb0EEENS1_21CollectiveEpilogueFwdINS6_IJSA_SC_SB_EEES9_SE_SG_Li384ELb1ELb1ELb0ELb0EEENS1_36VarlenDynamicPersistentTileSchedulerILi192ELi128ELi384ELi128ELb0ELb1ELb1ELb1ELb0ELb1EEEEEEEEEvNT_6ParamsE:
[----:B------:R-:W-:Y:S01]  /*0000*/  LDC R1, c[0x0][0x37c] ;  /* 0x0000df00ff017b82 */ /* 0x000fe20000000800 */
[----:B------:R-:W-:Y:S05]  /*0010*/  EXIT ;  /* 0x000000000000794d */ /* 0x000fea0003800000 */
.L_x_34:
        /* <DEDUP_REMOVED lines=14> */
.L_x_82:


//--------------------- .text._ZN7cutlass13device_kernelIN5flash11enable_sm90INS1_16FlashAttnFwdSm90INS1_25CollectiveMainloopFwdSm90ILi2EN4cute5tupleIJNS5_1CILi1EEES8_S8_EEENS6_IJNS7_ILi192EEENS7_ILi128EEENS7_ILi96EEEEEELi96ENS_10bfloat16_tEfNS_4arch4Sm90ELb0ELb1ELb0ELb1ELb0ELb1ELb0ELb0ELb1ELb1ELb0ELb0EEENS1_21CollectiveEpilogueFwdINS6_IJSA_SC_SB_EEES9_SE_SG_Li384ELb1ELb1ELb0ELb0EEENS1_36VarlenDynamicPersistentTileSchedulerILi192ELi128ELi384ELi128ELb0ELb1ELb1ELb1ELb0ELb1EEEEEEEEEvNT_6ParamsE --------------------------
	.section	.text._ZN7cutlass13device_kernelIN5flash11enable_sm90INS1_16FlashAttnFwdSm90INS1_25CollectiveMainloopFwdSm90ILi2EN4cute5tupleIJNS5_1CILi1EEES8_S8_EEENS6_IJNS7_ILi192EEENS7_ILi128EEENS7_ILi96EEEEEELi96ENS_10bfloat16_tEfNS_4arch4Sm90ELb0ELb1ELb0ELb1ELb0ELb1ELb0ELb0ELb1ELb1ELb0ELb0EEENS1_21CollectiveEpilogueFwdINS6_IJSA_SC_SB_EEES9_SE_SG_Li384ELb1ELb1ELb0ELb0EEENS1_36VarlenDynamicPersistentTileSchedulerILi192ELi128ELi384ELi128ELb0ELb1ELb1ELb1ELb0ELb1EEEEEEEEEvNT_6ParamsE,"ax",@progbits
	.align	128
.text._ZN7cutlass13device_kernelIN5flash11enable_sm90INS1_16FlashAttnFwdSm90INS1_25CollectiveMainloopFwdSm90ILi2EN4cute5tupleIJNS5_1CILi1EEES8_S8_EEENS6_IJNS7_ILi192EEENS7_ILi128EEENS7_ILi96EEEEEELi96ENS_10bfloat16_tEfNS_4arch4Sm90ELb0ELb1ELb0ELb1ELb0ELb1ELb0ELb0ELb1ELb1ELb0ELb0EEENS1_21CollectiveEpilogueFwdINS6_IJSA_SC_SB_EEES9_SE_SG_Li384ELb1ELb1ELb0ELb0EEENS1_36VarlenDynamicPersistentTileSchedulerILi192ELi128ELi384ELi128ELb0ELb1ELb1ELb1ELb0ELb1EEEEEEEEEvNT_6ParamsE:
        .type           _ZN7cutlass13device_kernelIN5flash11enable_sm90INS1_16FlashAttnFwdSm90INS1_25CollectiveMainloopFwdSm90ILi2EN4cute5tupleIJNS5_1CILi1EEES8_S8_EEENS6_IJNS7_ILi192EEENS7_ILi128EEENS7_ILi96EEEEEELi96ENS_10bfloat16_tEfNS_4arch4Sm90ELb0ELb1ELb0ELb1ELb0ELb1ELb0ELb0ELb1ELb1ELb0ELb0EEENS1_21CollectiveEpilogueFwdINS6_IJSA_SC_SB_EEES9_SE_SG_Li384ELb1ELb1ELb0ELb0EEENS1_36VarlenDynamicPersistentTileSchedulerILi192ELi128ELi384ELi128ELb0ELb1ELb1ELb1ELb0ELb1EEEEEEEEEvNT_6ParamsE,@function
        .size           _ZN7cutlass13device_kernelIN5flash11enable_sm90INS1_16FlashAttnFwdSm90INS1_25CollectiveMainloopFwdSm90ILi2EN4cute5tupleIJNS5_1CILi1EEES8_S8_EEENS6_IJNS7_ILi192EEENS7_ILi128EEENS7_ILi96EEEEEELi96ENS_10bfloat16_tEfNS_4arch4Sm90ELb0ELb1ELb0ELb1ELb0ELb1ELb0ELb0ELb1ELb1ELb0ELb0EEENS1_21CollectiveEpilogueFwdINS6_IJSA_SC_SB_EEES9_SE_SG_Li384ELb1ELb1ELb0ELb0EEENS1_36VarlenDynamicPersistentTileSchedulerILi192ELi128ELi384ELi128ELb0ELb1ELb1ELb1ELb0ELb1EEEEEEEEEvNT_6ParamsE,(.L_x_83 - _ZN7cutlass13device_kernelIN5flash11enable_sm90INS1_16FlashAttnFwdSm90INS1_25CollectiveMainloopFwdSm90ILi2EN4cute5tupleIJNS5_1CILi1EEES8_S8_EEENS6_IJNS7_ILi192EEENS7_ILi128EEENS7_ILi96EEEEEELi96ENS_10bfloat16_tEfNS_4arch4Sm90ELb0ELb1ELb0ELb1ELb0ELb1ELb0ELb0ELb1ELb1ELb0ELb0EEENS1_21CollectiveEpilogueFwdINS6_IJSA_SC_SB_EEES9_SE_SG_Li384ELb1ELb1ELb0ELb0EEENS1_36VarlenDynamicPersistentTileSchedulerILi192ELi128ELi384ELi128ELb0ELb1ELb1ELb1ELb0ELb1EEEEEEEEEvNT_6ParamsE)
        .other          _ZN7cutlass13device_kernelIN5flash11enable_sm90INS1_16FlashAttnFwdSm90INS1_25CollectiveMainloopFwdSm90ILi2EN4cute5tupleIJNS5_1CILi1EEES8_S8_EEENS6_IJNS7_ILi192EEENS7_ILi128EEENS7_ILi96EEEEEELi96ENS_10bfloat16_tEfNS_4arch4Sm90ELb0ELb1ELb0ELb1ELb0ELb1ELb0ELb0ELb1ELb1ELb0ELb0EEENS1_21CollectiveEpilogueFwdINS6_IJSA_SC_SB_EEES9_SE_SG_Li384ELb1ELb1ELb0ELb0EEENS1_36VarlenDynamicPersistentTileSchedulerILi192ELi128ELi384ELi128ELb0ELb1ELb1ELb1ELb0ELb1EEEEEEEEEvNT_6ParamsE,@"STO_CUDA_ENTRY STV_DEFAULT"
_ZN7cutlass13device_kernelIN5flash11enable_sm90INS1_16FlashAttnFwdSm90INS1_25CollectiveMainloopFwdSm90ILi2EN4cute5tupleIJNS5_1CILi1EEES8_S8_EEENS6_IJNS7_ILi192EEENS7_ILi128EEENS7_ILi96EEEEEELi96ENS_10bfloat16_tEfNS_4arch4Sm90ELb0ELb1ELb0ELb1ELb0ELb1ELb0ELb0ELb1ELb1ELb0ELb0EEENS1_21CollectiveEpilogueFwdINS6_IJSA_SC_SB_EEES9_SE_SG_Li384ELb1ELb1ELb0ELb0EEENS1_36VarlenDynamicPersistentTileSchedulerILi192ELi128ELi384ELi128ELb0ELb1ELb1ELb1ELb0ELb1EEEEEEEEEvNT_6ParamsE:
[----:B------:R-:W-:Y:S01]  /*0000*/  LDC R1, c[0x0][0x37c] ;  /* 0x0000df00ff017b82 */ /* 0x000fe20000000800 */
[----:B------:R-:W-:Y:S05]  /*0010*/  EXIT ;  /* 0x000000000000794d */ /* 0x000fea0003800000 */
.L_x_35:
        /* <DEDUP_REMOVED lines=14> */
.L_x_83:


//--------------------- .text._ZN7cutlass13device_kernelIN5flash11enable_sm90INS1_16FlashAttnFwdSm90INS1_25CollectiveMainloopFwdSm90ILi2EN4cute5tupleIJNS5_1CILi1EEES8_S8_EEENS6_IJNS7_ILi192EEENS7_ILi144EEENS7_ILi96EEEEEELi96ENS_10bfloat16_tEfNS_4arch4Sm90ELb1ELb0ELb0ELb0ELb0ELb0ELb0ELb0ELb1ELb1ELb0ELb0EEENS1_21CollectiveEpilogueFwdINS6_IJSA_SC_SB_EEES9_SE_SG_Li384ELb0ELb1ELb0ELb0EEENS1_30DynamicPersistentTileSchedulerILi384ELi128ELb0ELb1ELb1EEEEEEEEEvNT_6ParamsE --------------------------
	.section	.text._ZN7cutlass13device_kernelIN5flash11enable_sm90INS1_16FlashAttnFwdSm90INS1_25CollectiveMainloopFwdSm90ILi2EN4cute5tupleIJNS5_1CILi1EEES8_S8_EEENS6_IJNS7_ILi192EEENS7_ILi144EEENS7_ILi96EEEEEELi96ENS_10bfloat16_tEfNS_4arch4Sm90ELb1ELb0ELb0ELb0ELb0ELb0ELb0ELb0ELb1ELb1ELb0ELb0EEENS1_21CollectiveEpilogueFwdINS6_IJSA_SC_SB_EEES9_SE_SG_Li384ELb0ELb1ELb0ELb0EEENS1_30DynamicPersistentTileSchedulerILi384ELi128ELb0ELb1ELb1EEEEEEEEEvNT_6ParamsE,"ax",@progbits
	.align	128
.text._ZN7cutlass13device_kernelIN5flash11enable_sm90INS1_16FlashAttnFwdSm90INS1_25CollectiveMainloopFwdSm90ILi2EN4cute5tupleIJNS5_1CILi1EEES8_S8_EEENS6_IJNS7_ILi192EEENS7_ILi144EEENS7_ILi96EEEEEELi96ENS_10bfloat16_tEfNS_4arch4Sm90ELb1ELb0ELb0ELb0ELb0ELb0ELb0ELb0ELb1ELb1ELb0ELb0EEENS1_21CollectiveEpilogueFwdINS6_IJSA_SC_SB_EEES9_SE_SG_Li384ELb0ELb1ELb0ELb0EEENS1_30DynamicPersistentTileSchedulerILi384ELi128ELb0ELb1ELb1EEEEEEEEEvNT_6ParamsE:
        .type           _ZN7cutlass13device_kernelIN5flash11enable_sm90INS1_16FlashAttnFwdSm90INS1_25CollectiveMainloopFwdSm90ILi2EN4cute5tupleIJNS5_1CILi1EEES8_S8_EEENS6_IJNS7_ILi192EEENS7_ILi144EEENS7_ILi96EEEEEELi96ENS_10bfloat16_tEfNS_4arch4Sm90ELb1ELb0ELb0ELb0ELb0ELb0ELb0ELb0ELb1ELb1ELb0ELb0EEENS1_21CollectiveEpilogueFwdINS6_IJSA_SC_SB_EEES9_SE_SG_Li384ELb0ELb1ELb0ELb0EEENS1_30DynamicPersistentTileSchedulerILi384ELi128ELb0ELb1ELb1EEEEEEEEEvNT_6ParamsE,@function
        .size           _ZN7cutlass13device_kernelIN5flash11enable_sm90INS1_16FlashAttnFwdSm90INS1_25CollectiveMainloopFwdSm90ILi2EN4cute5tupleIJNS5_1CILi1EEES8_S8_EEENS6_IJNS7_ILi192EEENS7_ILi144EEENS7_ILi96EEEEEELi96ENS_10bfloat16_tEfNS_4arch4Sm90ELb1ELb0ELb0ELb0ELb0ELb0ELb0ELb0ELb1ELb1ELb0ELb0EEENS1_21CollectiveEpilogueFwdINS6_IJSA_SC_SB_EEES9_SE_SG_Li384ELb0ELb1ELb0ELb0EEENS1_30DynamicPersistentTileSchedulerILi384ELi128ELb0ELb1ELb1EEEEEEEEEvNT_6ParamsE,(.L_x_84 - _ZN7cutlass13device_kernelIN5flash11enable_sm90INS1_16FlashAttnFwdSm90INS1_25CollectiveMainloopFwdSm90ILi2EN4cute5tupleIJNS5_1CILi1EEES8_S8_EEENS6_IJNS7_ILi192EEENS7_ILi144EEENS7_ILi96EEEEEELi96ENS_10bfloat16_tEfNS_4arch4Sm90ELb1ELb0ELb0ELb0ELb0ELb0ELb0ELb0ELb1ELb1ELb0ELb0EEENS1_21CollectiveEpilogueFwdINS6_IJSA_SC_SB_EEES9_SE_SG_Li384ELb0ELb1ELb0ELb0EEENS1_30DynamicPersistentTileSchedulerILi384ELi128ELb0ELb1ELb1EEEEEEEEEvNT_6ParamsE)
        .other          _ZN7cutlass13device_kernelIN5flash11enable_sm90INS1_16FlashAttnFwdSm90INS1_25CollectiveMainloopFwdSm90ILi2EN4cute5tupleIJNS5_1CILi1EEES8_S8_EEENS6_IJNS7_ILi192EEENS7_ILi144EEENS7_ILi96EEEEEELi96ENS_10bfloat16_tEfNS_4arch4Sm90ELb1ELb0ELb0ELb0ELb0ELb0ELb0ELb0ELb1ELb1ELb0ELb0EEENS1_21CollectiveEpilogueFwdINS6_IJSA_SC_SB_EEES9_SE_SG_Li384ELb0ELb1ELb0ELb0EEENS1_30DynamicPersistentTileSchedulerILi384ELi128ELb0ELb1ELb1EEEEEEEEEvNT_6ParamsE,@"STO_CUDA_ENTRY STV_DEFAULT"
_ZN7cutlass13device_kernelIN5flash11enable_sm90INS1_16FlashAttnFwdSm90INS1_25CollectiveMainloopFwdSm90ILi2EN4cute5tupleIJNS5_1CILi1EEES8_S8_EEENS6_IJNS7_ILi192EEENS7_ILi144EEENS7_ILi96EEEEEELi96ENS_10bfloat16_tEfNS_4arch4Sm90ELb1ELb0ELb0ELb0ELb0ELb0ELb0ELb0ELb1ELb1ELb0ELb0EEENS1_21CollectiveEpilogueFwdINS6_IJSA_SC_SB_EEES9_SE_SG_Li384ELb0ELb1ELb0ELb0EEENS1_30DynamicPersistentTileSchedulerILi384ELi128ELb0ELb1ELb1EEEEEEEEEvNT_6ParamsE:
[----:B------:R-:W-:Y:S01]  /*0000*/  LDC R1, c[0x0][0x37c] ;  /* 0x0000df00ff017b82 */ /* 0x000fe20000000800 */
[----:B------:R-:W-:Y:S05]  /*0010*/  EXIT ;  /* 0x000000000000794d */ /* 0x000fea0003800000 */
.L_x_36:
        /* <DEDUP_REMOVED lines=14> */
.L_x_84:


//--------------------- .text._ZN7cutlass13device_kernelIN5flash11enable_sm90INS1_16FlashAttnFwdSm90INS1_25CollectiveMainloopFwdSm90ILi2EN4cute5tupleIJNS5_1CILi1EEES8_S8_EEENS6_IJNS7_ILi192EEENS7_ILi144EEENS7_ILi96EEEEEELi96ENS_10bfloat16_tEfNS_4arch4Sm90ELb1ELb0ELb0ELb1ELb0ELb0ELb0ELb0ELb1ELb1ELb0ELb0EEENS1_21CollectiveEpilogueFwdINS6_IJSA_SC_SB_EEES9_SE_SG_Li384ELb1ELb1ELb0ELb0EEENS1_36VarlenDynamicPersistentTileSchedulerILi192ELi144ELi384ELi128ELb0ELb1ELb1ELb1ELb1ELb1EEEEEEEEEvNT_6ParamsE --------------------------
	.section	.text._ZN7cutlass13device_kernelIN5flash11enable_sm90INS1_16FlashAttnFwdSm90INS1_25CollectiveMainloopFwdSm90ILi2EN4cute5tupleIJNS5_1CILi1EEES8_S8_EEENS6_IJNS7_ILi192EEENS7_ILi144EEENS7_ILi96EEEEEELi96ENS_10bfloat16_tEfNS_4arch4Sm90ELb1ELb0ELb0ELb1ELb0ELb0ELb0ELb0ELb1ELb1ELb0ELb0EEENS1_21CollectiveEpilogueFwdINS6_IJSA_SC_SB_EEES9_SE_SG_Li384ELb1ELb1ELb0ELb0EEENS1_36VarlenDynamicPersistentTileSchedulerILi192ELi144ELi384ELi128ELb0ELb1ELb1ELb1ELb1ELb1EEEEEEEEEvNT_6ParamsE,"ax",@progbits
	.align	128
.text._ZN7cutlass13device_kernelIN5flash11enable_sm90INS1_16FlashAttnFwdSm90INS1_25CollectiveMainloopFwdSm90ILi2EN4cute5tupleIJNS5_1CILi1EEES8_S8_EEENS6_IJNS7_ILi192EEENS7_ILi144EEENS7_ILi96EEEEEELi96ENS_10bfloat16_tEfNS_4arch4Sm90ELb1ELb0ELb0ELb1ELb0ELb0ELb0ELb0ELb1ELb1ELb0ELb0EEENS1_21CollectiveEpilogueFwdINS6_IJSA_SC_SB_EEES9_SE_SG_Li384ELb1ELb1ELb0ELb0EEENS1_36VarlenDynamicPersistentTileSchedulerILi192ELi144ELi384ELi128ELb0ELb1ELb1ELb1ELb1ELb1EEEEEEEEEvNT_6ParamsE:
        .type           _ZN7cutlass13device_kernelIN5flash11enable_sm90INS1_16FlashAttnFwdSm90INS1_25CollectiveMainloopFwdSm90ILi2EN4cute5tupleIJNS5_1CILi1EEES8_S8_EEENS6_IJNS7_ILi192EEENS7_ILi144EEENS7_ILi96EEEEEELi96ENS_10bfloat16_tEfNS_4arch4Sm90ELb1ELb0ELb0ELb1ELb0ELb0ELb0ELb0ELb1ELb1ELb0ELb0EEENS1_21CollectiveEpilogueFwdINS6_IJSA_SC_SB_EEES9_SE_SG_Li384ELb1ELb1ELb0ELb0EEENS1_36VarlenDynamicPersistentTileSchedulerILi192ELi144ELi384ELi128ELb0ELb1ELb1ELb1ELb1ELb1EEEEEEEEEvNT_6ParamsE,@function
        .size           _ZN7cutlass13device_kernelIN5flash11enable_sm90INS1_16FlashAttnFwdSm90INS1_25CollectiveMainloopFwdSm90ILi2EN4cute5tupleIJNS5_1CILi1EEES8_S8_EEENS6_IJNS7_ILi192EEENS7_ILi144EEENS7_ILi96EEEEEELi96ENS_10bfloat16_tEfNS_4arch4Sm90ELb1ELb0ELb0ELb1ELb0ELb0ELb0ELb0ELb1ELb1ELb0ELb0EEENS1_21CollectiveEpilogueFwdINS6_IJSA_SC_SB_EEES9_SE_SG_Li384ELb1ELb1ELb0ELb0EEENS1_36VarlenDynamicPersistentTileSchedulerILi192ELi144ELi384ELi128ELb0ELb1ELb1ELb1ELb1ELb1EEEEEEEEEvNT_6ParamsE,(.L_x_85 - _ZN7cutlass13device_kernelIN5flash11enable_sm90INS1_16FlashAttnFwdSm90INS1_25CollectiveMainloopFwdSm90ILi2EN4cute5tupleIJNS5_1CILi1EEES8_S8_EEENS6_IJNS7_ILi192EEENS7_ILi144EEENS7_ILi96EEEEEELi96ENS_10bfloat16_tEfNS_4arch4Sm90ELb1ELb0ELb0ELb1ELb0ELb0ELb0ELb0ELb1ELb1ELb0ELb0EEENS1_21CollectiveEpilogueFwdINS6_IJSA_SC_SB_EEES9_SE_SG_Li384ELb1ELb1ELb0ELb0EEENS1_36VarlenDynamicPersistentTileSchedulerILi192ELi144ELi384ELi128ELb0ELb1ELb1ELb1ELb1ELb1EEEEEEEEEvNT_6ParamsE)
        .other          _ZN7cutlass13device_kernelIN5flash11enable_sm90INS1_16FlashAttnFwdSm90INS1_25CollectiveMainloopFwdSm90ILi2EN4cute5tupleIJNS5_1CILi1EEES8_S8_EEENS6_IJNS7_ILi192EEENS7_ILi144EEENS7_ILi96EEEEEELi96ENS_10bfloat16_tEfNS_4arch4Sm90ELb1ELb0ELb0ELb1ELb0ELb0ELb0ELb0ELb1ELb1ELb0ELb0EEENS1_21CollectiveEpilogueFwdINS6_IJSA_SC_SB_EEES9_SE_SG_Li384ELb1ELb1ELb0ELb0EEENS1_36VarlenDynamicPersistentTileSchedulerILi192ELi144ELi384ELi128ELb0ELb1ELb1ELb1ELb1ELb1EEEEEEEEEvNT_6ParamsE,@"STO_CUDA_ENTRY STV_DEFAULT"
_ZN7cutlass13device_kernelIN5flash11enable_sm90INS1_16FlashAttnFwdSm90INS1_25CollectiveMainloopFwdSm90ILi2EN4cute5tupleIJNS5_1CILi1EEES8_S8_EEENS6_IJNS7_ILi192EEENS7_ILi144EEENS7_ILi96EEEEEELi96ENS_10bfloat16_tEfNS_4arch4Sm90ELb1ELb0ELb0ELb1ELb0ELb0ELb0ELb0ELb1ELb1ELb0ELb0EEENS1_21CollectiveEpilogueFwdINS6_IJSA_SC_SB_EEES9_SE_SG_Li384ELb1ELb1ELb0ELb0EEENS1_36VarlenDynamicPersistentTileSchedulerILi192ELi144ELi384ELi128ELb0ELb1ELb1ELb1ELb1ELb1EEEEEEEEEvNT_6ParamsE:
[----:B------:R-:W-:Y:S01]  /*0000*/  LDC R1, c[0x0][0x37c] ;  /* 0x0000df00ff017b82 */ /* 0x000fe20000000800 */
[----:B------:R-:W-:Y:S05]  /*0010*/  EXIT ;  /* 0x000000000000794d */ /* 0x000fea0003800000 */
.L_x_37:
        /* <DEDUP_REMOVED lines=14> */
.L_x_85:


//--------------------- .text._ZN7cutlass13device_kernelIN5flash11enable_sm90INS1_16FlashAttnFwdSm90INS1_25CollectiveMainloopFwdSm90ILi2EN4cute5tupleIJNS5_1CILi1EEES8_S8_EEENS6_IJNS7_ILi192EEENS7_ILi144EEENS7_ILi96EEEEEELi96ENS_10bfloat16_tEfNS_4arch4Sm90ELb1ELb0ELb0ELb1ELb0ELb1ELb0ELb0ELb1ELb1ELb0ELb0EEENS1_21CollectiveEpilogueFwdINS6_IJSA_SC_SB_EEES9_SE_SG_Li384ELb1ELb1ELb0ELb0EEENS1_36VarlenDynamicPersistentTileSchedulerILi192ELi144ELi384ELi128ELb0ELb1ELb1ELb1ELb1ELb1EEEEEEEEEvNT_6ParamsE --------------------------
	.section	.text._ZN7cutlass13device_kernelIN5flash11enable_sm90INS1_16FlashAttnFwdSm90INS1_25CollectiveMainloopFwdSm90ILi2EN4cute5tupleIJNS5_1CILi1EEES8_S8_EEENS6_IJNS7_ILi192EEENS7_ILi144EEENS7_ILi96EEEEEELi96ENS_10bfloat16_tEfNS_4arch4Sm90ELb1ELb0ELb0ELb1ELb0ELb1ELb0ELb0ELb1ELb1ELb0ELb0EEENS1_21CollectiveEpilogueFwdINS6_IJSA_SC_SB_EEES9_SE_SG_Li384ELb1ELb1ELb0ELb0EEENS1_36VarlenDynamicPersistentTileSchedulerILi192ELi144ELi384ELi128ELb0ELb1ELb1ELb1ELb1ELb1EEEEEEEEEvNT_6ParamsE,"ax",@progbits
	.align	128
.text._ZN7cutlass13device_kernelIN5flash11enable_sm90INS1_16FlashAttnFwdSm90INS1_25CollectiveMainloopFwdSm90ILi2EN4cute5tupleIJNS5_1CILi1EEES8_S8_EEENS6_IJNS7_ILi192EEENS7_ILi144EEENS7_ILi96EEEEEELi96ENS_10bfloat16_tEfNS_4arch4Sm90ELb1ELb0ELb0ELb1ELb0ELb1ELb0ELb0ELb1ELb1ELb0ELb0EEENS1_21CollectiveEpilogueFwdINS6_IJSA_SC_SB_EEES9_SE_SG_Li384ELb1ELb1ELb0ELb0EEENS1_36VarlenDynamicPersistentTileSchedulerILi192ELi144ELi384ELi128ELb0ELb1ELb1ELb1ELb1ELb1EEEEEEEEEvNT_6ParamsE:
        .type           _ZN7cutlass13device_kernelIN5flash11enable_sm90INS1_16FlashAttnFwdSm90INS1_25CollectiveMainloopFwdSm90ILi2EN4cute5tupleIJNS5_1CILi1EEES8_S8_EEENS6_IJNS7_ILi192EEENS7_ILi144EEENS7_ILi96EEEEEELi96ENS_10bfloat16_tEfNS_4arch4Sm90ELb1ELb0ELb0ELb1ELb0ELb1ELb0ELb0ELb1ELb1ELb0ELb0EEENS1_21CollectiveEpilogueFwdINS6_IJSA_SC_SB_EEES9_SE_SG_Li384ELb1ELb1ELb0ELb0EEENS1_36VarlenDynamicPersistentTileSchedulerILi192ELi144ELi384ELi128ELb0ELb1ELb1ELb1ELb1ELb1EEEEEEEEEvNT_6ParamsE,@function
        .size           _ZN7cutlass13device_kernelIN5flash11enable_sm90INS1_16FlashAttnFwdSm90INS1_25CollectiveMainloopFwdSm90ILi2EN4cute5tupleIJNS5_1CILi1EEES8_S8_EEENS6_IJNS7_ILi192EEENS7_ILi144EEENS7_ILi96EEEEEELi96ENS_10bfloat16_tEfNS_4arch4Sm90ELb1ELb0ELb0ELb1ELb0ELb1ELb0ELb0ELb1ELb1ELb0ELb0EEENS1_21CollectiveEpilogueFwdINS6_IJSA_SC_SB_EEES9_SE_SG_Li384ELb1ELb1ELb0ELb0EEENS1_36VarlenDynamicPersistentTileSchedulerILi192ELi144ELi384ELi128ELb0ELb1ELb1ELb1ELb1ELb1EEEEEEEEEvNT_6ParamsE,(.L_x_86 - _ZN7cutlass13device_kernelIN5flash11enable_sm90INS1_16FlashAttnFwdSm90INS1_25CollectiveMainloopFwdSm90ILi2EN4cute5tupleIJNS5_1CILi1EEES8_S8_EEENS6_IJNS7_ILi192EEENS7_ILi144EEENS7_ILi96EEEEEELi96ENS_10bfloat16_tEfNS_4arch4Sm90ELb1ELb0ELb0ELb1ELb0ELb1ELb0ELb0ELb1ELb1ELb0ELb0EEENS1_21CollectiveEpilogueFwdINS6_IJSA_SC_SB_EEES9_SE_SG_Li384ELb1ELb1ELb0ELb0EEENS1_36VarlenDynamicPersistentTileSchedulerILi192ELi144ELi384ELi128ELb0ELb1ELb1ELb1ELb1ELb1EEEEEEEEEvNT_6ParamsE)
        .other          _ZN7cutlass13device_kernelIN5flash11enable_sm90INS1_16FlashAttnFwdSm90INS1_25CollectiveMainloopFwdSm90ILi2EN4cute5tupleIJNS5_1CILi1EEES8_S8_EEENS6_IJNS7_ILi192EEENS7_ILi144EEENS7_ILi96EEEEEELi96ENS_10bfloat16_tEfNS_4arch4Sm90ELb1ELb0ELb0ELb1ELb0ELb1ELb0ELb0ELb1ELb1ELb0ELb0EEENS1_21CollectiveEpilogueFwdINS6_IJSA_SC_SB_EEES9_SE_SG_Li384ELb1ELb1ELb0ELb0EEENS1_36VarlenDynamicPersistentTileSchedulerILi192ELi144ELi384ELi128ELb0ELb1ELb1ELb1ELb1ELb1EEEEEEEEEvNT_6ParamsE,@"STO_CUDA_ENTRY STV_DEFAULT"
_ZN7cutlass13device_kernelIN5flash11enable_sm90INS1_16FlashAttnFwdSm90INS1_25CollectiveMainloopFwdSm90ILi2EN4cute5tupleIJNS5_1CILi1EEES8_S8_EEENS6_IJNS7_ILi192EEENS7_ILi144EEENS7_ILi96EEEEEELi96ENS_10bfloat16_tEfNS_4arch4Sm90ELb1ELb0ELb0ELb1ELb0ELb1ELb0ELb0ELb1ELb1ELb0ELb0EEENS1_21CollectiveEpilogueFwdINS6_IJSA_SC_SB_EEES9_SE_SG_Li384ELb1ELb1ELb0ELb0EEENS1_36VarlenDynamicPersistentTileSchedulerILi192ELi144ELi384ELi128ELb0ELb1ELb1ELb1ELb1ELb1EEEEEEEEEvNT_6ParamsE:
[----:B------:R-:W-:Y:S01]  /*0000*/  LDC R1, c[0x0][0x37c] ;  /* 0x0000df00ff017b82 */ /* 0x000fe20000000800 */
[----:B------:R-:W-:Y:S05]  /*0010*/  EXIT ;  /* 0x000000000000794d */ /* 0x000fea0003800000 */
.L_x_38:
        /* <DEDUP_REMOVED lines=14> */
.L_x_86:


//--------------------- .text._ZN7cutlass13device_kernelIN5flash11enable_sm90INS1_16FlashAttnFwdSm90INS1_25CollectiveMainloopFwdSm90ILi2EN4cute5tupleIJNS5_1CILi1EEES8_S8_EEENS6_IJNS7_ILi192EEESA_NS7_ILi64EEEEEELi64ENS_10bfloat16_tEfNS_4arch4Sm90ELb0ELb0ELb0ELb0ELb0ELb0ELb0ELb0ELb1ELb1ELb0ELb0EEENS1_21CollectiveEpilogueFwdINS6_IJSA_SB_SA_EEES9_SD_SF_Li384ELb0ELb1ELb0ELb0EEENS1_29StaticPersistentTileSchedulerILb0EEEEEEEEEvNT_6ParamsE --------------------------
	.section	.text._ZN7cutlass13device_kernelIN5flash11enable_sm90INS1_16FlashAttnFwdSm90INS1_25CollectiveMainloopFwdSm90ILi2EN4cute5tupleIJNS5_1CILi1EEES8_S8_EEENS6_IJNS7_ILi192EEESA_NS7_ILi64EEEEEELi64ENS_10bfloat16_tEfNS_4arch4Sm90ELb0ELb0ELb0ELb0ELb0ELb0ELb0ELb0ELb1ELb1ELb0ELb0EEENS1_21CollectiveEpilogueFwdINS6_IJSA_SB_SA_EEES9_SD_SF_Li384ELb0ELb1ELb0ELb0EEENS1_29StaticPersistentTileSchedulerILb0EEEEEEEEEvNT_6ParamsE,"ax",@progbits
	.align	128
.text._ZN7cutlass13device_kernelIN5flash11enable_sm90INS1_16FlashAttnFwdSm90INS1_25CollectiveMainloopFwdSm90ILi2EN4cute5tupleIJNS5_1CILi1EEES8_S8_EEENS6_IJNS7_ILi192EEESA_NS7_ILi64EEEEEELi64ENS_10bfloat16_tEfNS_4arch4Sm90ELb0ELb0ELb0ELb0ELb0ELb0ELb0ELb0ELb1ELb1ELb0ELb0EEENS1_21CollectiveEpilogueFwdINS6_IJSA_SB_SA_EEES9_SD_SF_Li384ELb0ELb1ELb0ELb0EEENS1_29StaticPersistentTileSchedulerILb0EEEEEEEEEvNT_6ParamsE:
        .type           _ZN7cutlass13device_kernelIN5flash11enable_sm90INS1_16FlashAttnFwdSm90INS1_25CollectiveMainloopFwdSm90ILi2EN4cute5tupleIJNS5_1CILi1EEES8_S8_EEENS6_IJNS7_ILi192EEESA_NS7_ILi64EEEEEELi64ENS_10bfloat16_tEfNS_4arch4Sm90ELb0ELb0ELb0ELb0ELb0ELb0ELb0ELb0ELb1ELb1ELb0ELb0EEENS1_21CollectiveEpilogueFwdINS6_IJSA_SB_SA_EEES9_SD_SF_Li384ELb0ELb1ELb0ELb0EEENS1_29StaticPersistentTileSchedulerILb0EEEEEEEEEvNT_6ParamsE,@function
        .size           _ZN7cutlass13device_kernelIN5flash11enable_sm90INS1_16FlashAttnFwdSm90INS1_25CollectiveMainloopFwdSm90ILi2EN4cute5tupleIJNS5_1CILi1EEES8_S8_EEENS6_IJNS7_ILi192EEESA_NS7_ILi64EEEEEELi64ENS_10bfloat16_tEfNS_4arch4Sm90ELb0ELb0ELb0ELb0ELb0ELb0ELb0ELb0ELb1ELb1ELb0ELb0EEENS1_21CollectiveEpilogueFwdINS6_IJSA_SB_SA_EEES9_SD_SF_Li384ELb0ELb1ELb0ELb0EEENS1_29StaticPersistentTileSchedulerILb0EEEEEEEEEvNT_6ParamsE,(.L_x_87 - _ZN7cutlass13device_kernelIN5flash11enable_sm90INS1_16FlashAttnFwdSm90INS1_25CollectiveMainloopFwdSm90ILi2EN4cute5tupleIJNS5_1CILi1EEES8_S8_EEENS6_IJNS7_ILi192EEESA_NS7_ILi64EEEEEELi64ENS_10bfloat16_tEfNS_4arch4Sm90ELb0ELb0ELb0ELb0ELb0ELb0ELb0ELb0ELb1ELb1ELb0ELb0EEENS1_21CollectiveEpilogueFwdINS6_IJSA_SB_SA_EEES9_SD_SF_Li384ELb0ELb1ELb0ELb0EEENS1_29StaticPersistentTileSchedulerILb0EEEEEEEEEvNT_6ParamsE)
        .other          _ZN7cutlass13device_kernelIN5flash11enable_sm90INS1_16FlashAttnFwdSm90INS1_25CollectiveMainloopFwdSm90ILi2EN4cute5tupleIJNS5_1CILi1EEES8_S8_EEENS6_IJNS7_ILi192EEESA_NS7_ILi64EEEEEELi64ENS_10bfloat16_tEfNS_4arch4Sm90ELb0ELb0ELb0ELb0ELb0ELb0ELb0ELb0ELb1ELb1ELb0ELb0EEENS1_21CollectiveEpilogueFwdINS6_IJSA_SB_SA_EEES9_SD_SF_Li384ELb0ELb1ELb0ELb0EEENS1_29StaticPersistentTileSchedulerILb0EEEEEEEEEvNT_6ParamsE,@"STO_CUDA_ENTRY STV_DEFAULT"
_ZN7cutlass13device_kernelIN5flash11enable_sm90INS1_16FlashAttnFwdSm90INS1_25CollectiveMainloopFwdSm90ILi2EN4cute5tupleIJNS5_1CILi1EEES8_S8_EEENS6_IJNS7_ILi192EEESA_NS7_ILi64EEEEEELi64ENS_10bfloat16_tEfNS_4arch4Sm90ELb0ELb0ELb0ELb0ELb0ELb0ELb0ELb0ELb1ELb1ELb0ELb0EEENS1_21CollectiveEpilogueFwdINS6_IJSA_SB_SA_EEES9_SD_SF_Li384ELb0ELb1ELb0ELb0EEENS1_29StaticPersistentTileSchedulerILb0EEEEEEEEEvNT_6ParamsE:
[----:B------:R-:W-:Y:S01]  /*0000*/  LDC R1, c[0x0][0x37c] ;  /* 0x0000df00ff017b82 */ /* 0x000fe20000000800 */
[----:B------:R-:W-:Y:S05]  /*0010*/  EXIT ;  /* 0x000000000000794d */ /* 0x000fea0003800000 */
.L_x_39:
        /* <DEDUP_REMOVED lines=14> */
.L_x_87:


//--------------------- .text._ZN7cutlass13device_kernelIN5flash11enable_sm90INS1_16FlashAttnFwdSm90INS1_25CollectiveMainloopFwdSm90ILi2EN4cute5tupleIJNS5_1CILi1EEES8_S8_EEENS6_IJNS7_ILi192EEESA_NS7_ILi64EEEEEELi64ENS_10bfloat16_tEfNS_4arch4Sm90ELb0ELb0ELb0ELb1ELb0ELb0ELb0ELb0ELb1ELb1ELb0ELb0EEENS1_21CollectiveEpilogueFwdINS6_IJSA_SB_SA_EEES9_SD_SF_Li384ELb1ELb1ELb0ELb0EEENS1_36VarlenDynamicPersistentTileSchedulerILi192ELi192ELi384ELi128ELb0ELb1ELb1ELb0ELb1ELb1EEEEEEEEEvNT_6ParamsE --------------------------
	.section	.text._ZN7cutlass13device_kernelIN5flash11enable_sm90INS1_16FlashAttnFwdSm90INS1_25CollectiveMainloopFwdSm90ILi2EN4cute5tupleIJNS5_1CILi1EEES8_S8_EEENS6_IJNS7_ILi192EEESA_NS7_ILi64EEEEEELi64ENS_10bfloat16_tEfNS_4arch4Sm90ELb0ELb0ELb0ELb1ELb0ELb0ELb0ELb0ELb1ELb1ELb0ELb0EEENS1_21CollectiveEpilogueFwdINS6_IJSA_SB_SA_EEES9_SD_SF_Li384ELb1ELb1ELb0ELb0EEENS1_36VarlenDynamicPersistentTileSchedulerILi192ELi192ELi384ELi128ELb0ELb1ELb1ELb0ELb1ELb1EEEEEEEEEvNT_6ParamsE,"ax",@progbits
	.align	128
.text._ZN7cutlass13device_kernelIN5flash11enable_sm90INS1_16FlashAttnFwdSm90INS1_25CollectiveMainloopFwdSm90ILi2EN4cute5tupleIJNS5_1CILi1EEES8_S8_EEENS6_IJNS7_ILi192EEESA_NS7_ILi64EEEEEELi64ENS_10bfloat16_tEfNS_4arch4Sm90ELb0ELb0ELb0ELb1ELb0ELb0ELb0ELb0ELb1ELb1ELb0ELb0EEENS1_21CollectiveEpilogueFwdINS6_IJSA_SB_SA_EEES9_SD_SF_Li384ELb1ELb1ELb0ELb0EEENS1_36VarlenDynamicPersistentTileSchedulerILi192ELi192ELi384ELi128ELb0ELb1ELb1ELb0ELb1ELb1EEEEEEEEEvNT_6ParamsE:
        .type           _ZN7cutlass13device_kernelIN5flash11enable_sm90INS1_16FlashAttnFwdSm90INS1_25CollectiveMainloopFwdSm90ILi2EN4cute5tupleIJNS5_1CILi1EEES8_S8_EEENS6_IJNS7_ILi192EEESA_NS7_ILi64EEEEEELi64ENS_10bfloat16_tEfNS_4arch4Sm90ELb0ELb0ELb0ELb1ELb0ELb0ELb0ELb0ELb1ELb1ELb0ELb0EEENS1_21CollectiveEpilogueFwdINS6_IJSA_SB_SA_EEES9_SD_SF_Li384ELb1ELb1ELb0ELb0EEENS1_36VarlenDynamicPersistentTileSchedulerILi192ELi192ELi384ELi128ELb0ELb1ELb1ELb0ELb1ELb1EEEEEEEEEvNT_6ParamsE,@function
        .size           _ZN7cutlass13device_kernelIN5flash11enable_sm90INS1_16FlashAttnFwdSm90INS1_25CollectiveMainloopFwdSm90ILi2EN4cute5tupleIJNS5_1CILi1EEES8_S8_EEENS6_IJNS7_ILi192EEESA_NS7_ILi64EEEEEELi64ENS_10bfloat16_tEfNS_4arch4Sm90ELb0ELb0ELb0ELb1ELb0ELb0ELb0ELb0ELb1ELb1ELb0ELb0EEENS1_21CollectiveEpilogueFwdINS6_IJSA_SB_SA_EEES9_SD_SF_Li384ELb1ELb1ELb0ELb0EEENS1_36VarlenDynamicPersistentTileSchedulerILi192ELi192ELi384ELi128ELb0ELb1ELb1ELb0ELb1ELb1EEEEEEEEEvNT_6ParamsE,(.L_x_88 - _ZN7cutlass13device_kernelIN5flash11enable_sm90INS1_16FlashAttnFwdSm90INS1_25CollectiveMainloopFwdSm90ILi2EN4cute5tupleIJNS5_1CILi1EEES8_S8_EEENS6_IJNS7_ILi192EEESA_NS7_ILi64EEEEEELi64ENS_10bfloat16_tEfNS_4arch4Sm90ELb0ELb0ELb0ELb1ELb0ELb0ELb0ELb0ELb1ELb1ELb0ELb0EEENS1_21CollectiveEpilogueFwdINS6_IJSA_SB_SA_EEES9_SD_SF_Li384ELb1ELb1ELb0ELb0EEENS1_36VarlenDynamicPersistentTileSchedulerILi192ELi192ELi384ELi128ELb0ELb1ELb1ELb0ELb1ELb1EEEEEEEEEvNT_6ParamsE)
        .other          _ZN7cutlass13device_kernelIN5flash11enable_sm90INS1_16FlashAttnFwdSm90INS1_25CollectiveMainloopFwdSm90ILi2EN4cute5tupleIJNS5_1CILi1EEES8_S8_EEENS6_IJNS7_ILi192EEESA_NS7_ILi64EEEEEELi64ENS_10bfloat16_tEfNS_4arch4Sm90ELb0ELb0ELb0ELb1ELb0ELb0ELb0ELb0ELb1ELb1ELb0ELb0EEENS1_21CollectiveEpilogueFwdINS6_IJSA_SB_SA_EEES9_SD_SF_Li384ELb1ELb1ELb0ELb0EEENS1_36VarlenDynamicPersistentTileSchedulerILi192ELi192ELi384ELi128ELb0ELb1ELb1ELb0ELb1ELb1EEEEEEEEEvNT_6ParamsE,@"STO_CUDA_ENTRY STV_DEFAULT"
_ZN7cutlass13device_kernelIN5flash11enable_sm90INS1_16FlashAttnFwdSm90INS1_25CollectiveMainloopFwdSm90ILi2EN4cute5tupleIJNS5_1CILi1EEES8_S8_EEENS6_IJNS7_ILi192EEESA_NS7_ILi64EEEEEELi64ENS_10bfloat16_tEfNS_4arch4Sm90ELb0ELb0ELb0ELb1ELb0ELb0ELb0ELb0ELb1ELb1ELb0ELb0EEENS1_21CollectiveEpilogueFwdINS6_IJSA_SB_SA_EEES9_SD_SF_Li384ELb1ELb1ELb0ELb0EEENS1_36VarlenDynamicPersistentTileSchedulerILi192ELi192ELi384ELi128ELb0ELb1ELb1ELb0ELb1ELb1EEEEEEEEEvNT_6ParamsE:
[----:B------:R-:W-:Y:S01]  /*0000*/  LDC R1, c[0x0][0x37c] ;  /* 0x0000df00ff017b82 */ /* 0x000fe20000000800 */
[----:B------:R-:W-:Y:S05]  /*0010*/  EXIT ;  /* 0x000000000000794d */ /* 0x000fea0003800000 */
.L_x_40:
        /* <DEDUP_REMOVED lines=14> */
.L_x_88:


//--------------------- .text._ZN7cutlass13device_kernelIN5flash11enable_sm90INS1_16FlashAttnFwdSm90INS1_25CollectiveMainloopFwdSm90ILi2EN4cute5tupleIJNS5_1CILi1EEES8_S8_EEENS6_IJNS7_ILi192EEESA_NS7_ILi64EEEEEELi64ENS_10bfloat16_tEfNS_4arch4Sm90ELb0ELb0ELb0ELb1ELb0ELb1ELb0ELb0ELb1ELb1ELb0ELb0EEENS1_21CollectiveEpilogueFwdINS6_IJSA_SB_SA_EEES9_SD_SF_Li384ELb1ELb1ELb0ELb0EEENS1_36VarlenDynamicPersistentTileSchedulerILi192ELi192ELi384ELi128ELb0ELb1ELb1ELb0ELb1ELb1EEEEEEEEEvNT_6ParamsE --------------------------
	.section	.text._ZN7cutlass13device_kernelIN5flash11enable_sm90INS1_16FlashAttnFwdSm90INS1_25CollectiveMainloopFwdSm90ILi2EN4cute5tupleIJNS5_1CILi1EEES8_S8_EEENS6_IJNS7_ILi192EEESA_NS7_ILi64EEEEEELi64ENS_10bfloat16_tEfNS_4arch4Sm90ELb0ELb0ELb0ELb1ELb0ELb1ELb0ELb0ELb1ELb1ELb0ELb0EEENS1_21CollectiveEpilogueFwdINS6_IJSA_SB_SA_EEES9_SD_SF_Li384ELb1ELb1ELb0ELb0EEENS1_36VarlenDynamicPersistentTileSchedulerILi192ELi192ELi384ELi128ELb0ELb1ELb1ELb0ELb1ELb1EEEEEEEEEvNT_6ParamsE,"ax",@progbits
	.align	128
.text._ZN7cutlass13device_kernelIN5flash11enable_sm90INS1_16FlashAttnFwdSm90INS1_25CollectiveMainloopFwdSm90ILi2EN4cute5tupleIJNS5_1CILi1EEES8_S8_EEENS6_IJNS7_ILi192EEESA_NS7_ILi64EEEEEELi64ENS_10bfloat16_tEfNS_4arch4Sm90ELb0ELb0ELb0ELb1ELb0ELb1ELb0ELb0ELb1ELb1ELb0ELb0EEENS1_21CollectiveEpilogueFwdINS6_IJSA_SB_SA_EEES9_SD_SF_Li384ELb1ELb1ELb0ELb0EEENS1_36VarlenDynamicPersistentTileSchedulerILi192ELi192ELi384ELi128ELb0ELb1ELb1ELb0ELb1ELb1EEEEEEEEEvNT_6ParamsE:
        .type           _ZN7cutlass13device_kernelIN5flash11enable_sm90INS1_16FlashAttnFwdSm90INS1_25CollectiveMainloopFwdSm90ILi2EN4cute5tupleIJNS5_1CILi1EEES8_S8_EEENS6_IJNS7_ILi192EEESA_NS7_ILi64EEEEEELi64ENS_10bfloat16_tEfNS_4arch4Sm90ELb0ELb0ELb0ELb1ELb0ELb1ELb0ELb0ELb1ELb1ELb0ELb0EEENS1_21CollectiveEpilogueFwdINS6_IJSA_SB_SA_EEES9_SD_SF_Li384ELb1ELb1ELb0ELb0EEENS1_36VarlenDynamicPersistentTileSchedulerILi192ELi192ELi384ELi128ELb0ELb1ELb1ELb0ELb1ELb1EEEEEEEEEvNT_6ParamsE,@function
        .size           _ZN7cutlass13device_kernelIN5flash11enable_sm90INS1_16FlashAttnFwdSm90INS1_25CollectiveMainloopFwdSm90ILi2EN4cute5tupleIJNS5_1CILi1EEES8_S8_EEENS6_IJNS7_ILi192EEESA_NS7_ILi64EEEEEELi64ENS_10bfloat16_tEfNS_4arch4Sm90ELb0ELb0ELb0ELb1ELb0ELb1ELb0ELb0ELb1ELb1ELb0ELb0EEENS1_21CollectiveEpilogueFwdINS6_IJSA_SB_SA_EEES9_SD_SF_Li384ELb1ELb1ELb0ELb0EEENS1_36VarlenDynamicPersistentTileSchedulerILi192ELi192ELi384ELi128ELb0ELb1ELb1ELb0ELb1ELb1EEEEEEEEEvNT_6ParamsE,(.L_x_89 - _ZN7cutlass13device_kernelIN5flash11enable_sm90INS1_16FlashAttnFwdSm90INS1_25CollectiveMainloopFwdSm90ILi2EN4cute5tupleIJNS5_1CILi1EEES8_S8_EEENS6_IJNS7_ILi192EEESA_NS7_ILi64EEEEEELi64ENS_10bfloat16_tEfNS_4arch4Sm90ELb0ELb0ELb0ELb1ELb0ELb1ELb0ELb0ELb1ELb1ELb0ELb0EEENS1_21CollectiveEpilogueFwdINS6_IJSA_SB_SA_EEES9_SD_SF_Li384ELb1ELb1ELb0ELb0EEENS1_36VarlenDynamicPersistentTileSchedulerILi192ELi192ELi384ELi128ELb0ELb1ELb1ELb0ELb1ELb1EEEEEEEEEvNT_6ParamsE)
        .other          _ZN7cutlass13device_kernelIN5flash11enable_sm90INS1_16FlashAttnFwdSm90INS1_25CollectiveMainloopFwdSm90ILi2EN4cute5tupleIJNS5_1CILi1EEES8_S8_EEENS6_IJNS7_ILi192EEESA_NS7_ILi64EEEEEELi64ENS_10bfloat16_tEfNS_4arch4Sm90ELb0ELb0ELb0ELb1ELb0ELb1ELb0ELb0ELb1ELb1ELb0ELb0EEENS1_21CollectiveEpilogueFwdINS6_IJSA_SB_SA_EEES9_SD_SF_Li384ELb1ELb1ELb0ELb0EEENS1_36VarlenDynamicPersistentTileSchedulerILi192ELi192ELi384ELi128ELb0ELb1ELb1ELb0ELb1ELb1EEEEEEEEEvNT_6ParamsE,@"STO_CUDA_ENTRY STV_DEFAULT"
_ZN7cutlass13device_kernelIN5flash11enable_sm90INS1_16FlashAttnFwdSm90INS1_25CollectiveMainloopFwdSm90ILi2EN4cute5tupleIJNS5_1CILi1EEES8_S8_EEENS6_IJNS7_ILi192EEESA_NS7_ILi64EEEEEELi64ENS_10bfloat16_tEfNS_4arch4Sm90ELb0ELb0ELb0ELb1ELb0ELb1ELb0ELb0ELb1ELb1ELb0ELb0EEENS1_21CollectiveEpilogueFwdINS6_IJSA_SB_SA_EEES9_SD_SF_Li384ELb1ELb1ELb0ELb0EEENS1_36VarlenDynamicPersistentTileSchedulerILi192ELi192ELi384ELi128ELb0ELb1ELb1ELb0ELb1ELb1EEEEEEEEEvNT_6ParamsE:
[----:B------:R-:W-:Y:S01]  /*0000*/  LDC R1, c[0x0][0x37c] ;  /* 0x0000df00ff017b82 */ /* 0x000fe20000000800 */
[----:B------:R-:W-:Y:S05]  /*0010*/  EXIT ;  /* 0x000000000000794d */ /* 0x000fea0003800000 */
.L_x_41:
        /* <DEDUP_REMOVED lines=14> */
.L_x_89:


//--------------------- .text._ZN7cutlass13device_kernelIN5flash11enable_sm90INS1_16FlashAttnFwdSm90INS1_25CollectiveMainloopFwdSm90ILi2EN4cute5tupleIJNS5_1CILi1EEES8_S8_EEENS6_IJNS7_ILi192EEENS7_ILi128EEENS7_ILi64EEEEEELi64ENS_10bfloat16_tEfNS_4arch4Sm90ELb0ELb1ELb0ELb0ELb0ELb0ELb0ELb1ELb1ELb1ELb0ELb0EEENS1_21CollectiveEpilogueFwdINS6_IJSA_SC_SB_EEES9_SE_SG_Li384ELb0ELb1ELb0ELb0EEENS1_30DynamicPersistentTileSchedulerILi384ELi128ELb0ELb1ELb1EEEEEEEEEvNT_6ParamsE --------------------------
	.section	.text._ZN7cutlass13device_kernelIN5flash11enable_sm90INS1_16FlashAttnFwdSm90INS1_25CollectiveMainloopFwdSm90ILi2EN4cute5tupleIJNS5_1CILi1EEES8_S8_EEENS6_IJNS7_ILi192EEENS7_ILi128EEENS7_ILi64EEEEEELi64ENS_10bfloat16_tEfNS_4arch4Sm90ELb0ELb1ELb0ELb0ELb0ELb0ELb0ELb1ELb1ELb1ELb0ELb0EEENS1_21CollectiveEpilogueFwdINS6_IJSA_SC_SB_EEES9_SE_SG_Li384ELb0ELb1ELb0ELb0EEENS1_30DynamicPersistentTileSchedulerILi384ELi128ELb0ELb1ELb1EEEEEEEEEvNT_6ParamsE,"ax",@progbits
	.align	128
.text._ZN7cutlass13device_kernelIN5flash11enable_sm90INS1_16FlashAttnFwdSm90INS1_25CollectiveMainloopFwdSm90ILi2EN4cute5tupleIJNS5_1CILi1EEES8_S8_EEENS6_IJNS7_ILi192EEENS7_ILi128EEENS7_ILi64EEEEEELi64ENS_10bfloat16_tEfNS_4arch4Sm90ELb0ELb1ELb0ELb0ELb0ELb0ELb0ELb1ELb1ELb1ELb0ELb0EEENS1_21CollectiveEpilogueFwdINS6_IJSA_SC_SB_EEES9_SE_SG_Li384ELb0ELb1ELb0ELb0EEENS1_30DynamicPersistentTileSchedulerILi384ELi128ELb0ELb1ELb1EEEEEEEEEvNT_6ParamsE:
        .type           _ZN7cutlass13device_kernelIN5flash11enable_sm90INS1_16FlashAttnFwdSm90INS1_25CollectiveMainloopFwdSm90ILi2EN4cute5tupleIJNS5_1CILi1EEES8_S8_EEENS6_IJNS7_ILi192EEENS7_ILi128EEENS7_ILi64EEEEEELi64ENS_10bfloat16_tEfNS_4arch4Sm90ELb0ELb1ELb0ELb0ELb0ELb0ELb0ELb1ELb1ELb1ELb0ELb0EEENS1_21CollectiveEpilogueFwdINS6_IJSA_SC_SB_EEES9_SE_SG_Li384ELb0ELb1ELb0ELb0EEENS1_30DynamicPersistentTileSchedulerILi384ELi128ELb0ELb1ELb1EEEEEEEEEvNT_6ParamsE,@function
        .size           _ZN7cutlass13device_kernelIN5flash11enable_sm90INS1_16FlashAttnFwdSm90INS1_25CollectiveMainloopFwdSm90ILi2EN4cute5tupleIJNS5_1CILi1EEES8_S8_EEENS6_IJNS7_ILi192EEENS7_ILi128EEENS7_ILi64EEEEEELi64ENS_10bfloat16_tEfNS_4arch4Sm90ELb0ELb1ELb0ELb0ELb0ELb0ELb0ELb1ELb1ELb1ELb0ELb0EEENS1_21CollectiveEpilogueFwdINS6_IJSA_SC_SB_EEES9_SE_SG_Li384ELb0ELb1ELb0ELb0EEENS1_30DynamicPersistentTileSchedulerILi384ELi128ELb0ELb1ELb1EEEEEEEEEvNT_6ParamsE,(.L_x_90 - _ZN7cutlass13device_kernelIN5flash11enable_sm90INS1_16FlashAttnFwdSm90INS1_25CollectiveMainloopFwdSm90ILi2EN4cute5tupleIJNS5_1CILi1EEES8_S8_EEENS6_IJNS7_ILi192EEENS7_ILi128EEENS7_ILi64EEEEEELi64ENS_10bfloat16_tEfNS_4arch4Sm90ELb0ELb1ELb0ELb0ELb0ELb0ELb0ELb1ELb1ELb1ELb0ELb0EEENS1_21CollectiveEpilogueFwdINS6_IJSA_SC_SB_EEES9_SE_SG_Li384ELb0ELb1ELb0ELb0EEENS1_30DynamicPersistentTileSchedulerILi384ELi128ELb0ELb1ELb1EEEEEEEEEvNT_6ParamsE)
        .other          _ZN7cutlass13device_kernelIN5flash11enable_sm90INS1_16FlashAttnFwdSm90INS1_25CollectiveMainloopFwdSm90ILi2EN4cute5tupleIJNS5_1CILi1EEES8_S8_EEENS6_IJNS7_ILi192EEENS7_ILi128EEENS7_ILi64EEEEEELi64ENS_10bfloat16_tEfNS_4arch4Sm90ELb0ELb1ELb0ELb0ELb0ELb0ELb0ELb1ELb1ELb1ELb0ELb0EEENS1_21CollectiveEpilogueFwdINS6_IJSA_SC_SB_EEES9_SE_SG_Li384ELb0ELb1ELb0ELb0EEENS1_30DynamicPersistentTileSchedulerILi384ELi128ELb0ELb1ELb1EEEEEEEEEvNT_6ParamsE,@"STO_CUDA_ENTRY STV_DEFAULT"
_ZN7cutlass13device_kernelIN5flash11enable_sm90INS1_16FlashAttnFwdSm90INS1_25CollectiveMainloopFwdSm90ILi2EN4cute5tupleIJNS5_1CILi1EEES8_S8_EEENS6_IJNS7_ILi192EEENS7_ILi128EEENS7_ILi64EEEEEELi64ENS_10bfloat16_tEfNS_4arch4Sm90ELb0ELb1ELb0ELb0ELb0ELb0ELb0ELb1ELb1ELb1ELb0ELb0EEENS1_21CollectiveEpilogueFwdINS6_IJSA_SC_SB_EEES9_SE_SG_Li384ELb0ELb1ELb0ELb0EEENS1_30DynamicPersistentTileSchedulerILi384ELi128ELb0ELb1ELb1EEEEEEEEEvNT_6ParamsE:
[----:B------:R-:W-:Y:S01]  /*0000*/  LDC R1, c[0x0][0x37c] ;  /* 0x0000df00ff017b82 */ /* 0x000fe20000000800 */
[----:B------:R-:W-:Y:S05]  /*0010*/  EXIT ;  /* 0x000000000000794d */ /* 0x000fea0003800000 */
.L_x_42:
        /* <DEDUP_REMOVED lines=14> */
.L_x_90:


//--------------------- .text._ZN7cutlass13device_kernelIN5flash11enable_sm90INS1_16FlashAttnFwdSm90INS1_25CollectiveMainloopFwdSm90ILi2EN4cute5tupleIJNS5_1CILi1EEES8_S8_EEENS6_IJNS7_ILi192EEENS7_ILi128EEENS7_ILi64EEEEEELi64ENS_10bfloat16_tEfNS_4arch4Sm90ELb0ELb1ELb0ELb1ELb0ELb0ELb0ELb1ELb1ELb1ELb0ELb0EEENS1_21CollectiveEpilogueFwdINS6_IJSA_SC_SB_EEES9_SE_SG_Li384ELb1ELb1ELb0ELb0EEENS1_36VarlenDynamicPersistentTileSchedulerILi192ELi128ELi384ELi128ELb0ELb1ELb1ELb1ELb0ELb1EEEEEEEEEvNT_6ParamsE --------------------------
	.section	.text._ZN7cutlass13device_kernelIN5flash11enable_sm90INS1_16FlashAttnFwdSm90INS1_25CollectiveMainloopFwdSm90ILi2EN4cute5tupleIJNS5_1CILi1EEES8_S8_EEENS6_IJNS7_ILi192EEENS7_ILi128EEENS7_ILi64EEEEEELi64ENS_10bfloat16_tEfNS_4arch4Sm90ELb0ELb1ELb0ELb1ELb0ELb0ELb0ELb1ELb1ELb1ELb0ELb0EEENS1_21CollectiveEpilogueFwdINS6_IJSA_SC_SB_EEES9_SE_SG_Li384ELb1ELb1ELb0ELb0EEENS1_36VarlenDynamicPersistentTileSchedulerILi192ELi128ELi384ELi128ELb0ELb1ELb1ELb1ELb0ELb1EEEEEEEEEvNT_6ParamsE,"ax",@progbits
	.align	128
.text._ZN7cutlass13device_kernelIN5flash11enable_sm90INS1_16FlashAttnFwdSm90INS1_25CollectiveMainloopFwdSm90ILi2EN4cute5tupleIJNS5_1CILi1EEES8_S8_EEENS6_IJNS7_ILi192EEENS7_ILi128EEENS7_ILi64EEEEEELi64ENS_10bfloat16_tEfNS_4arch4Sm90ELb0ELb1ELb0ELb1ELb0ELb0ELb0ELb1ELb1ELb1ELb0ELb0EEENS1_21CollectiveEpilogueFwdINS6_IJSA_SC_SB_EEES9_SE_SG_Li384ELb1ELb1ELb0ELb0EEENS1_36VarlenDynamicPersistentTileSchedulerILi192ELi128ELi384ELi128ELb0ELb1ELb1ELb1ELb0ELb1EEEEEEEEEvNT_6ParamsE:
        .type           _ZN7cutlass13device_kernelIN5flash11enable_sm90INS1_16FlashAttnFwdSm90INS1_25CollectiveMainloopFwdSm90ILi2EN4cute5tupleIJNS5_1CILi1EEES8_S8_EEENS6_IJNS7_ILi192EEENS7_ILi128EEENS7_ILi64EEEEEELi64ENS_10bfloat16_tEfNS_4arch4Sm90ELb0ELb1ELb0ELb1ELb0ELb0ELb0ELb1ELb1ELb1ELb0ELb0EEENS1_21CollectiveEpilogueFwdINS6_IJSA_SC_SB_EEES9_SE_SG_Li384ELb1ELb1ELb0ELb0EEENS1_36VarlenDynamicPersistentTileSchedulerILi192ELi128ELi384ELi128ELb0ELb1ELb1ELb1ELb0ELb1EEEEEEEEEvNT_6ParamsE,@function
        .size           _ZN7cutlass13device_kernelIN5flash11enable_sm90INS1_16FlashAttnFwdSm90INS1_25CollectiveMainloopFwdSm90ILi2EN4cute5tupleIJNS5_1CILi1EEES8_S8_EEENS6_IJNS7_ILi192EEENS7_ILi128EEENS7_ILi64EEEEEELi64ENS_10bfloat16_tEfNS_4arch4Sm90ELb0ELb1ELb0ELb1ELb0ELb0ELb0ELb1ELb1ELb1ELb0ELb0EEENS1_21CollectiveEpilogueFwdINS6_IJSA_SC_SB_EEES9_SE_SG_Li384ELb1ELb1ELb0ELb0EEENS1_36VarlenDynamicPersistentTileSchedulerILi192ELi128ELi384ELi128ELb0ELb1ELb1ELb1ELb0ELb1EEEEEEEEEvNT_6ParamsE,(.L_x_91 - _ZN7cutlass13device_kernelIN5flash11enable_sm90INS1_16FlashAttnFwdSm90INS1_25CollectiveMainloopFwdSm90ILi2EN4cute5tupleIJNS5_1CILi1EEES8_S8_EEENS6_IJNS7_ILi192EEENS7_ILi128EEENS7_ILi64EEEEEELi64ENS_10bfloat16_tEfNS_4arch4Sm90ELb0ELb1ELb0ELb1ELb0ELb0ELb0ELb1ELb1ELb1ELb0ELb0EEENS1_21CollectiveEpilogueFwdINS6_IJSA_SC_SB_EEES9_SE_SG_Li384ELb1ELb1ELb0ELb0EEENS1_36VarlenDynamicPersistentTileSchedulerILi192ELi128ELi384ELi128ELb0ELb1ELb1ELb1ELb0ELb1EEEEEEEEEvNT_6ParamsE)
        .other          _ZN7cutlass13device_kernelIN5flash11enable_sm90INS1_16FlashAttnFwdSm90INS1_25CollectiveMainloopFwdSm90ILi2EN4cute5tupleIJNS5_1CILi1EEES8_S8_EEENS6_IJNS7_ILi192EEENS7_ILi128EEENS7_ILi64EEEEEELi64ENS_10bfloat16_tEfNS_4arch4Sm90ELb0ELb1ELb0ELb1ELb0ELb0ELb0ELb1ELb1ELb1ELb0ELb0EEENS1_21CollectiveEpilogueFwdINS6_IJSA_SC_SB_EEES9_SE_SG_Li384ELb1ELb1ELb0ELb0EEENS1_36VarlenDynamicPersistentTileSchedulerILi192ELi128ELi384ELi128ELb0ELb1ELb1ELb1ELb0ELb1EEEEEEEEEvNT_6ParamsE,@"STO_CUDA_ENTRY STV_DEFAULT"
_ZN7cutlass13device_kernelIN5flash11enable_sm90INS1_16FlashAttnFwdSm90INS1_25CollectiveMainloopFwdSm90ILi2EN4cute5tupleIJNS5_1CILi1EEES8_S8_EEENS6_IJNS7_ILi192EEENS7_ILi128EEENS7_ILi64EEEEEELi64ENS_10bfloat16_tEfNS_4arch4Sm90ELb0ELb1ELb0ELb1ELb0ELb0ELb0ELb1ELb1ELb1ELb0ELb0EEENS1_21CollectiveEpilogueFwdINS6_IJSA_SC_SB_EEES9_SE_SG_Li384ELb1ELb1ELb0ELb0EEENS1_36VarlenDynamicPersistentTileSchedulerILi192ELi128ELi384ELi128ELb0ELb1ELb1ELb1ELb0ELb1EEEEEEEEEvNT_6ParamsE:
[----:B------:R-:W-:Y:S01]  /*0000*/  LDC R1, c[0x0][0x37c] ;  /* 0x0000df00ff017b82 */ /* 0x000fe20000000800 */
[----:B------:R-:W-:Y:S05]  /*0010*/  EXIT ;  /* 0x000000000000794d */ /* 0x000fea0003800000 */
.L_x_43:
        /* <DEDUP_REMOVED lines=14> */
.L_x_91:


//--------------------- .text._ZN7cutlass13device_kernelIN5flash11enable_sm90INS1_16FlashAttnFwdSm90INS1_25CollectiveMainloopFwdSm90ILi2EN4cute5tupleIJNS5_1CILi1EEES8_S8_EEENS6_IJNS7_ILi192EEENS7_ILi128EEENS7_ILi64EEEEEELi64ENS_10bfloat16_tEfNS_4arch4Sm90ELb0ELb1ELb0ELb1ELb0ELb1ELb0ELb1ELb1ELb1ELb0ELb0EEENS1_21CollectiveEpilogueFwdINS6_IJSA_SC_SB_EEES9_SE_SG_Li384ELb1ELb1ELb0ELb0EEENS1_36VarlenDynamicPersistentTileSchedulerILi192ELi128ELi384ELi128ELb0ELb1ELb1ELb1ELb0ELb1EEEEEEEEEvNT_6ParamsE --------------------------
	.section	.text._ZN7cutlass13device_kernelIN5flash11enable_sm90INS1_16FlashAttnFwdSm90INS1_25CollectiveMainloopFwdSm90ILi2EN4cute5tupleIJNS5_1CILi1EEES8_S8_EEENS6_IJNS7_ILi192EEENS7_ILi128EEENS7_ILi64EEEEEELi64ENS_10bfloat16_tEfNS_4arch4Sm90ELb0ELb1ELb0ELb1ELb0ELb1ELb0ELb1ELb1ELb1ELb0ELb0EEENS1_21CollectiveEpilogueFwdINS6_IJSA_SC_SB_EEES9_SE_SG_Li384ELb1ELb1ELb0ELb0EEENS1_36VarlenDynamicPersistentTileSchedulerILi192ELi128ELi384ELi128ELb0ELb1ELb1ELb1ELb0ELb1EEEEEEEEEvNT_6ParamsE,"ax",@progbits
	.align	128
.text._ZN7cutlass13device_kernelIN5flash11enable_sm90INS1_16FlashAttnFwdSm90INS1_25CollectiveMainloopFwdSm90ILi2EN4cute5tupleIJNS5_1CILi1EEES8_S8_EEENS6_IJNS7_ILi192EEENS7_ILi128EEENS7_ILi64EEEEEELi64ENS_10bfloat16_tEfNS_4arch4Sm90ELb0ELb1ELb0ELb1ELb0ELb1ELb0ELb1ELb1ELb1ELb0ELb0EEENS1_21CollectiveEpilogueFwdINS6_IJSA_SC_SB_EEES9_SE_SG_Li384ELb1ELb1ELb0ELb0EEENS1_36VarlenDynamicPersistentTileSchedulerILi192ELi128ELi384ELi128ELb0ELb1ELb1ELb1ELb0ELb1EEEEEEEEEvNT_6ParamsE:
        .type           _ZN7cutlass13device_kernelIN5flash11enable_sm90INS1_16FlashAttnFwdSm90INS1_25CollectiveMainloopFwdSm90ILi2EN4cute5tupleIJNS5_1CILi1EEES8_S8_EEENS6_IJNS7_ILi192EEENS7_ILi128EEENS7_ILi64EEEEEELi64ENS_10bfloat16_tEfNS_4arch4Sm90ELb0ELb1ELb0ELb1ELb0ELb1ELb0ELb1ELb1ELb1ELb0ELb0EEENS1_21CollectiveEpilogueFwdINS6_IJSA_SC_SB_EEES9_SE_SG_Li384ELb1ELb1ELb0ELb0EEENS1_36VarlenDynamicPersistentTileSchedulerILi192ELi128ELi384ELi128ELb0ELb1ELb1ELb1ELb0ELb1EEEEEEEEEvNT_6ParamsE,@function
        .size           _ZN7cutlass13device_kernelIN5flash11enable_sm90INS1_16FlashAttnFwdSm90INS1_25CollectiveMainloopFwdSm90ILi2EN4cute5tupleIJNS5_1CILi1EEES8_S8_EEENS6_IJNS7_ILi192EEENS7_ILi128EEENS7_ILi64EEEEEELi64ENS_10bfloat16_tEfNS_4arch4Sm90ELb0ELb1ELb0ELb1ELb0ELb1ELb0ELb1ELb1ELb1ELb0ELb0EEENS1_21CollectiveEpilogueFwdINS6_IJSA_SC_SB_EEES9_SE_SG_Li384ELb1ELb1ELb0ELb0EEENS1_36VarlenDynamicPersistentTileSchedulerILi192ELi128ELi384ELi128ELb0ELb1ELb1ELb1ELb0ELb1EEEEEEEEEvNT_6ParamsE,(.L_x_92 - _ZN7cutlass13device_kernelIN5flash11enable_sm90INS1_16FlashAttnFwdSm90INS1_25CollectiveMainloopFwdSm90ILi2EN4cute5tupleIJNS5_1CILi1EEES8_S8_EEENS6_IJNS7_ILi192EEENS7_ILi128EEENS7_ILi64EEEEEELi64ENS_10bfloat16_tEfNS_4arch4Sm90ELb0ELb1ELb0ELb1ELb0ELb1ELb0ELb1ELb1ELb1ELb0ELb0EEENS1_21CollectiveEpilogueFwdINS6_IJSA_SC_SB_EEES9_SE_SG_Li384ELb1ELb1ELb0ELb0EEENS1_36VarlenDynamicPersistentTileSchedulerILi192ELi128ELi384ELi128ELb0ELb1ELb1ELb1ELb0ELb1EEEEEEEEEvNT_6ParamsE)
        .other          _ZN7cutlass13device_kernelIN5flash11enable_sm90INS1_16FlashAttnFwdSm90INS1_25CollectiveMainloopFwdSm90ILi2EN4cute5tupleIJNS5_1CILi1EEES8_S8_EEENS6_IJNS7_ILi192EEENS7_ILi128EEENS7_ILi64EEEEEELi64ENS_10bfloat16_tEfNS_4arch4Sm90ELb0ELb1ELb0ELb1ELb0ELb1ELb0ELb1ELb1ELb1ELb0ELb0EEENS1_21CollectiveEpilogueFwdINS6_IJSA_SC_SB_EEES9_SE_SG_Li384ELb1ELb1ELb0ELb0EEENS1_36VarlenDynamicPersistentTileSchedulerILi192ELi128ELi384ELi128ELb0ELb1ELb1ELb1ELb0ELb1EEEEEEEEEvNT_6ParamsE,@"STO_CUDA_ENTRY STV_DEFAULT"
_ZN7cutlass13device_kernelIN5flash11enable_sm90INS1_16FlashAttnFwdSm90INS1_25CollectiveMainloopFwdSm90ILi2EN4cute5tupleIJNS5_1CILi1EEES8_S8_EEENS6_IJNS7_ILi192EEENS7_ILi128EEENS7_ILi64EEEEEELi64ENS_10bfloat16_tEfNS_4arch4Sm90ELb0ELb1ELb0ELb1ELb0ELb1ELb0ELb1ELb1ELb1ELb0ELb0EEENS1_21CollectiveEpilogueFwdINS6_IJSA_SC_SB_EEES9_SE_SG_Li384ELb1ELb1ELb0ELb0EEENS1_36VarlenDynamicPersistentTileSchedulerILi192ELi128ELi384ELi128ELb0ELb1ELb1ELb1ELb0ELb1EEEEEEEEEvNT_6ParamsE:
[----:B------:R-:W-:Y:S01]  /*0000*/  LDC R1, c[0x0][0x37c] ;  /* 0x0000df00ff017b82 */ /* 0x000fe20000000800 */
[----:B------:R-:W-:Y:S05]  /*0010*/  EXIT ;  /* 0x000000000000794d */ /* 0x000fea0003800000 */
.L_x_44:
        /* <DEDUP_REMOVED lines=14> */
.L_x_92:


//--------------------- .text._ZN7cutlass13device_kernelIN5flash11enable_sm90INS1_16FlashAttnFwdSm90INS1_25CollectiveMainloopFwdSm90ILi2EN4cute5tupleIJNS5_1CILi1EEES8_S8_EEENS6_IJNS7_ILi192EEENS7_ILi128EEENS7_ILi64EEEEEELi64ENS_10bfloat16_tEfNS_4arch4Sm90ELb1ELb0ELb0ELb0ELb0ELb0ELb0ELb1ELb1ELb1ELb0ELb0EEENS1_21CollectiveEpilogueFwdINS6_IJSA_SC_SB_EEES9_SE_SG_Li384ELb0ELb1ELb0ELb0EEENS1_30DynamicPersistentTileSchedulerILi384ELi128ELb0ELb1ELb1EEEEEEEEEvNT_6ParamsE --------------------------
	.section	.text._ZN7cutlass13device_kernelIN5flash11enable_sm90INS1_16FlashAttnFwdSm90INS1_25CollectiveMainloopFwdSm90ILi2EN4cute5tupleIJNS5_1CILi1EEES8_S8_EEENS6_IJNS7_ILi192EEENS7_ILi128EEENS7_ILi64EEEEEELi64ENS_10bfloat16_tEfNS_4arch4Sm90ELb1ELb0ELb0ELb0ELb0ELb0ELb0ELb1ELb1ELb1ELb0ELb0EEENS1_21CollectiveEpilogueFwdINS6_IJSA_SC_SB_EEES9_SE_SG_Li384ELb0ELb1ELb0ELb0EEENS1_30DynamicPersistentTileSchedulerILi384ELi128ELb0ELb1ELb1EEEEEEEEEvNT_6ParamsE,"ax",@progbits
	.align	128
.text._ZN7cutlass13device_kernelIN5flash11enable_sm90INS1_16FlashAttnFwdSm90INS1_25CollectiveMainloopFwdSm90ILi2EN4cute5tupleIJNS5_1CILi1EEES8_S8_EEENS6_IJNS7_ILi192EEENS7_ILi128EEENS7_ILi64EEEEEELi64ENS_10bfloat16_tEfNS_4arch4Sm90ELb1ELb0ELb0ELb0ELb0ELb0ELb0ELb1ELb1ELb1ELb0ELb0EEENS1_21CollectiveEpilogueFwdINS6_IJSA_SC_SB_EEES9_SE_SG_Li384ELb0ELb1ELb0ELb0EEENS1_30DynamicPersistentTileSchedulerILi384ELi128ELb0ELb1ELb1EEEEEEEEEvNT_6ParamsE:
        .type           _ZN7cutlass13device_kernelIN5flash11enable_sm90INS1_16FlashAttnFwdSm90INS1_25CollectiveMainloopFwdSm90ILi2EN4cute5tupleIJNS5_1CILi1EEES8_S8_EEENS6_IJNS7_ILi192EEENS7_ILi128EEENS7_ILi64EEEEEELi64ENS_10bfloat16_tEfNS_4arch4Sm90ELb1ELb0ELb0ELb0ELb0ELb0ELb0ELb1ELb1ELb1ELb0ELb0EEENS1_21CollectiveEpilogueFwdINS6_IJSA_SC_SB_EEES9_SE_SG_Li384ELb0ELb1ELb0ELb0EEENS1_30DynamicPersistentTileSchedulerILi384ELi128ELb0ELb1ELb1EEEEEEEEEvNT_6ParamsE,@function
        .size           _ZN7cutlass13device_kernelIN5flash11enable_sm90INS1_16FlashAttnFwdSm90INS1_25CollectiveMainloopFwdSm90ILi2EN4cute5tupleIJNS5_1CILi1EEES8_S8_EEENS6_IJNS7_ILi192EEENS7_ILi128EEENS7_ILi64EEEEEELi64ENS_10bfloat16_tEfNS_4arch4Sm90ELb1ELb0ELb0ELb0ELb0ELb0ELb0ELb1ELb1ELb1ELb0ELb0EEENS1_21CollectiveEpilogueFwdINS6_IJSA_SC_SB_EEES9_SE_SG_Li384ELb0ELb1ELb0ELb0EEENS1_30DynamicPersistentTileSchedulerILi384ELi128ELb0ELb1ELb1EEEEEEEEEvNT_6ParamsE,(.L_x_93 - _ZN7cutlass13device_kernelIN5flash11enable_sm90INS1_16FlashAttnFwdSm90INS1_25CollectiveMainloopFwdSm90ILi2EN4cute5tupleIJNS5_1CILi1EEES8_S8_EEENS6_IJNS7_ILi192EEENS7_ILi128EEENS7_ILi64EEEEEELi64ENS_10bfloat16_tEfNS_4arch4Sm90ELb1ELb0ELb0ELb0ELb0ELb0ELb0ELb1ELb1ELb1ELb0ELb0EEENS1_21CollectiveEpilogueFwdINS6_IJSA_SC_SB_EEES9_SE_SG_Li384ELb0ELb1ELb0ELb0EEENS1_30DynamicPersistentTileSchedulerILi384ELi128ELb0ELb1ELb1EEEEEEEEEvNT_6ParamsE)
        .other          _ZN7cutlass13device_kernelIN5flash11enable_sm90INS1_16FlashAttnFwdSm90INS1_25CollectiveMainloopFwdSm90ILi2EN4cute5tupleIJNS5_1CILi1EEES8_S8_EEENS6_IJNS7_ILi192EEENS7_ILi128EEENS7_ILi64EEEEEELi64ENS_10bfloat16_tEfNS_4arch4Sm90ELb1ELb0ELb0ELb0ELb0ELb0ELb0ELb1ELb1ELb1ELb0ELb0EEENS1_21CollectiveEpilogueFwdINS6_IJSA_SC_SB_EEES9_SE_SG_Li384ELb0ELb1ELb0ELb0EEENS1_30DynamicPersistentTileSchedulerILi384ELi128ELb0ELb1ELb1EEEEEEEEEvNT_6ParamsE,@"STO_CUDA_ENTRY STV_DEFAULT"
_ZN7cutlass13device_kernelIN5flash11enable_sm90INS1_16FlashAttnFwdSm90INS1_25CollectiveMainloopFwdSm90ILi2EN4cute5tupleIJNS5_1CILi1EEES8_S8_EEENS6_IJNS7_ILi192EEENS7_ILi128EEENS7_ILi64EEEEEELi64ENS_10bfloat16_tEfNS_4arch4Sm90ELb1ELb0ELb0ELb0ELb0ELb0ELb0ELb1ELb1ELb1ELb0ELb0EEENS1_21CollectiveEpilogueFwdINS6_IJSA_SC_SB_EEES9_SE_SG_Li384ELb0ELb1ELb0ELb0EEENS1_30DynamicPersistentTileSchedulerILi384ELi128ELb0ELb1ELb1EEEEEEEEEvNT_6ParamsE:
[----:B------:R-:W-:Y:S01]  /*0000*/  LDC R1, c[0x0][0x37c] ;  /* 0x0000df00ff017b82 */ /* 0x000fe20000000800 */
[----:B------:R-:W-:Y:S05]  /*0010*/  EXIT ;  /* 0x000000000000794d */ /* 0x000fea0003800000 */
.L_x_45:
        /* <DEDUP_REMOVED lines=14> */
.L_x_93:


//--------------------- .text._ZN7cutlass13device_kernelIN5flash11enable_sm90INS1_16FlashAttnFwdSm90INS1_25CollectiveMainloopFwdSm90ILi2EN4cute5tupleIJNS5_1CILi1EEES8_S8_EEENS6_IJNS7_ILi192EEENS7_ILi128EEENS7_ILi64EEEEEELi64ENS_10bfloat16_tEfNS_4arch4Sm90ELb1ELb0ELb0ELb1ELb0ELb0ELb0ELb1ELb1ELb1ELb0ELb0EEENS1_21CollectiveEpilogueFwdINS6_IJSA_SC_SB_EEES9_SE_SG_Li384ELb1ELb1ELb0ELb0EEENS1_36VarlenDynamicPersistentTileSchedulerILi192ELi128ELi384ELi128ELb0ELb1ELb1ELb1ELb1ELb1EEEEEEEEEvNT_6ParamsE --------------------------
	.section	.text._ZN7cutlass13device_kernelIN5flash11enable_sm90INS1_16FlashAttnFwdSm90INS1_25CollectiveMainloopFwdSm90ILi2EN4cute5tupleIJNS5_1CILi1EEES8_S8_EEENS6_IJNS7_ILi192EEENS7_ILi128EEENS7_ILi64EEEEEELi64ENS_10bfloat16_tEfNS_4arch4Sm90ELb1ELb0ELb0ELb1ELb0ELb0ELb0ELb1ELb1ELb1ELb0ELb0EEENS1_21CollectiveEpilogueFwdINS6_IJSA_SC_SB_EEES9_SE_SG_Li384ELb1ELb1ELb0ELb0EEENS1_36VarlenDynamicPersistentTileSchedulerILi192ELi128ELi384ELi128ELb0ELb1ELb1ELb1ELb1ELb1EEEEEEEEEvNT_6ParamsE,"ax",@progbits
	.align	128
.text._ZN7cutlass13device_kernelIN5flash11enable_sm90INS1_16FlashAttnFwdSm90INS1_25CollectiveMainloopFwdSm90ILi2EN4cute5tupleIJNS5_1CILi1EEES8_S8_EEENS6_IJNS7_ILi192EEENS7_ILi128EEENS7_ILi64EEEEEELi64ENS_10bfloat16_tEfNS_4arch4Sm90ELb1ELb0ELb0ELb1ELb0ELb0ELb0ELb1ELb1ELb1ELb0ELb0EEENS1_21CollectiveEpilogueFwdINS6_IJSA_SC_SB_EEES9_SE_SG_Li384ELb1ELb1ELb0ELb0EEENS1_36VarlenDynamicPersistentTileSchedulerILi192ELi128ELi384ELi128ELb0ELb1ELb1ELb1ELb1ELb1EEEEEEEEEvNT_6ParamsE:
        .type           _ZN7cutlass13device_kernelIN5flash11enable_sm90INS1_16FlashAttnFwdSm90INS1_25CollectiveMainloopFwdSm90ILi2EN4cute5tupleIJNS5_1CILi1EEES8_S8_EEENS6_IJNS7_ILi192EEENS7_ILi128EEENS7_ILi64EEEEEELi64ENS_10bfloat16_tEfNS_4arch4Sm90ELb1ELb0ELb0ELb1ELb0ELb0ELb0ELb1ELb1ELb1ELb0ELb0EEENS1_21CollectiveEpilogueFwdINS6_IJSA_SC_SB_EEES9_SE_SG_Li384ELb1ELb1ELb0ELb0EEENS1_36VarlenDynamicPersistentTileSchedulerILi192ELi128ELi384ELi128ELb0ELb1ELb1ELb1ELb1ELb1EEEEEEEEEvNT_6ParamsE,@function
        .size           _ZN7cutlass13device_kernelIN5flash11enable_sm90INS1_16FlashAttnFwdSm90INS1_25CollectiveMainloopFwdSm90ILi2EN4cute5tupleIJNS5_1CILi1EEES8_S8_EEENS6_IJNS7_ILi192EEENS7_ILi128EEENS7_ILi64EEEEEELi64ENS_10bfloat16_tEfNS_4arch4Sm90ELb1ELb0ELb0ELb1ELb0ELb0ELb0ELb1ELb1ELb1ELb0ELb0EEENS1_21CollectiveEpilogueFwdINS6_IJSA_SC_SB_EEES9_SE_SG_Li384ELb1ELb1ELb0ELb0EEENS1_36VarlenDynamicPersistentTileSchedulerILi192ELi128ELi384ELi128ELb0ELb1ELb1ELb1ELb1ELb1EEEEEEEEEvNT_6ParamsE,(.L_x_94 - _ZN7cutlass13device_kernelIN5flash11enable_sm90INS1_16FlashAttnFwdSm90INS1_25CollectiveMainloopFwdSm90ILi2EN4cute5tupleIJNS5_1CILi1EEES8_S8_EEENS6_IJNS7_ILi192EEENS7_ILi128EEENS7_ILi64EEEEEELi64ENS_10bfloat16_tEfNS_4arch4Sm90ELb1ELb0ELb0ELb1ELb0ELb0ELb0ELb1ELb1ELb1ELb0ELb0EEENS1_21CollectiveEpilogueFwdINS6_IJSA_SC_SB_EEES9_SE_SG_Li384ELb1ELb1ELb0ELb0EEENS1_36VarlenDynamicPersistentTileSchedulerILi192ELi128ELi384ELi128ELb0ELb1ELb1ELb1ELb1ELb1EEEEEEEEEvNT_6ParamsE)
        .other          _ZN7cutlass13device_kernelIN5flash11enable_sm90INS1_16FlashAttnFwdSm90INS1_25CollectiveMainloopFwdSm90ILi2EN4cute5tupleIJNS5_1CILi1EEES8_S8_EEENS6_IJNS7_ILi192EEENS7_ILi128EEENS7_ILi64EEEEEELi64ENS_10bfloat16_tEfNS_4arch4Sm90ELb1ELb0ELb0ELb1ELb0ELb0ELb0ELb1ELb1ELb1ELb0ELb0EEENS1_21CollectiveEpilogueFwdINS6_IJSA_SC_SB_EEES9_SE_SG_Li384ELb1ELb1ELb0ELb0EEENS1_36VarlenDynamicPersistentTileSchedulerILi192ELi128ELi384ELi128ELb0ELb1ELb1ELb1ELb1ELb1EEEEEEEEEvNT_6ParamsE,@"STO_CUDA_ENTRY STV_DEFAULT"
_ZN7cutlass13device_kernelIN5flash11enable_sm90INS1_16FlashAttnFwdSm90INS1_25CollectiveMainloopFwdSm90ILi2EN4cute5tupleIJNS5_1CILi1EEES8_S8_EEENS6_IJNS7_ILi192EEENS7_ILi128EEENS7_ILi64EEEEEELi64ENS_10bfloat16_tEfNS_4arch4Sm90ELb1ELb0ELb0ELb1ELb0ELb0ELb0ELb1ELb1ELb1ELb0ELb0EEENS1_21CollectiveEpilogueFwdINS6_IJSA_SC_SB_EEES9_SE_SG_Li384ELb1ELb1ELb0ELb0EEENS1_36VarlenDynamicPersistentTileSchedulerILi192ELi128ELi384ELi128ELb0ELb1ELb1ELb1ELb1ELb1EEEEEEEEEvNT_6ParamsE:
[----:B------:R-:W-:Y:S01]  /*0000*/  LDC R1, c[0x0][0x37c] ;  /* 0x0000df00ff017b82 */ /* 0x000fe20000000800 */
[----:B------:R-:W-:Y:S05]  /*0010*/  EXIT ;  /* 0x000000000000794d */ /* 0x000fea0003800000 */
.L_x_46:
        /* <DEDUP_REMOVED lines=14> */
.L_x_94:


//--------------------- .text._ZN7cutlass13device_kernelIN5flash11enable_sm90INS1_16FlashAttnFwdSm90INS1_25CollectiveMainloopFwdSm90ILi2EN4cute5tupleIJNS5_1CILi1EEES8_S8_EEENS6_IJNS7_ILi192EEENS7_ILi128EEENS7_ILi64EEEEEELi64ENS_10bfloat16_tEfNS_4arch4Sm90ELb1ELb0ELb0ELb1ELb0ELb1ELb0ELb1ELb1ELb1ELb0ELb0EEENS1_21CollectiveEpilogueFwdINS6_IJSA_SC_SB_EEES9_SE_SG_Li384ELb1ELb1ELb0ELb0EEENS1_36VarlenDynamicPersistentTileSchedulerILi192ELi128ELi384ELi128ELb0ELb1ELb1ELb1ELb1ELb1EEEEEEEEEvNT_6ParamsE --------------------------
	.section	.text._ZN7cutlass13device_kernelIN5flash11enable_sm90INS1_16FlashAttnFwdSm90INS1_25CollectiveMainloopFwdSm90ILi2EN4cute5tupleIJNS5_1CILi1EEES8_S8_EEENS6_IJNS7_ILi192EEENS7_ILi128EEENS7_ILi64EEEEEELi64ENS_10bfloat16_tEfNS_4arch4Sm90ELb1ELb0ELb0ELb1ELb0ELb1ELb0ELb1ELb1ELb1ELb0ELb0EEENS1_21CollectiveEpilogueFwdINS6_IJSA_SC_SB_EEES9_SE_SG_Li384ELb1ELb1ELb0ELb0EEENS1_36VarlenDynamicPersistentTileSchedulerILi192ELi128ELi384ELi128ELb0ELb1ELb1ELb1ELb1ELb1EEEEEEEEEvNT_6ParamsE,"ax",@progbits
	.align	128
.text._ZN7cutlass13device_kernelIN5flash11enable_sm90INS1_16FlashAttnFwdSm90INS1_25CollectiveMainloopFwdSm90ILi2EN4cute5tupleIJNS5_1CILi1EEES8_S8_EEENS6_IJNS7_ILi192EEENS7_ILi128EEENS7_ILi64EEEEEELi64ENS_10bfloat16_tEfNS_4arch4Sm90ELb1ELb0ELb0ELb1ELb0ELb1ELb0ELb1ELb1ELb1ELb0ELb0EEENS1_21CollectiveEpilogueFwdINS6_IJSA_SC_SB_EEES9_SE_SG_Li384ELb1ELb1ELb0ELb0EEENS1_36VarlenDynamicPersistentTileSchedulerILi192ELi128ELi384ELi128ELb0ELb1ELb1ELb1ELb1ELb1EEEEEEEEEvNT_6ParamsE:
        .type           _ZN7cutlass13device_kernelIN5flash11enable_sm90INS1_16FlashAttnFwdSm90INS1_25CollectiveMainloopFwdSm90ILi2EN4cute5tupleIJNS5_1CILi1EEES8_S8_EEENS6_IJNS7_ILi192EEENS7_ILi128EEENS7_ILi64EEEEEELi64ENS_10bfloat16_tEfNS_4arch4Sm90ELb1ELb0ELb0ELb1ELb0ELb1ELb0ELb1ELb1ELb1ELb0ELb0EEENS1_21CollectiveEpilogueFwdINS6_IJSA_SC_SB_EEES9_SE_SG_Li384ELb1ELb1ELb0ELb0EEENS1_36VarlenDynamicPersistentTileSchedulerILi192ELi128ELi384ELi128ELb0ELb1ELb1ELb1ELb1ELb1EEEEEEEEEvNT_6ParamsE,@function
        .size           _ZN7cutlass13device_kernelIN5flash11enable_sm90INS1_16FlashAttnFwdSm90INS1_25CollectiveMainloopFwdSm90ILi2EN4cute5tupleIJNS5_1CILi1EEES8_S8_EEENS6_IJNS7_ILi192EEENS7_ILi128EEENS7_ILi64EEEEEELi64ENS_10bfloat16_tEfNS_4arch4Sm90ELb1ELb0ELb0ELb1ELb0ELb1ELb0ELb1ELb1ELb1ELb0ELb0EEENS1_21CollectiveEpilogueFwdINS6_IJSA_SC_SB_EEES9_SE_SG_Li384ELb1ELb1ELb0ELb0EEENS1_36VarlenDynamicPersistentTileSchedulerILi192ELi128ELi384ELi128ELb0ELb1ELb1ELb1ELb1ELb1EEEEEEEEEvNT_6ParamsE,(.L_x_95 - _ZN7cutlass13device_kernelIN5flash11enable_sm90INS1_16FlashAttnFwdSm90INS1_25CollectiveMainloopFwdSm90ILi2EN4cute5tupleIJNS5_1CILi1EEES8_S8_EEENS6_IJNS7_ILi192EEENS7_ILi128EEENS7_ILi64EEEEEELi64ENS_10bfloat16_tEfNS_4arch4Sm90ELb1ELb0ELb0ELb1ELb0ELb1ELb0ELb1ELb1ELb1ELb0ELb0EEENS1_21CollectiveEpilogueFwdINS6_IJSA_SC_SB_EEES9_SE_SG_Li384ELb1ELb1ELb0ELb0EEENS1_36VarlenDynamicPersistentTileSchedulerILi192ELi128ELi384ELi128ELb0ELb1ELb1ELb1ELb1ELb1EEEEEEEEEvNT_6ParamsE)
        .other          _ZN7cutlass13device_kernelIN5flash11enable_sm90INS1_16FlashAttnFwdSm90INS1_25CollectiveMainloopFwdSm90ILi2EN4cute5tupleIJNS5_1CILi1EEES8_S8_EEENS6_IJNS7_ILi192EEENS7_ILi128EEENS7_ILi64EEEEEELi64ENS_10bfloat16_tEfNS_4arch4Sm90ELb1ELb0ELb0ELb1ELb0ELb1ELb0ELb1ELb1ELb1ELb0ELb0EEENS1_21CollectiveEpilogueFwdINS6_IJSA_SC_SB_EEES9_SE_SG_Li384ELb1ELb1ELb0ELb0EEENS1_36VarlenDynamicPersistentTileSchedulerILi192ELi128ELi384ELi128ELb0ELb1ELb1ELb1ELb1ELb1EEEEEEEEEvNT_6ParamsE,@"STO_CUDA_ENTRY STV_DEFAULT"
_ZN7cutlass13device_kernelIN5flash11enable_sm90INS1_16FlashAttnFwdSm90INS1_25CollectiveMainloopFwdSm90ILi2EN4cute5tupleIJNS5_1CILi1EEES8_S8_EEENS6_IJNS7_ILi192EEENS7_ILi128EEENS7_ILi64EEEEEELi64ENS_10bfloat16_tEfNS_4arch4Sm90ELb1ELb0ELb0ELb1ELb0ELb1ELb0ELb1ELb1ELb1ELb0ELb0EEENS1_21CollectiveEpilogueFwdINS6_IJSA_SC_SB_EEES9_SE_SG_Li384ELb1ELb1ELb0ELb0EEENS1_36VarlenDynamicPersistentTileSchedulerILi192ELi128ELi384ELi128ELb0ELb1ELb1ELb1ELb1ELb1EEEEEEEEEvNT_6ParamsE:
[----:B------:R-:W-:Y:S01]  /*0000*/  LDC R1, c[0x0][0x37c] ;  /* 0x0000df00ff017b82 */ /* 0x000fe20000000800 */
[----:B------:R-:W-:Y:S05]  /*0010*/  EXIT ;  /* 0x000000000000794d */ /* 0x000fea0003800000 */
.L_x_47:
        /* <DEDUP_REMOVED lines=14> */
.L_x_95:


//--------------------- .nv.shared.reserved.0     --------------------------
	.section	.nv.shared.reserved.0,"aw",@nobits
	.weak		__nv_reservedSMEM_offset_0_alias
	.size		__nv_reservedSMEM_offset_0_alias, 0, 64
	.other		__nv_reservedSMEM_offset_0_alias,@"STO_CUDA_RESERVED_SHARED STV_DEFAULT"
__nv_reservedSMEM_offset_0_alias:
	.zero		0
	.zero		64


//--------------------- .nv.global                --------------------------
	.section	.nv.global,"aw",@nobits
.nv.global:
	.type		_ZN74_INTERNAL_34b63683_38_flash_fwd_hdimall_bf16_packgqa_sm90_cu_60c5005d_35814cute1_E,@object
	.size		_ZN74_INTERNAL_34b63683_38_flash_fwd_hdimall_bf16_packgqa_sm90_cu_60c5005d_35814cute1_E,(_ZN74_INTERNAL_34b63683_38_flash_fwd_hdimall_bf16_packgqa_sm90_cu_60c5005d_35814cuda3std3__45__cpo6cbeginE - _ZN74_INTERNAL_34b63683_38_flash_fwd_hdimall_bf16_packgqa_sm90_cu_60c5005d_35814cute1_E)
_ZN74_INTERNAL_34b63683_38_flash_fwd_hdimall_bf16_packgqa_sm90_cu_60c5005d_35814cute1_E:
	.zero		1
	.type		_ZN74_INTERNAL_34b63683_38_flash_fwd_hdimall_bf16_packgqa_sm90_cu_60c5005d_35814cuda3std3__45__cpo6cbeginE,@object
	.size		_ZN74_INTERNAL_34b63683_38_flash_fwd_hdimall_bf16_packgqa_sm90_cu_60c5005d_35814cuda3std3__45__cpo6cbeginE,(_ZN74_INTERNAL_34b63683_38_flash_fwd_hdimall_bf16_packgqa_sm90_cu_60c5005d_35814cuda3std3__48in_placeE - _ZN74_INTERNAL_34b63683_38_flash_fwd_hdimall_bf16_packgqa_sm90_cu_60c5005d_35814cuda3std3__45__cpo6cbeginE)
_ZN74_INTERNAL_34b63683_38_flash_fwd_hdimall_bf16_packgqa_sm90_cu_60c5005d_35814cuda3std3__45__cpo6cbeginE:
	.zero		1
	.type		_ZN74_INTERNAL_34b63683_38_flash_fwd_hdimall_bf16_packgqa_sm90_cu_60c5005d_35814cuda3std3__48in_placeE,@object
	.size		_ZN74_INTERNAL_34b63683_38_flash_fwd_hdimall_bf16_packgqa_sm90_cu_60c5005d_35814cuda3std3__48in_placeE,(_ZN74_INTERNAL_34b63683_38_flash_fwd_hdimall_bf16_packgqa_sm90_cu_60c5005d_35814cuda3std6ranges3__45__cpo9iter_moveE - _ZN74_INTERNAL_34b63683_38_flash_fwd_hdimall_bf16_packgqa_sm90_cu_60c5005d_35814cuda3std3__48in_placeE)
_ZN74_INTERNAL_34b63683_38_flash_fwd_hdimall_bf16_packgqa_sm90_cu_60c5005d_35814cuda3std3__48in_placeE:
	.zero		1
	.type		_ZN74_INTERNAL_34b63683_38_flash_fwd_hdimall_bf16_packgqa_sm90_cu_60c5005d_35814cuda3std6ranges3__45__cpo9iter_moveE,@object
	.size		_ZN74_INTERNAL_34b63683_38_flash_fwd_hdimall_bf16_packgqa_sm90_cu_60c5005d_35814cuda3std6ranges3__45__cpo9iter_moveE,(_ZN74_INTERNAL_34b63683_38_flash_fwd_hdimall_bf16_packgqa_sm90_cu_60c5005d_35814cuda3std3__45__cpo5beginE - _ZN74_INTERNAL_34b63683_38_flash_fwd_hdimall_bf16_packgqa_sm90_cu_60c5005d_35814cuda3std6ranges3__45__cpo9iter_moveE)
_ZN74_INTERNAL_34b63683_38_flash_fwd_hdimall_bf16_packgqa_sm90_cu_60c5005d_35814cuda3std6ranges3__45__cpo9iter_moveE:
	.zero		1
	.type		_ZN74_INTERNAL_34b63683_38_flash_fwd_hdimall_bf16_packgqa_sm90_cu_60c5005d_35814cuda3std3__45__cpo5beginE,@object
	.size		_ZN74_INTERNAL_34b63683_38_flash_fwd_hdimall_bf16_packgqa_sm90_cu_60c5005d_35814cuda3std3__45__cpo5beginE,(_ZN74_INTERNAL_34b63683_38_flash_fwd_hdimall_bf16_packgqa_sm90_cu_60c5005d_35814cuda3std3__476_GLOBAL__N__34b63683_38_flash_fwd_hdimall_bf16_packgqa_sm90_cu_60c5005d_35816ignoreE - _ZN74_INTERNAL_34b63683_38_flash_fwd_hdimall_bf16_packgqa_sm90_cu_60c5005d_35814cuda3std3__45__cpo5beginE)
_ZN74_INTERNAL_34b63683_38_flash_fwd_hdimall_bf16_packgqa_sm90_cu_60c5005d_35814cuda3std3__45__cpo5beginE:
	.zero		1
	.type		_ZN74_INTERNAL_34b63683_38_flash_fwd_hdimall_bf16_packgqa_sm90_cu_60c5005d_35814cuda3std3__476_GLOBAL__N__34b63683_38_flash_fwd_hdimall_bf16_packgqa_sm90_cu_60c5005d_35816ignoreE,@object
	.size		_ZN74_INTERNAL_34b63683_38_flash_fwd_hdimall_bf16_packgqa_sm90_cu_60c5005d_35814cuda3std3__476_GLOBAL__N__34b63683_38_flash_fwd_hdimall_bf16_packgqa_sm90_cu_60c5005d_35816ignoreE,(_ZN74_INTERNAL_34b63683_38_flash_fwd_hdimall_bf16_packgqa_sm90_cu_60c5005d_35814cute7productE - _ZN74_INTERNAL_34b63683_38_flash_fwd_hdimall_bf16_packgqa_sm90_cu_60c5005d_35814cuda3std3__476_GLOBAL__N__34b63683_38_flash_fwd_hdimall_bf16_packgqa_sm90_cu_60c5005d_35816ignoreE)
_ZN74_INTERNAL_34b63683_38_flash_fwd_hdimall_bf16_packgqa_sm90_cu_60c5005d_35814cuda3std3__476_GLOBAL__N__34b63683_38_flash_fwd_hdimall_bf16_packgqa_sm90_cu_60c5005d_35816ignoreE:
	.zero		1
	.type		_ZN74_INTERNAL_34b63683_38_flash_fwd_hdimall_bf16_packgqa_sm90_cu_60c5005d_35814cute7productE,@object
	.size		_ZN74_INTERNAL_34b63683_38_flash_fwd_hdimall_bf16_packgqa_sm90_cu_60c5005d_35814cute7productE,(_ZN74_INTERNAL_34b63683_38_flash_fwd_hdimall_bf16_packgqa_sm90_cu_60c5005d_35814cuda3std3__45__cpo3endE - _ZN74_INTERNAL_34b63683_38_flash_fwd_hdimall_bf16_packgqa_sm90_cu_60c5005d_35814cute7productE)
_ZN74_INTERNAL_34b63683_38_flash_fwd_hdimall_bf16_packgqa_sm90_cu_60c5005d_35814cute7productE:
	.zero		1
	.type		_ZN74_INTERNAL_34b63683_38_flash_fwd_hdimall_bf16_packgqa_sm90_cu_60c5005d_35814cuda3std3__45__cpo3endE,@object
	.size		_ZN74_INTERNAL_34b63683_38_flash_fwd_hdimall_bf16_packgqa_sm90_cu_60c5005d_35814cuda3std3__45__cpo3endE,(_ZN74_INTERNAL_34b63683_38_flash_fwd_hdimall_bf16_packgqa_sm90_cu_60c5005d_35814cuda3std3__419piecewise_constructE - _ZN74_INTERNAL_34b63683_38_flash_fwd_hdimall_bf16_packgqa_sm90_cu_60c5005d_35814cuda3std3__45__cpo3endE)
_ZN74_INTERNAL_34b63683_38_flash_fwd_hdimall_bf16_packgqa_sm90_cu_60c5005d_35814cuda3std3__45__cpo3endE:
	.zero		1
	.type		_ZN74_INTERNAL_34b63683_38_flash_fwd_hdimall_bf16_packgqa_sm90_cu_60c5005d_35814cuda3std3__419piecewise_constructE,@object
	.size		_ZN74_INTERNAL_34b63683_38_flash_fwd_hdimall_bf16_packgqa_sm90_cu_60c5005d_35814cuda3std3__419piecewise_constructE,(_ZN74_INTERNAL_34b63683_38_flash_fwd_hdimall_bf16_packgqa_sm90_cu_60c5005d_35814cuda3std3__45__cpo4cendE - _ZN74_INTERNAL_34b63683_38_flash_fwd_hdimall_bf16_packgqa_sm90_cu_60c5005d_35814cuda3std3__419piecewise_constructE)
_ZN74_INTERNAL_34b63683_38_flash_fwd_hdimall_bf16_packgqa_sm90_cu_60c5005d_35814cuda3std3__419piecewise_constructE:
	.zero		1
	.type		_ZN74_INTERNAL_34b63683_38_flash_fwd_hdimall_bf16_packgqa_sm90_cu_60c5005d_35814cuda3std3__45__cpo4cendE,@object
	.size		_ZN74_INTERNAL_34b63683_38_flash_fwd_hdimall_bf16_packgqa_sm90_cu_60c5005d_35814cuda3std3__45__cpo4cendE,(_ZN74_INTERNAL_34b63683_38_flash_fwd_hdimall_bf16_packgqa_sm90_cu_60c5005d_35814cuda3std6ranges3__45__cpo4swapE - _ZN74_INTERNAL_34b63683_38_flash_fwd_hdimall_bf16_packgqa_sm90_cu_60c5005d_35814cuda3std3__45__cpo4cendE)
_ZN74_INTERNAL_34b63683_38_flash_fwd_hdimall_bf16_packgqa_sm90_cu_60c5005d_35814cuda3std3__45__cpo4cendE:
	.zero		1
	.type		_ZN74_INTERNAL_34b63683_38_flash_fwd_hdimall_bf16_packgqa_sm90_cu_60c5005d_35814cuda3std6ranges3__45__cpo4swapE,@object
	.size		_ZN74_INTERNAL_34b63683_38_flash_fwd_hdimall_bf16_packgqa_sm90_cu_60c5005d_35814cuda3std6ranges3__45__cpo4swapE,(.L_7 - _ZN74_INTERNAL_34b63683_38_flash_fwd_hdimall_bf16_packgqa_sm90_cu_60c5005d_35814cuda3std6ranges3__45__cpo4swapE)
_ZN74_INTERNAL_34b63683_38_flash_fwd_hdimall_bf16_packgqa_sm90_cu_60c5005d_35814cuda3std6ranges3__45__cpo4swapE:
	.zero		1
.L_7:


//--------------------- .nv.constant0._ZN7cutlass13device_kernelIN5flash11enable_sm90INS1_16FlashAttnFwdSm90INS1_25CollectiveMainloopFwdSm90ILi2EN4cute5tupleIJNS5_1CILi1EEES8_S8_EEENS6_IJNS7_ILi128EEENS7_ILi80EEENS7_ILi256EEEEEELi256ENS_10bfloat16_tEfNS_4arch4Sm90ELb0ELb0ELb0ELb0ELb0ELb0ELb0ELb1ELb1ELb1ELb0ELb0EEENS1_21CollectiveEpilogueFwdINS6_IJSA_SC_SB_EEES9_SE_SG_Li256ELb0ELb1ELb0ELb0EEENS1_29StaticPersistentTileSchedulerILb0EEEEEEEEEvNT_6ParamsE --------------------------
	.section	.nv.constant0._ZN7cutlass13device_kernelIN5flash11enable_sm90INS1_16FlashAttnFwdSm90INS1_25CollectiveMainloopFwdSm90ILi2EN4cute5tupleIJNS5_1CILi1EEES8_S8_EEENS6_IJNS7_ILi128EEENS7_ILi80EEENS7_ILi256EEEEEELi256ENS_10bfloat16_tEfNS_4arch4Sm90ELb0ELb0ELb0ELb0ELb0ELb0ELb0ELb1ELb1ELb1ELb0ELb0EEENS1_21CollectiveEpilogueFwdINS6_IJSA_SC_SB_EEES9_SE_SG_Li256ELb0ELb1ELb0ELb0EEENS1_29StaticPersistentTileSchedulerILb0EEEEEEEEEvNT_6ParamsE,"a",@progbits
	.sectionflags	@""
	.align	4
.nv.constant0._ZN7cutlass13device_kernelIN5flash11enable_sm90INS1_16FlashAttnFwdSm90INS1_25CollectiveMainloopFwdSm90ILi2EN4cute5tupleIJNS5_1CILi1EEES8_S8_EEENS6_IJNS7_ILi128EEENS7_ILi80EEENS7_ILi256EEEEEELi256ENS_10bfloat16_tEfNS_4arch4Sm90ELb0ELb0ELb0ELb0ELb0ELb0ELb0ELb1ELb1ELb1ELb0ELb0EEENS1_21CollectiveEpilogueFwdINS6_IJSA_SC_SB_EEES9_SE_SG_Li256ELb0ELb1ELb0ELb0EEENS1_29StaticPersistentTileSchedulerILb0EEEEEEEEEvNT_6ParamsE:
	.zero		3456


//--------------------- .nv.constant0._ZN7cutlass13device_kernelIN5flash11enable_sm90INS1_16FlashAttnFwdSm90INS1_25CollectiveMainloopFwdSm90ILi2EN4cute5tupleIJNS5_1CILi2EEENS7_ILi1EEES9_EEENS6_IJNS7_ILi128EEENS7_ILi80EEENS7_ILi256EEEEEELi256ENS_10bfloat16_tEfNS_4arch4Sm90ELb0ELb0ELb0ELb0ELb0ELb0ELb0ELb1ELb1ELb1ELb0ELb0EEENS1_21CollectiveEpilogueFwdINS6_IJSB_SD_SC_EEESA_SF_SH_Li256ELb0ELb1ELb0ELb0EEENS1_29StaticPersistentTileSchedulerILb0EEEEEEEEEvNT_6ParamsE --------------------------
	.section	.nv.constant0._ZN7cutlass13device_kernelIN5flash11enable_sm90INS1_16FlashAttnFwdSm90INS1_25CollectiveMainloopFwdSm90ILi2EN4cute5tupleIJNS5_1CILi2EEENS7_ILi1EEES9_EEENS6_IJNS7_ILi128EEENS7_ILi80EEENS7_ILi256EEEEEELi256ENS_10bfloat16_tEfNS_4arch4Sm90ELb0ELb0ELb0ELb0ELb0ELb0ELb0ELb1ELb1ELb1ELb0ELb0EEENS1_21CollectiveEpilogueFwdINS6_IJSB_SD_SC_EEESA_SF_SH_Li256ELb0ELb1ELb0ELb0EEENS1_29StaticPersistentTileSchedulerILb0EEEEEEEEEvNT_6ParamsE,"a",@progbits
	.sectionflags	@""
	.align	4
.nv.constant0._ZN7cutlass13device_kernelIN5flash11enable_sm90INS1_16FlashAttnFwdSm90INS1_25CollectiveMainloopFwdSm90ILi2EN4cute5tupleIJNS5_1CILi2EEENS7_ILi1EEES9_EEENS6_IJNS7_ILi128EEENS7_ILi80EEENS7_ILi256EEEEEELi256ENS_10bfloat16_tEfNS_4arch4Sm90ELb0ELb0ELb0ELb0ELb0ELb0ELb0ELb1ELb1ELb1ELb0ELb0EEENS1_21CollectiveEpilogueFwdINS6_IJSB_SD_SC_EEESA_SF_SH_Li256ELb0ELb1ELb0ELb0EEENS1_29StaticPersistentTileSchedulerILb0EEEEEEEEEvNT_6ParamsE:
	.zero		3456


//--------------------- .nv.constant0._ZN7cutlass13device_kernelIN5flash11enable_sm90INS1_16FlashAttnFwdSm90INS1_25CollectiveMainloopFwdSm90ILi2EN4cute5tupleIJNS5_1CILi1EEES8_S8_EEENS6_IJNS7_ILi128EEENS7_ILi80EEENS7_ILi256EEEEEELi256ENS_10bfloat16_tEfNS_4arch4Sm90ELb0ELb0ELb0ELb1ELb0ELb0ELb0ELb1ELb1ELb1ELb0ELb0EEENS1_21CollectiveEpilogueFwdINS6_IJSA_SC_SB_EEES9_SE_SG_Li256ELb1ELb1ELb0ELb0EEENS1_36VarlenDynamicPersistentTileSchedulerILi128ELi80ELi256ELi128ELb0ELb1ELb1ELb0ELb1ELb1EEEEEEEEEvNT_6ParamsE --------------------------
	.section	.nv.constant0._ZN7cutlass13device_kernelIN5flash11enable_sm90INS1_16FlashAttnFwdSm90INS1_25CollectiveMainloopFwdSm90ILi2EN4cute5tupleIJNS5_1CILi1EEES8_S8_EEENS6_IJNS7_ILi128EEENS7_ILi80EEENS7_ILi256EEEEEELi256ENS_10bfloat16_tEfNS_4arch4Sm90ELb0ELb0ELb0ELb1ELb0ELb0ELb0ELb1ELb1ELb1ELb0ELb0EEENS1_21CollectiveEpilogueFwdINS6_IJSA_SC_SB_EEES9_SE_SG_Li256ELb1ELb1ELb0ELb0EEENS1_36VarlenDynamicPersistentTileSchedulerILi128ELi80ELi256ELi128ELb0ELb1ELb1ELb0ELb1ELb1EEEEEEEEEvNT_6ParamsE,"a",@progbits
	.sectionflags	@""
	.align	4
.nv.constant0._ZN7cutlass13device_kernelIN5flash11enable_sm90INS1_16FlashAttnFwdSm90INS1_25CollectiveMainloopFwdSm90ILi2EN4cute5tupleIJNS5_1CILi1EEES8_S8_EEENS6_IJNS7_ILi128EEENS7_ILi80EEENS7_ILi256EEEEEELi256ENS_10bfloat16_tEfNS_4arch4Sm90ELb0ELb0ELb0ELb1ELb0ELb0ELb0ELb1ELb1ELb1ELb0ELb0EEENS1_21CollectiveEpilogueFwdINS6_IJSA_SC_SB_EEES9_SE_SG_Li256ELb1ELb1ELb0ELb0EEENS1_36VarlenDynamicPersistentTileSchedulerILi128ELi80ELi256ELi128ELb0ELb1ELb1ELb0ELb1ELb1EEEEEEEEEvNT_6ParamsE:
	.zero		3584


//--------------------- .nv.constant0._ZN7cutlass13device_kernelIN5flash11enable_sm90INS1_16FlashAttnFwdSm90INS1_25CollectiveMainloopFwdSm90ILi2EN4cute5tupleIJNS5_1CILi1EEES8_S8_EEENS6_IJNS7_ILi128EEENS7_ILi80EEENS7_ILi256EEEEEELi256ENS_10bfloat16_tEfNS_4arch4Sm90ELb0ELb0ELb0ELb1ELb0ELb1ELb0ELb1ELb1ELb1ELb0ELb0EEENS1_21CollectiveEpilogueFwdINS6_IJSA_SC_SB_EEES9_SE_SG_Li256ELb1ELb1ELb0ELb0EEENS1_36VarlenDynamicPersistentTileSchedulerILi128ELi80ELi256ELi128ELb0ELb1ELb1ELb0ELb1ELb1EEEEEEEEEvNT_6ParamsE --------------------------
	.section	.nv.constant0._ZN7cutlass13device_kernelIN5flash11enable_sm90INS1_16FlashAttnFwdSm90INS1_25CollectiveMainloopFwdSm90ILi2EN4cute5tupleIJNS5_1CILi1EEES8_S8_EEENS6_IJNS7_ILi128EEENS7_ILi80EEENS7_ILi256EEEEEELi256ENS_10bfloat16_tEfNS_4arch4Sm90ELb0ELb0ELb0ELb1ELb0ELb1ELb0ELb1ELb1ELb1ELb0ELb0EEENS1_21CollectiveEpilogueFwdINS6_IJSA_SC_SB_EEES9_SE_SG_Li256ELb1ELb1ELb0ELb0EEENS1_36VarlenDynamicPersistentTileSchedulerILi128ELi80ELi256ELi128ELb0ELb1ELb1ELb0ELb1ELb1EEEEEEEEEvNT_6ParamsE,"a",@progbits
	.sectionflags	@""
	.align	4
.nv.constant0._ZN7cutlass13device_kernelIN5flash11enable_sm90INS1_16FlashAttnFwdSm90INS1_25CollectiveMainloopFwdSm90ILi2EN4cute5tupleIJNS5_1CILi1EEES8_S8_EEENS6_IJNS7_ILi128EEENS7_ILi80EEENS7_ILi256EEEEEELi256ENS_10bfloat16_tEfNS_4arch4Sm90ELb0ELb0ELb0ELb1ELb0ELb1ELb0ELb1ELb1ELb1ELb0ELb0EEENS1_21CollectiveEpilogueFwdINS6_IJSA_SC_SB_EEES9_SE_SG_Li256ELb1ELb1ELb0ELb0EEENS1_36VarlenDynamicPersistentTileSchedulerILi128ELi80ELi256ELi128ELb0ELb1ELb1ELb0ELb1ELb1EEEEEEEEEvNT_6ParamsE:
	.zero		3584


//--------------------- .nv.constant0._ZN7cutlass13device_kernelIN5flash11enable_sm90INS1_16FlashAttnFwdSm90INS1_25CollectiveMainloopFwdSm90ILi2EN4cute5tupleIJNS5_1CILi1EEES8_S8_EEENS6_IJNS7_ILi128EEENS7_ILi64EEENS7_ILi256EEEEEELi256ENS_10bfloat16_tEfNS_4arch4Sm90ELb0ELb1ELb0ELb0ELb0ELb0ELb0ELb1ELb1ELb1ELb0ELb0EEENS1_21CollectiveEpilogueFwdINS6_IJSA_SC_SB_EEES9_SE_SG_Li256ELb0ELb1ELb0ELb0EEENS1_30DynamicPersistentTileSchedulerILi256ELi128ELb0ELb1ELb1EEEEEEEEEvNT_6ParamsE --------------------------
	.section	.nv.constant0._ZN7cutlass13device_kernelIN5flash11enable_sm90INS1_16FlashAttnFwdSm90INS1_25CollectiveMainloopFwdSm90ILi2EN4cute5tupleIJNS5_1CILi1EEES8_S8_EEENS6_IJNS7_ILi128EEENS7_ILi64EEENS7_ILi256EEEEEELi256ENS_10bfloat16_tEfNS_4arch4Sm90ELb0ELb1ELb0ELb0ELb0ELb0ELb0ELb1ELb1ELb1ELb0ELb0EEENS1_21CollectiveEpilogueFwdINS6_IJSA_SC_SB_EEES9_SE_SG_Li256ELb0ELb1ELb0ELb0EEENS1_30DynamicPersistentTileSchedulerILi256ELi128ELb0ELb1ELb1EEEEEEEEEvNT_6ParamsE,"a",@progbits
	.sectionflags	@""
	.align	4
.nv.constant0._ZN7cutlass13device_kernelIN5flash11enable_sm90INS1_16FlashAttnFwdSm90INS1_25CollectiveMainloopFwdSm90ILi2EN4cute5tupleIJNS5_1CILi1EEES8_S8_EEENS6_IJNS7_ILi128EEENS7_ILi64EEENS7_ILi256EEEEEELi256ENS_10bfloat16_tEfNS_4arch4Sm90ELb0ELb1ELb0ELb0ELb0ELb0ELb0ELb1ELb1ELb1ELb0ELb0EEENS1_21CollectiveEpilogueFwdINS6_IJSA_SC_SB_EEES9_SE_SG_Li256ELb0ELb1ELb0ELb0EEENS1_30DynamicPersistentTileSchedulerILi256ELi128ELb0ELb1ELb1EEEEEEEEEvNT_6ParamsE:
	.zero		3584


//--------------------- .nv.constant0._ZN7cutlass13device_kernelIN5flash11enable_sm90INS1_16FlashAttnFwdSm90INS1_25CollectiveMainloopFwdSm90ILi2EN4cute5tupleIJNS5_1CILi1EEES8_S8_EEENS6_IJNS7_ILi128EEENS7_ILi64EEENS7_ILi256EEEEEELi256ENS_10bfloat16_tEfNS_4arch4Sm90ELb0ELb1ELb0ELb1ELb0ELb0ELb0ELb1ELb1ELb1ELb0ELb0EEENS1_21CollectiveEpilogueFwdINS6_IJSA_SC_SB_EEES9_SE_SG_Li256ELb1ELb1ELb0ELb0EEENS1_36VarlenDynamicPersistentTileSchedulerILi128ELi64ELi256ELi128ELb0ELb1ELb1ELb1ELb0ELb1EEEEEEEEEvNT_6ParamsE --------------------------
	.section	.nv.constant0._ZN7cutlass13device_kernelIN5flash11enable_sm90INS1_16FlashAttnFwdSm90INS1_25CollectiveMainloopFwdSm90ILi2EN4cute5tupleIJNS5_1CILi1EEES8_S8_EEENS6_IJNS7_ILi128EEENS7_ILi64EEENS7_ILi256EEEEEELi256ENS_10bfloat16_tEfNS_4arch4Sm90ELb0ELb1ELb0ELb1ELb0ELb0ELb0ELb1ELb1ELb1ELb0ELb0EEENS1_21CollectiveEpilogueFwdINS6_IJSA_SC_SB_EEES9_SE_SG_Li256ELb1ELb1ELb0ELb0EEENS1_36VarlenDynamicPersistentTileSchedulerILi128ELi64ELi256ELi128ELb0ELb1ELb1ELb1ELb0ELb1EEEEEEEEEvNT_6ParamsE,"a",@progbits
	.sectionflags	@""
	.align	4
.nv.constant0._ZN7cutlass13device_kernelIN5flash11enable_sm90INS1_16FlashAttnFwdSm90INS1_25CollectiveMainloopFwdSm90ILi2EN4cute5tupleIJNS5_1CILi1EEES8_S8_EEENS6_IJNS7_ILi128EEENS7_ILi64EEENS7_ILi256EEEEEELi256ENS_10bfloat16_tEfNS_4arch4Sm90ELb0ELb1ELb0ELb1ELb0ELb0ELb0ELb1ELb1ELb1ELb0ELb0EEENS1_21CollectiveEpilogueFwdINS6_IJSA_SC_SB_EEES9_SE_SG_Li256ELb1ELb1ELb0ELb0EEENS1_36VarlenDynamicPersistentTileSchedulerILi128ELi64ELi256ELi128ELb0ELb1ELb1ELb1ELb0ELb1EEEEEEEEEvNT_6ParamsE:
	.zero		3584


//--------------------- .nv.constant0._ZN7cutlass13device_kernelIN5flash11enable_sm90INS1_16FlashAttnFwdSm90INS1_25CollectiveMainloopFwdSm90ILi2EN4cute5tupleIJNS5_1CILi1EEES8_S8_EEENS6_IJNS7_ILi128EEENS7_ILi64EEENS7_ILi256EEEEEELi256ENS_10bfloat16_tEfNS_4arch4Sm90ELb0ELb1ELb0ELb1ELb0ELb1ELb0ELb1ELb1ELb1ELb0ELb0EEENS1_21CollectiveEpilogueFwdINS6_IJSA_SC_SB_EEES9_SE_SG_Li256ELb1ELb1ELb0ELb0EEENS1_36VarlenDynamicPersistentTileSchedulerILi128ELi64ELi256ELi128ELb0ELb1ELb1ELb1ELb0ELb1EEEEEEEEEvNT_6ParamsE --------------------------
	.section	.nv.constant0._ZN7cutlass13device_kernelIN5flash11enable_sm90INS1_16FlashAttnFwdSm90INS1_25CollectiveMainloopFwdSm90ILi2EN4cute5tupleIJNS5_1CILi1EEES8_S8_EEENS6_IJNS7_ILi128EEENS7_ILi64EEENS7_ILi256EEEEEELi256ENS_10bfloat16_tEfNS_4arch4Sm90ELb0ELb1ELb0ELb1ELb0ELb1ELb0ELb1ELb1ELb1ELb0ELb0EEENS1_21CollectiveEpilogueFwdINS6_IJSA_SC_SB_EEES9_SE_SG_Li256ELb1ELb1ELb0ELb0EEENS1_36VarlenDynamicPersistentTileSchedulerILi128ELi64ELi256ELi128ELb0ELb1ELb1ELb1ELb0ELb1EEEEEEEEEvNT_6ParamsE,"a",@progbits
	.sectionflags	@""
	.align	4
.nv.constant0._ZN7cutlass13device_kernelIN5flash11enable_sm90INS1_16FlashAttnFwdSm90INS1_25CollectiveMainloopFwdSm90ILi2EN4cute5tupleIJNS5_1CILi1EEES8_S8_EEENS6_IJNS7_ILi128EEENS7_ILi64EEENS7_ILi256EEEEEELi256ENS_10bfloat16_tEfNS_4arch4Sm90ELb0ELb1ELb0ELb1ELb0ELb1ELb0ELb1ELb1ELb1ELb0ELb0EEENS1_21CollectiveEpilogueFwdINS6_IJSA_SC_SB_EEES9_SE_SG_Li256ELb1ELb1ELb0ELb0EEENS1_36VarlenDynamicPersistentTileSchedulerILi128ELi64ELi256ELi128ELb0ELb1ELb1ELb1ELb0ELb1EEEEEEEEEvNT_6ParamsE:
	.zero		3584


//--------------------- .nv.constant0._ZN7cutlass13device_kernelIN5flash11enable_sm90INS1_16FlashAttnFwdSm90INS1_25CollectiveMainloopFwdSm90ILi2EN4cute5tupleIJNS5_1CILi1EEES8_S8_EEENS6_IJNS7_ILi128EEENS7_ILi80EEENS7_ILi256EEEEEELi256ENS_10bfloat16_tEfNS_4arch4Sm90ELb1ELb0ELb0ELb0ELb0ELb0ELb0ELb1ELb1ELb1ELb0ELb0EEENS1_21CollectiveEpilogueFwdINS6_IJSA_SC_SB_EEES9_SE_SG_Li256ELb0ELb1ELb0ELb0EEENS1_30DynamicPersistentTileSchedulerILi256ELi128ELb0ELb1ELb1EEEEEEEEEvNT_6ParamsE --------------------------
	.section	.nv.constant0._ZN7cutlass13device_kernelIN5flash11enable_sm90INS1_16FlashAttnFwdSm90INS1_25CollectiveMainloopFwdSm90ILi2EN4cute5tupleIJNS5_1CILi1EEES8_S8_EEENS6_IJNS7_ILi128EEENS7_ILi80EEENS7_ILi256EEEEEELi256ENS_10bfloat16_tEfNS_4arch4Sm90ELb1ELb0ELb0ELb0ELb0ELb0ELb0ELb1ELb1ELb1ELb0ELb0EEENS1_21CollectiveEpilogueFwdINS6_IJSA_SC_SB_EEES9_SE_SG_Li256ELb0ELb1ELb0ELb0EEENS1_30DynamicPersistentTileSchedulerILi256ELi128ELb0ELb1ELb1EEEEEEEEEvNT_6ParamsE,"a",@progbits
	.sectionflags	@""
	.align	4
.nv.constant0._ZN7cutlass13device_kernelIN5flash11enable_sm90INS1_16FlashAttnFwdSm90INS1_25CollectiveMainloopFwdSm90ILi2EN4cute5tupleIJNS5_1CILi1EEES8_S8_EEENS6_IJNS7_ILi128EEENS7_ILi80EEENS7_ILi256EEEEEELi256ENS_10bfloat16_tEfNS_4arch4Sm90ELb1ELb0ELb0ELb0ELb0ELb0ELb0ELb1ELb1ELb1ELb0ELb0EEENS1_21CollectiveEpilogueFwdINS6_IJSA_SC_SB_EEES9_SE_SG_Li256ELb0ELb1ELb0ELb0EEENS1_30DynamicPersistentTileSchedulerILi256ELi128ELb0ELb1ELb1EEEEEEEEEvNT_6ParamsE:
	.zero		3584


//--------------------- .nv.constant0._ZN7cutlass13device_kernelIN5flash11enable_sm90INS1_16FlashAttnFwdSm90INS1_25CollectiveMainloopFwdSm90ILi2EN4cute5tupleIJNS5_1CILi1EEES8_S8_EEENS6_IJNS7_ILi128EEENS7_ILi80EEENS7_ILi256EEEEEELi256ENS_10bfloat16_tEfNS_4arch4Sm90ELb1ELb0ELb0ELb1ELb0ELb0ELb0ELb1ELb1ELb1ELb0ELb0EEENS1_21CollectiveEpilogueFwdINS6_IJSA_SC_SB_EEES9_SE_SG_Li256ELb1ELb1ELb0ELb0EEENS1_36VarlenDynamicPersistentTileSchedulerILi128ELi80ELi256ELi128ELb0ELb1ELb1ELb1ELb1ELb1EEEEEEEEEvNT_6ParamsE --------------------------
	.section	.nv.constant0._ZN7cutlass13device_kernelIN5flash11enable_sm90INS1_16FlashAttnFwdSm90INS1_25CollectiveMainloopFwdSm90ILi2EN4cute5tupleIJNS5_1CILi1EEES8_S8_EEENS6_IJNS7_ILi128EEENS7_ILi80EEENS7_ILi256EEEEEELi256ENS_10bfloat16_tEfNS_4arch4Sm90ELb1ELb0ELb0ELb1ELb0ELb0ELb0ELb1ELb1ELb1ELb0ELb0EEENS1_21CollectiveEpilogueFwdINS6_IJSA_SC_SB_EEES9_SE_SG_Li256ELb1ELb1ELb0ELb0EEENS1_36VarlenDynamicPersistentTileSchedulerILi128ELi80ELi256ELi128ELb0ELb1ELb1ELb1ELb1ELb1EEEEEEEEEvNT_6ParamsE,"a",@progbits
	.sectionflags	@""
	.align	4
.nv.constant0._ZN7cutlass13device_kernelIN5flash11enable_sm90INS1_16FlashAttnFwdSm90INS1_25CollectiveMainloopFwdSm90ILi2EN4cute5tupleIJNS5_1CILi1EEES8_S8_EEENS6_IJNS7_ILi128EEENS7_ILi80EEENS7_ILi256EEEEEELi256ENS_10bfloat16_tEfNS_4arch4Sm90ELb1ELb0ELb0ELb1ELb0ELb0ELb0ELb1ELb1ELb1ELb0ELb0EEENS1_21CollectiveEpilogueFwdINS6_IJSA_SC_SB_EEES9_SE_SG_Li256ELb1ELb1ELb0ELb0EEENS1_36VarlenDynamicPersistentTileSchedulerILi128ELi80ELi256ELi128ELb0ELb1ELb1ELb1ELb1ELb1EEEEEEEEEvNT_6ParamsE:
	.zero		3584


//--------------------- .nv.constant0._ZN7cutlass13device_kernelIN5flash11enable_sm90INS1_16FlashAttnFwdSm90INS1_25CollectiveMainloopFwdSm90ILi2EN4cute5tupleIJNS5_1CILi1EEES8_S8_EEENS6_IJNS7_ILi128EEENS7_ILi80EEENS7_ILi256EEEEEELi256ENS_10bfloat16_tEfNS_4arch4Sm90ELb1ELb0ELb0ELb1ELb0ELb1ELb0ELb1ELb1ELb1ELb0ELb0EEENS1_21CollectiveEpilogueFwdINS6_IJSA_SC_SB_EEES9_SE_SG_Li256ELb1ELb1ELb0ELb0EEENS1_36VarlenDynamicPersistentTileSchedulerILi128ELi80ELi256ELi128ELb0ELb1ELb1ELb1ELb1ELb1EEEEEEEEEvNT_6ParamsE --------------------------
	.section	.nv.constant0._ZN7cutlass13device_kernelIN5flash11enable_sm90INS1_16FlashAttnFwdSm90INS1_25CollectiveMainloopFwdSm90ILi2EN4cute5tupleIJNS5_1CILi1EEES8_S8_EEENS6_IJNS7_ILi128EEENS7_ILi80EEENS7_ILi256EEEEEELi256ENS_10bfloat16_tEfNS_4arch4Sm90ELb1ELb0ELb0ELb1ELb0ELb1ELb0ELb1ELb1ELb1ELb0ELb0EEENS1_21CollectiveEpilogueFwdINS6_IJSA_SC_SB_EEES9_SE_SG_Li256ELb1ELb1ELb0ELb0EEENS1_36VarlenDynamicPersistentTileSchedulerILi128ELi80ELi256ELi128ELb0ELb1ELb1ELb1ELb1ELb1EEEEEEEEEvNT_6ParamsE,"a",@progbits
	.sectionflags	@""
	.align	4
.nv.constant0._ZN7cutlass13device_kernelIN5flash11enable_sm90INS1_16FlashAttnFwdSm90INS1_25CollectiveMainloopFwdSm90ILi2EN4cute5tupleIJNS5_1CILi1EEES8_S8_EEENS6_IJNS7_ILi128EEENS7_ILi80EEENS7_ILi256EEEEEELi256ENS_10bfloat16_tEfNS_4arch4Sm90ELb1ELb0ELb0ELb1ELb0ELb1ELb0ELb1ELb1ELb1ELb0ELb0EEENS1_21CollectiveEpilogueFwdINS6_IJSA_SC_SB_EEES9_SE_SG_Li256ELb1ELb1ELb0ELb0EEENS1_36VarlenDynamicPersistentTileSchedulerILi128ELi80ELi256ELi128ELb0ELb1ELb1ELb1ELb1ELb1EEEEEEEEEvNT_6ParamsE:
	.zero		3584


//--------------------- .nv.constant0._ZN7cutlass13device_kernelIN5flash11enable_sm90INS1_16FlashAttnFwdSm90INS1_25CollectiveMainloopFwdSm90ILi2EN4cute5tupleIJNS5_1CILi1EEES8_S8_EEENS6_IJNS7_ILi128EEENS7_ILi112EEENS7_ILi192EEEEEELi192ENS_10bfloat16_tEfNS_4arch4Sm90ELb0ELb0ELb0ELb0ELb0ELb0ELb0ELb1ELb1ELb1ELb0ELb0EEENS1_21CollectiveEpilogueFwdINS6_IJSA_SC_SB_EEES9_SE_SG_Li256ELb0ELb1ELb0ELb0EEENS1_29StaticPersistentTileSchedulerILb0EEEEEEEEEvNT_6ParamsE --------------------------
	.section	.nv.constant0._ZN7cutlass13device_kernelIN5flash11enable_sm90INS1_16FlashAttnFwdSm90INS1_25CollectiveMainloopFwdSm90ILi2EN4cute5tupleIJNS5_1CILi1EEES8_S8_EEENS6_IJNS7_ILi128EEENS7_ILi112EEENS7_ILi192EEEEEELi192ENS_10bfloat16_tEfNS_4arch4Sm90ELb0ELb0ELb0ELb0ELb0ELb0ELb0ELb1ELb1ELb1ELb0ELb0EEENS1_21CollectiveEpilogueFwdINS6_IJSA_SC_SB_EEES9_SE_SG_Li256ELb0ELb1ELb0ELb0EEENS1_29StaticPersistentTileSchedulerILb0EEEEEEEEEvNT_6ParamsE,"a",@progbits
	.sectionflags	@""
	.align	4
.nv.constant0._ZN7cutlass13device_kernelIN5flash11enable_sm90INS1_16FlashAttnFwdSm90INS1_25CollectiveMainloopFwdSm90ILi2EN4cute5tupleIJNS5_1CILi1EEES8_S8_EEENS6_IJNS7_ILi128EEENS7_ILi112EEENS7_ILi192EEEEEELi192ENS_10bfloat16_tEfNS_4arch4Sm90ELb0ELb0ELb0ELb0ELb0ELb0ELb0ELb1ELb1ELb1ELb0ELb0EEENS1_21CollectiveEpilogueFwdINS6_IJSA_SC_SB_EEES9_SE_SG_Li256ELb0ELb1ELb0ELb0EEENS1_29StaticPersistentTileSchedulerILb0EEEEEEEEEvNT_6ParamsE:
	.zero		3456


//--------------------- .nv.constant0._ZN7cutlass13device_kernelIN5flash11enable_sm90INS1_16FlashAttnFwdSm90INS1_25CollectiveMainloopFwdSm90ILi2EN4cute5tupleIJNS5_1CILi2EEENS7_ILi1EEES9_EEENS6_IJNS7_ILi128EEENS7_ILi112EEENS7_ILi192EEEEEELi192ENS_10bfloat16_tEfNS_4arch4Sm90ELb0ELb0ELb0ELb0ELb0ELb0ELb0ELb1ELb1ELb1ELb0ELb0EEENS1_21CollectiveEpilogueFwdINS6_IJSB_SD_SC_EEESA_SF_SH_Li256ELb0ELb1ELb0ELb0EEENS1_29StaticPersistentTileSchedulerILb0EEEEEEEEEvNT_6ParamsE --------------------------
	.section	.nv.constant0._ZN7cutlass13device_kernelIN5flash11enable_sm90INS1_16FlashAttnFwdSm90INS1_25CollectiveMainloopFwdSm90ILi2EN4cute5tupleIJNS5_1CILi2EEENS7_ILi1EEES9_EEENS6_IJNS7_ILi128EEENS7_ILi112EEENS7_ILi192EEEEEELi192ENS_10bfloat16_tEfNS_4arch4Sm90ELb0ELb0ELb0ELb0ELb0ELb0ELb0ELb1ELb1ELb1ELb0ELb0EEENS1_21CollectiveEpilogueFwdINS6_IJSB_SD_SC_EEESA_SF_SH_Li256ELb0ELb1ELb0ELb0EEENS1_29StaticPersistentTileSchedulerILb0EEEEEEEEEvNT_6ParamsE,"a",@progbits
	.sectionflags	@""
	.align	4
.nv.constant0._ZN7cutlass13device_kernelIN5flash11enable_sm90INS1_16FlashAttnFwdSm90INS1_25CollectiveMainloopFwdSm90ILi2EN4cute5tupleIJNS5_1CILi2EEENS7_ILi1EEES9_EEENS6_IJNS7_ILi128EEENS7_ILi112EEENS7_ILi192EEEEEELi192ENS_10bfloat16_tEfNS_4arch4Sm90ELb0ELb0ELb0ELb0ELb0ELb0ELb0ELb1ELb1ELb1ELb0ELb0EEENS1_21CollectiveEpilogueFwdINS6_IJSB_SD_SC_EEESA_SF_SH_Li256ELb0ELb1ELb0ELb0EEENS1_29StaticPersistentTileSchedulerILb0EEEEEEEEEvNT_6ParamsE:
	.zero		3456


//--------------------- .nv.constant0._ZN7cutlass13device_kernelIN5flash11enable_sm90INS1_16FlashAttnFwdSm90INS1_25CollectiveMainloopFwdSm90ILi2EN4cute5tupleIJNS5_1CILi1EEES8_S8_EEENS6_IJNS7_ILi128EEENS7_ILi112EEENS7_ILi192EEEEEELi192ENS_10bfloat16_tEfNS_4arch4Sm90ELb0ELb0ELb0ELb1ELb0ELb0ELb0ELb1ELb1ELb1ELb0ELb0EEENS1_21CollectiveEpilogueFwdINS6_IJSA_SC_SB_EEES9_SE_SG_Li256ELb1ELb1ELb0ELb0EEENS1_36VarlenDynamicPersistentTileSchedulerILi128ELi112ELi256ELi128ELb0ELb1ELb1ELb0ELb1ELb1EEEEEEEEEvNT_6ParamsE --------------------------
	.section	.nv.constant0._ZN7cutlass13device_kernelIN5flash11enable_sm90INS1_16FlashAttnFwdSm90INS1_25CollectiveMainloopFwdSm90ILi2EN4cute5tupleIJNS5_1CILi1EEES8_S8_EEENS6_IJNS7_ILi128EEENS7_ILi112EEENS7_ILi192EEEEEELi192ENS_10bfloat16_tEfNS_4arch4Sm90ELb0ELb0ELb0ELb1ELb0ELb0ELb0ELb1ELb1ELb1ELb0ELb0EEENS1_21CollectiveEpilogueFwdINS6_IJSA_SC_SB_EEES9_SE_SG_Li256ELb1ELb1ELb0ELb0EEENS1_36VarlenDynamicPersistentTileSchedulerILi128ELi112ELi256ELi128ELb0ELb1ELb1ELb0ELb1ELb1EEEEEEEEEvNT_6ParamsE,"a",@progbits
	.sectionflags	@""
	.align	4
.nv.constant0._ZN7cutlass13device_kernelIN5flash11enable_sm90INS1_16FlashAttnFwdSm90INS1_25CollectiveMainloopFwdSm90ILi2EN4cute5tupleIJNS5_1CILi1EEES8_S8_EEENS6_IJNS7_ILi128EEENS7_ILi112EEENS7_ILi192EEEEEELi192ENS_10bfloat16_tEfNS_4arch4Sm90ELb0ELb0ELb0ELb1ELb0ELb0ELb0ELb1ELb1ELb1ELb0ELb0EEENS1_21CollectiveEpilogueFwdINS6_IJSA_SC_SB_EEES9_SE_SG_Li256ELb1ELb1ELb0ELb0EEENS1_36VarlenDynamicPersistentTileSchedulerILi128ELi112ELi256ELi128ELb0ELb1ELb1ELb0ELb1ELb1EEEEEEEEEvNT_6ParamsE:
	.zero		3584


//--------------------- .nv.constant0._ZN7cutlass13device_kernelIN5flash11enable_sm90INS1_16FlashAttnFwdSm90INS1_25CollectiveMainloopFwdSm90ILi2EN4cute5tupleIJNS5_1CILi1EEES8_S8_EEENS6_IJNS7_ILi128EEENS7_ILi112EEENS7_ILi192EEEEEELi192ENS_10bfloat16_tEfNS_4arch4Sm90ELb0ELb0ELb0ELb1ELb0ELb1ELb0ELb1ELb1ELb1ELb0ELb0EEENS1_21CollectiveEpilogueFwdINS6_IJSA_SC_SB_EEES9_SE_SG_Li256ELb1ELb1ELb0ELb0EEENS1_36VarlenDynamicPersistentTileSchedulerILi128ELi112ELi256ELi128ELb0ELb1ELb1ELb0ELb1ELb1EEEEEEEEEvNT_6ParamsE --------------------------
	.section	.nv.constant0._ZN7cutlass13device_kernelIN5flash11enable_sm90INS1_16FlashAttnFwdSm90INS1_25CollectiveMainloopFwdSm90ILi2EN4cute5tupleIJNS5_1CILi1EEES8_S8_EEENS6_IJNS7_ILi128EEENS7_ILi112EEENS7_ILi192EEEEEELi192ENS_10bfloat16_tEfNS_4arch4Sm90ELb0ELb0ELb0ELb1ELb0ELb1ELb0ELb1ELb1ELb1ELb0ELb0EEENS1_21CollectiveEpilogueFwdINS6_IJSA_SC_SB_EEES9_SE_SG_Li256ELb1ELb1ELb0ELb0EEENS1_36VarlenDynamicPersistentTileSchedulerILi128ELi112ELi256ELi128ELb0ELb1ELb1ELb0ELb1ELb1EEEEEEEEEvNT_6ParamsE,"a",@progbits
	.sectionflags	@""
	.align	4
.nv.constant0._ZN7cutlass13device_kernelIN5flash11enable_sm90INS1_16FlashAttnFwdSm90INS1_25CollectiveMainloopFwdSm90ILi2EN4cute5tupleIJNS5_1CILi1EEES8_S8_EEENS6_IJNS7_ILi128EEENS7_ILi112EEENS7_ILi192EEEEEELi192ENS_10bfloat16_tEfNS_4arch4Sm90ELb0ELb0ELb0ELb1ELb0ELb1ELb0ELb1ELb1ELb1ELb0ELb0EEENS1_21CollectiveEpilogueFwdINS6_IJSA_SC_SB_EEES9_SE_SG_Li256ELb1ELb1ELb0ELb0EEENS1_36VarlenDynamicPersistentTileSchedulerILi128ELi112ELi256ELi128ELb0ELb1ELb1ELb0ELb1ELb1EEEEEEEEEvNT_6ParamsE:
	.zero		3584


//--------------------- .nv.constant0._ZN7cutlass13device_kernelIN5flash11enable_sm90INS1_16FlashAttnFwdSm90INS1_25CollectiveMainloopFwdSm90ILi2EN4cute5tupleIJNS5_1CILi1EEES8_S8_EEENS6_IJNS7_ILi128EEENS7_ILi96EEENS7_ILi192EEEEEELi192ENS_10bfloat16_tEfNS_4arch4Sm90ELb0ELb1ELb0ELb0ELb0ELb0ELb0ELb1ELb1ELb1ELb0ELb0EEENS1_21CollectiveEpilogueFwdINS6_IJSA_SC_SB_EEES9_SE_SG_Li256ELb0ELb1ELb0ELb0EEENS1_30DynamicPersistentTileSchedulerILi256ELi128ELb0ELb1ELb1EEEEEEEEEvNT_6ParamsE --------------------------
	.section	.nv.constant0._ZN7cutlass13device_kernelIN5flash11enable_sm90INS1_16FlashAttnFwdSm90INS1_25CollectiveMainloopFwdSm90ILi2EN4cute5tupleIJNS5_1CILi1EEES8_S8_EEENS6_IJNS7_ILi128EEENS7_ILi96EEENS7_ILi192EEEEEELi192ENS_10bfloat16_tEfNS_4arch4Sm90ELb0ELb1ELb0ELb0ELb0ELb0ELb0ELb1ELb1ELb1ELb0ELb0EEENS1_21CollectiveEpilogueFwdINS6_IJSA_SC_SB_EEES9_SE_SG_Li256ELb0ELb1ELb0ELb0EEENS1_30DynamicPersistentTileSchedulerILi256ELi128ELb0ELb1ELb1EEEEEEEEEvNT_6ParamsE,"a",@progbits
	.sectionflags	@""
	.align	4
.nv.constant0._ZN7cutlass13device_kernelIN5flash11enable_sm90INS1_16FlashAttnFwdSm90INS1_25CollectiveMainloopFwdSm90ILi2EN4cute5tupleIJNS5_1CILi1EEES8_S8_EEENS6_IJNS7_ILi128EEENS7_ILi96EEENS7_ILi192EEEEEELi192ENS_10bfloat16_tEfNS_4arch4Sm90ELb0ELb1ELb0ELb0ELb0ELb0ELb0ELb1ELb1ELb1ELb0ELb0EEENS1_21CollectiveEpilogueFwdINS6_IJSA_SC_SB_EEES9_SE_SG_Li256ELb0ELb1ELb0ELb0EEENS1_30DynamicPersistentTileSchedulerILi256ELi128ELb0ELb1ELb1EEEEEEEEEvNT_6ParamsE:
	.zero		3584


//--------------------- .nv.constant0._ZN7cutlass13device_kernelIN5flash11enable_sm90INS1_16FlashAttnFwdSm90INS1_25CollectiveMainloopFwdSm90ILi2EN4cute5tupleIJNS5_1CILi1EEES8_S8_EEENS6_IJNS7_ILi128EEENS7_ILi96EEENS7_ILi192EEEEEELi192ENS_10bfloat16_tEfNS_4arch4Sm90ELb0ELb1ELb0ELb1ELb0ELb0ELb0ELb1ELb1ELb1ELb0ELb0EEENS1_21CollectiveEpilogueFwdINS6_IJSA_SC_SB_EEES9_SE_SG_Li256ELb1ELb1ELb0ELb0EEENS1_36VarlenDynamicPersistentTileSchedulerILi128ELi96ELi256ELi128ELb0ELb1ELb1ELb1ELb0ELb1EEEEEEEEEvNT_6ParamsE --------------------------
	.section	.nv.constant0._ZN7cutlass13device_kernelIN5flash11enable_sm90INS1_16FlashAttnFwdSm90INS1_25CollectiveMainloopFwdSm90ILi2EN4cute5tupleIJNS5_1CILi1EEES8_S8_EEENS6_IJNS7_ILi128EEENS7_ILi96EEENS7_ILi192EEEEEELi192ENS_10bfloat16_tEfNS_4arch4Sm90ELb0ELb1ELb0ELb1ELb0ELb0ELb0ELb1ELb1ELb1ELb0ELb0EEENS1_21CollectiveEpilogueFwdINS6_IJSA_SC_SB_EEES9_SE_SG_Li256ELb1ELb1ELb0ELb0EEENS1_36VarlenDynamicPersistentTileSchedulerILi128ELi96ELi256ELi128ELb0ELb1ELb1ELb1ELb0ELb1EEEEEEEEEvNT_6ParamsE,"a",@progbits
	.sectionflags	@""
	.align	4
.nv.constant0._ZN7cutlass13device_kernelIN5flash11enable_sm90INS1_16FlashAttnFwdSm90INS1_25CollectiveMainloopFwdSm90ILi2EN4cute5tupleIJNS5_1CILi1EEES8_S8_EEENS6_IJNS7_ILi128EEENS7_ILi96EEENS7_ILi192EEEEEELi192ENS_10bfloat16_tEfNS_4arch4Sm90ELb0ELb1ELb0ELb1ELb0ELb0ELb0ELb1ELb1ELb1ELb0ELb0EEENS1_21CollectiveEpilogueFwdINS6_IJSA_SC_SB_EEES9_SE_SG_Li256ELb1ELb1ELb0ELb0EEENS1_36VarlenDynamicPersistentTileSchedulerILi128ELi96ELi256ELi128ELb0ELb1ELb1ELb1ELb0ELb1EEEEEEEEEvNT_6ParamsE:
	.zero		3584


//--------------------- .nv.constant0._ZN7cutlass13device_kernelIN5flash11enable_sm90INS1_16FlashAttnFwdSm90INS1_25CollectiveMainloopFwdSm90ILi2EN4cute5tupleIJNS5_1CILi1EEES8_S8_EEENS6_IJNS7_ILi128EEENS7_ILi96EEENS7_ILi192EEEEEELi192ENS_10bfloat16_tEfNS_4arch4Sm90ELb0ELb1ELb0ELb1ELb0ELb1ELb0ELb1ELb1ELb1ELb0ELb0EEENS1_21CollectiveEpilogueFwdINS6_IJSA_SC_SB_EEES9_SE_SG_Li256ELb1ELb1ELb0ELb0EEENS1_36VarlenDynamicPersistentTileSchedulerILi128ELi96ELi256ELi128ELb0ELb1ELb1ELb1ELb0ELb1EEEEEEEEEvNT_6ParamsE --------------------------
	.section	.nv.constant0._ZN7cutlass13device_kernelIN5flash11enable_sm90INS1_16FlashAttnFwdSm90INS1_25CollectiveMainloopFwdSm90ILi2EN4cute5tupleIJNS5_1CILi1EEES8_S8_EEENS6_IJNS7_ILi128EEENS7_ILi96EEENS7_ILi192EEEEEELi192ENS_10bfloat16_tEfNS_4arch4Sm90ELb0ELb1ELb0ELb1ELb0ELb1ELb0ELb1ELb1ELb1ELb0ELb0EEENS1_21CollectiveEpilogueFwdINS6_IJSA_SC_SB_EEES9_SE_SG_Li256ELb1ELb1ELb0ELb0EEENS1_36VarlenDynamicPersistentTileSchedulerILi128ELi96ELi256ELi128ELb0ELb1ELb1ELb1ELb0ELb1EEEEEEEEEvNT_6ParamsE,"a",@progbits
	.sectionflags	@""
	.align	4
.nv.constant0._ZN7cutlass13device_kernelIN5flash11enable_sm90INS1_16FlashAttnFwdSm90INS1_25CollectiveMainloopFwdSm90ILi2EN4cute5tupleIJNS5_1CILi1EEES8_S8_EEENS6_IJNS7_ILi128EEENS7_ILi96EEENS7_ILi192EEEEEELi192ENS_10bfloat16_tEfNS_4arch4Sm90ELb0ELb1ELb0ELb1ELb0ELb1ELb0ELb1ELb1ELb1ELb0ELb0EEENS1_21CollectiveEpilogueFwdINS6_IJSA_SC_SB_EEES9_SE_SG_Li256ELb1ELb1ELb0ELb0EEENS1_36VarlenDynamicPersistentTileSchedulerILi128ELi96ELi256ELi128ELb0ELb1ELb1ELb1ELb0ELb1EEEEEEEEEvNT_6ParamsE:
	.zero		3584


//--------------------- .nv.constant0._ZN7cutlass13device_kernelIN5flash11enable_sm90INS1_16FlashAttnFwdSm90INS1_25CollectiveMainloopFwdSm90ILi2EN4cute5tupleIJNS5_1CILi1EEES8_S8_EEENS6_IJNS7_ILi128EEENS7_ILi112EEENS7_ILi192EEEEEELi192ENS_10bfloat16_tEfNS_4arch4Sm90ELb1ELb0ELb0ELb0ELb0ELb0ELb0ELb1ELb1ELb1ELb0ELb0EEENS1_21CollectiveEpilogueFwdINS6_IJSA_SC_SB_EEES9_SE_SG_Li256ELb0ELb1ELb0ELb0EEENS1_30DynamicPersistentTileSchedulerILi256ELi128ELb0ELb1ELb1EEEEEEEEEvNT_6ParamsE --------------------------
	.section	.nv.constant0._ZN7cutlass13device_kernelIN5flash11enable_sm90INS1_16FlashAttnFwdSm90INS1_25CollectiveMainloopFwdSm90ILi2EN4cute5tupleIJNS5_1CILi1EEES8_S8_EEENS6_IJNS7_ILi128EEENS7_ILi112EEENS7_ILi192EEEEEELi192ENS_10bfloat16_tEfNS_4arch4Sm90ELb1ELb0ELb0ELb0ELb0ELb0ELb0ELb1ELb1ELb1ELb0ELb0EEENS1_21CollectiveEpilogueFwdINS6_IJSA_SC_SB_EEES9_SE_SG_Li256ELb0ELb1ELb0ELb0EEENS1_30DynamicPersistentTileSchedulerILi256ELi128ELb0ELb1ELb1EEEEEEEEEvNT_6ParamsE,"a",@progbits
	.sectionflags	@""
	.align	4
.nv.constant0._ZN7cutlass13device_kernelIN5flash11enable_sm90INS1_16FlashAttnFwdSm90INS1_25CollectiveMainloopFwdSm90ILi2EN4cute5tupleIJNS5_1CILi1EEES8_S8_EEENS6_IJNS7_ILi128EEENS7_ILi112EEENS7_ILi192EEEEEELi192ENS_10bfloat16_tEfNS_4arch4Sm90ELb1ELb0ELb0ELb0ELb0ELb0ELb0ELb1ELb1ELb1ELb0ELb0EEENS1_21CollectiveEpilogueFwdINS6_IJSA_SC_SB_EEES9_SE_SG_Li256ELb0ELb1ELb0ELb0EEENS1_30DynamicPersistentTileSchedulerILi256ELi128ELb0ELb1ELb1EEEEEEEEEvNT_6ParamsE:
	.zero		3584


//--------------------- .nv.constant0._ZN7cutlass13device_kernelIN5flash11enable_sm90INS1_16FlashAttnFwdSm90INS1_25CollectiveMainloopFwdSm90ILi2EN4cute5tupleIJNS5_1CILi1EEES8_S8_EEENS6_IJNS7_ILi128EEENS7_ILi112EEENS7_ILi192EEEEEELi192ENS_10bfloat16_tEfNS_4arch4Sm90ELb1ELb0ELb0ELb1ELb0ELb0ELb0ELb1ELb1ELb1ELb0ELb0EEENS1_21CollectiveEpilogueFwdINS6_IJSA_SC_SB_EEES9_SE_SG_Li256ELb1ELb1ELb0ELb0EEENS1_36VarlenDynamicPersistentTileSchedulerILi128ELi112ELi256ELi128ELb0ELb1ELb1ELb1ELb1ELb1EEEEEEEEEvNT_6ParamsE --------------------------
	.section	.nv.constant0._ZN7cutlass13device_kernelIN5flash11enable_sm90INS1_16FlashAttnFwdSm90INS1_25CollectiveMainloopFwdSm90ILi2EN4cute5tupleIJNS5_1CILi1EEES8_S8_EEENS6_IJNS7_ILi128EEENS7_ILi112EEENS7_ILi192EEEEEELi192ENS_10bfloat16_tEfNS_4arch4Sm90ELb1ELb0ELb0ELb1ELb0ELb0ELb0ELb1ELb1ELb1ELb0ELb0EEENS1_21CollectiveEpilogueFwdINS6_IJSA_SC_SB_EEES9_SE_SG_Li256ELb1ELb1ELb0ELb0EEENS1_36VarlenDynamicPersistentTileSchedulerILi128ELi112ELi256ELi128ELb0ELb1ELb1ELb1ELb1ELb1EEEEEEEEEvNT_6ParamsE,"a",@progbits
	.sectionflags	@""
	.align	4
.nv.constant0._ZN7cutlass13device_kernelIN5flash11enable_sm90INS1_16FlashAttnFwdSm90INS1_25CollectiveMainloopFwdSm90ILi2EN4cute5tupleIJNS5_1CILi1EEES8_S8_EEENS6_IJNS7_ILi128EEENS7_ILi112EEENS7_ILi192EEEEEELi192ENS_10bfloat16_tEfNS_4arch4Sm90ELb1ELb0ELb0ELb1ELb0ELb0ELb0ELb1ELb1ELb1ELb0ELb0EEENS1_21CollectiveEpilogueFwdINS6_IJSA_SC_SB_EEES9_SE_SG_Li256ELb1ELb1ELb0ELb0EEENS1_36VarlenDynamicPersistentTileSchedulerILi128ELi112ELi256ELi128ELb0ELb1ELb1ELb1ELb1ELb1EEEEEEEEEvNT_6ParamsE:
	.zero		3584


//--------------------- .nv.constant0._ZN7cutlass13device_kernelIN5flash11enable_sm90INS1_16FlashAttnFwdSm90INS1_25CollectiveMainloopFwdSm90ILi2EN4cute5tupleIJNS5_1CILi1EEES8_S8_EEENS6_IJNS7_ILi128EEENS7_ILi112EEENS7_ILi192EEEEEELi192ENS_10bfloat16_tEfNS_4arch4Sm90ELb1ELb0ELb0ELb1ELb0ELb1ELb0ELb1ELb1ELb1ELb0ELb0EEENS1_21CollectiveEpilogueFwdINS6_IJSA_SC_SB_EEES9_SE_SG_Li256ELb1ELb1ELb0ELb0EEENS1_36VarlenDynamicPersistentTileSchedulerILi128ELi112ELi256ELi128ELb0ELb1ELb1ELb1ELb1ELb1EEEEEEEEEvNT_6ParamsE --------------------------
	.section	.nv.constant0._ZN7cutlass13device_kernelIN5flash11enable_sm90INS1_16FlashAttnFwdSm90INS1_25CollectiveMainloopFwdSm90ILi2EN4cute5tupleIJNS5_1CILi1EEES8_S8_EEENS6_IJNS7_ILi128EEENS7_ILi112EEENS7_ILi192EEEEEELi192ENS_10bfloat16_tEfNS_4arch4Sm90ELb1ELb0ELb0ELb1ELb0ELb1ELb0ELb1ELb1ELb1ELb0ELb0EEENS1_21CollectiveEpilogueFwdINS6_IJSA_SC_SB_EEES9_SE_SG_Li256ELb1ELb1ELb0ELb0EEENS1_36VarlenDynamicPersistentTileSchedulerILi128ELi112ELi256ELi128ELb0ELb1ELb1ELb1ELb1ELb1EEEEEEEEEvNT_6ParamsE,"a",@progbits
	.sectionflags	@""
	.align	4
.nv.constant0._ZN7cutlass13device_kernelIN5flash11enable_sm90INS1_16FlashAttnFwdSm90INS1_25CollectiveMainloopFwdSm90ILi2EN4cute5tupleIJNS5_1CILi1EEES8_S8_EEENS6_IJNS7_ILi128EEENS7_ILi112EEENS7_ILi192EEEEEELi192ENS_10bfloat16_tEfNS_4arch4Sm90ELb1ELb0ELb0ELb1ELb0ELb1ELb0ELb1ELb1ELb1ELb0ELb0EEENS1_21CollectiveEpilogueFwdINS6_IJSA_SC_SB_EEES9_SE_SG_Li256ELb1ELb1ELb0ELb0EEENS1_36VarlenDynamicPersistentTileSchedulerILi128ELi112ELi256ELi128ELb0ELb1ELb1ELb1ELb1ELb1EEEEEEEEEvNT_6ParamsE:
	.zero		3584


//--------------------- .nv.constant0._ZN7cutlass13device_kernelIN5flash11enable_sm90INS1_16FlashAttnFwdSm90INS1_25CollectiveMainloopFwdSm90ILi2EN4cute5tupleIJNS5_1CILi1EEES8_S8_EEENS6_IJNS7_ILi128EEENS7_ILi176EEESA_EEELi128ENS_10bfloat16_tEfNS_4arch4Sm90ELb0ELb0ELb0ELb0ELb0ELb0ELb0ELb1ELb1ELb1ELb0ELb0EEENS1_21CollectiveEpilogueFwdINS6_IJSA_SA_SB_EEES9_SD_SF_Li256ELb0ELb1ELb0ELb0EEENS1_29StaticPersistentTileSchedulerILb0EEEEEEEEEvNT_6ParamsE --------------------------
	.section	.nv.constant0._ZN7cutlass13device_kernelIN5flash11enable_sm90INS1_16FlashAttnFwdSm90INS1_25CollectiveMainloopFwdSm90ILi2EN4cute5tupleIJNS5_1CILi1EEES8_S8_EEENS6_IJNS7_ILi128EEENS7_ILi176EEESA_EEELi128ENS_10bfloat16_tEfNS_4arch4Sm90ELb0ELb0ELb0ELb0ELb0ELb0ELb0ELb1ELb1ELb1ELb0ELb0EEENS1_21CollectiveEpilogueFwdINS6_IJSA_SA_SB_EEES9_SD_SF_Li256ELb0ELb1ELb0ELb0EEENS1_29StaticPersistentTileSchedulerILb0EEEEEEEEEvNT_6ParamsE,"a",@progbits
	.sectionflags	@""
	.align	4
.nv.constant0._ZN7cutlass13device_kernelIN5flash11enable_sm90INS1_16FlashAttnFwdSm90INS1_25CollectiveMainloopFwdSm90ILi2EN4cute5tupleIJNS5_1CILi1EEES8_S8_EEENS6_IJNS7_ILi128EEENS7_ILi176EEESA_EEELi128ENS_10bfloat16_tEfNS_4arch4Sm90ELb0ELb0ELb0ELb0ELb0ELb0ELb0ELb1ELb1ELb1ELb0ELb0EEENS1_21CollectiveEpilogueFwdINS6_IJSA_SA_SB_EEES9_SD_SF_Li256ELb0ELb1ELb0ELb0EEENS1_29StaticPersistentTileSchedulerILb0EEEEEEEEEvNT_6ParamsE:
	.zero		3456


//--------------------- .nv.constant0._ZN7cutlass13device_kernelIN5flash11enable_sm90INS1_16FlashAttnFwdSm90INS1_25CollectiveMainloopFwdSm90ILi2EN4cute5tupleIJNS5_1CILi2EEENS7_ILi1EEES9_EEENS6_IJNS7_ILi128EEENS7_ILi176EEESB_EEELi128ENS_10bfloat16_tEfNS_4arch4Sm90ELb0ELb0ELb0ELb0ELb0ELb0ELb0ELb1ELb1ELb1ELb0ELb0EEENS1_21CollectiveEpilogueFwdINS6_IJSB_SB_SC_EEESA_SE_SG_Li256ELb0ELb1ELb0ELb0EEENS1_29StaticPersistentTileSchedulerILb0EEEEEEEEEvNT_6ParamsE --------------------------
	.section	.nv.constant0._ZN7cutlass13device_kernelIN5flash11enable_sm90INS1_16FlashAttnFwdSm90INS1_25CollectiveMainloopFwdSm90ILi2EN4cute5tupleIJNS5_1CILi2EEENS7_ILi1EEES9_EEENS6_IJNS7_ILi128EEENS7_ILi176EEESB_EEELi128ENS_10bfloat16_tEfNS_4arch4Sm90ELb0ELb0ELb0ELb0ELb0ELb0ELb0ELb1ELb1ELb1ELb0ELb0EEENS1_21CollectiveEpilogueFwdINS6_IJSB_SB_SC_EEESA_SE_SG_Li256ELb0ELb1ELb0ELb0EEENS1_29StaticPersistentTileSchedulerILb0EEEEEEEEEvNT_6ParamsE,"a",@progbits
	.sectionflags	@""
	.align	4
.nv.constant0._ZN7cutlass13device_kernelIN5flash11enable_sm90INS1_16FlashAttnFwdSm90INS1_25CollectiveMainloopFwdSm90ILi2EN4cute5tupleIJNS5_1CILi2EEENS7_ILi1EEES9_EEENS6_IJNS7_ILi128EEENS7_ILi176EEESB_EEELi128ENS_10bfloat16_tEfNS_4arch4Sm90ELb0ELb0ELb0ELb0ELb0ELb0ELb0ELb1ELb1ELb1ELb0ELb0EEENS1_21CollectiveEpilogueFwdINS6_IJSB_SB_SC_EEESA_SE_SG_Li256ELb0ELb1ELb0ELb0EEENS1_29StaticPersistentTileSchedulerILb0EEEEEEEEEvNT_6ParamsE:
	.zero		3456


//--------------------- .nv.constant0._ZN7cutlass13device_kernelIN5flash11enable_sm90INS1_16FlashAttnFwdSm90INS1_25CollectiveMainloopFwdSm90ILi2EN4cute5tupleIJNS5_1CILi1EEES8_S8_EEENS6_IJNS7_ILi128EEENS7_ILi176EEESA_EEELi128ENS_10bfloat16_tEfNS_4arch4Sm90ELb0ELb0ELb0ELb1ELb0ELb0ELb0ELb1ELb1ELb1ELb0ELb0EEENS1_21CollectiveEpilogueFwdINS6_IJSA_SA_SB_EEES9_SD_SF_Li256ELb1ELb1ELb0ELb0EEENS1_36VarlenDynamicPersistentTileSchedulerILi128ELi176ELi256ELi128ELb0ELb1ELb1ELb0ELb1ELb1EEEEEEEEEvNT_6ParamsE --------------------------
	.section	.nv.constant0._ZN7cutlass13device_kernelIN5flash11enable_sm90INS1_16FlashAttnFwdSm90INS1_25CollectiveMainloopFwdSm90ILi2EN4cute5tupleIJNS5_1CILi1EEES8_S8_EEENS6_IJNS7_ILi128EEENS7_ILi176EEESA_EEELi128ENS_10bfloat16_tEfNS_4arch4Sm90ELb0ELb0ELb0ELb1ELb0ELb0ELb0ELb1ELb1ELb1ELb0ELb0EEENS1_21CollectiveEpilogueFwdINS6_IJSA_SA_SB_EEES9_SD_SF_Li256ELb1ELb1ELb0ELb0EEENS1_36VarlenDynamicPersistentTileSchedulerILi128ELi176ELi256ELi128ELb0ELb1ELb1ELb0ELb1ELb1EEEEEEEEEvNT_6ParamsE,"a",@progbits
	.sectionflags	@""
	.align	4
.nv.constant0._ZN7cutlass13device_kernelIN5flash11enable_sm90INS1_16FlashAttnFwdSm90INS1_25CollectiveMainloopFwdSm90ILi2EN4cute5tupleIJNS5_1CILi1EEES8_S8_EEENS6_IJNS7_ILi128EEENS7_ILi176EEESA_EEELi128ENS_10bfloat16_tEfNS_4arch4Sm90ELb0ELb0ELb0ELb1ELb0ELb0ELb0ELb1ELb1ELb1ELb0ELb0EEENS1_21CollectiveEpilogueFwdINS6_IJSA_SA_SB_EEES9_SD_SF_Li256ELb1ELb1ELb0ELb0EEENS1_36VarlenDynamicPersistentTileSchedulerILi128ELi176ELi256ELi128ELb0ELb1ELb1ELb0ELb1ELb1EEEEEEEEEvNT_6ParamsE:
	.zero		3584


//--------------------- .nv.constant0._ZN7cutlass13device_kernelIN5flash11enable_sm90INS1_16FlashAttnFwdSm90INS1_25CollectiveMainloopFwdSm90ILi2EN4cute5tupleIJNS5_1CILi1EEES8_S8_EEENS6_IJNS7_ILi128EEENS7_ILi176EEESA_EEELi128ENS_10bfloat16_tEfNS_4arch4Sm90ELb0ELb0ELb0ELb1ELb0ELb1ELb0ELb1ELb1ELb1ELb0ELb0EEENS1_21CollectiveEpilogueFwdINS6_IJSA_SA_SB_EEES9_SD_SF_Li256ELb1ELb1ELb0ELb0EEENS1_36VarlenDynamicPersistentTileSchedulerILi128ELi176ELi256ELi128ELb0ELb1ELb1ELb0ELb1ELb1EEEEEEEEEvNT_6ParamsE --------------------------
	.section	.nv.constant0._ZN7cutlass13device_kernelIN5flash11enable_sm90INS1_16FlashAttnFwdSm90INS1_25CollectiveMainloopFwdSm90ILi2EN4cute5tupleIJNS5_1CILi1EEES8_S8_EEENS6_IJNS7_ILi128EEENS7_ILi176EEESA_EEELi128ENS_10bfloat16_tEfNS_4arch4Sm90ELb0ELb0ELb0ELb1ELb0ELb1ELb0ELb1ELb1ELb1ELb0ELb0EEENS1_21CollectiveEpilogueFwdINS6_IJSA_SA_SB_EEES9_SD_SF_Li256ELb1ELb1ELb0ELb0EEENS1_36VarlenDynamicPersistentTileSchedulerILi128ELi176ELi256ELi128ELb0ELb1ELb1ELb0ELb1ELb1EEEEEEEEEvNT_6ParamsE,"a",@progbits
	.sectionflags	@""
	.align	4
.nv.constant0._ZN7cutlass13device_kernelIN5flash11enable_sm90INS1_16FlashAttnFwdSm90INS1_25CollectiveMainloopFwdSm90ILi2EN4cute5tupleIJNS5_1CILi1EEES8_S8_EEENS6_IJNS7_ILi128EEENS7_ILi176EEESA_EEELi128ENS_10bfloat16_tEfNS_4arch4Sm90ELb0ELb0ELb0ELb1ELb0ELb1ELb0ELb1ELb1ELb1ELb0ELb0EEENS1_21CollectiveEpilogueFwdINS6_IJSA_SA_SB_EEES9_SD_SF_Li256ELb1ELb1ELb0ELb0EEENS1_36VarlenDynamicPersistentTileSchedulerILi128ELi176ELi256ELi128ELb0ELb1ELb1ELb0ELb1ELb1EEEEEEEEEvNT_6ParamsE:
	.zero		3584


//--------------------- .nv.constant0._ZN7cutlass13device_kernelIN5flash11enable_sm90INS1_16FlashAttnFwdSm90INS1_25CollectiveMainloopFwdSm90ILi2EN4cute5tupleIJNS5_1CILi1EEES8_S8_EEENS6_IJNS7_ILi128EEESA_SA_EEELi128ENS_10bfloat16_tEfNS_4arch4Sm90ELb0ELb1ELb0ELb0ELb0ELb0ELb0ELb1ELb1ELb1ELb0ELb0EEENS1_21CollectiveEpilogueFwdISB_S9_SC_SE_Li256ELb0ELb1ELb0ELb0EEENS1_30DynamicPersistentTileSchedulerILi256ELi128ELb0ELb1ELb1EEEEEEEEEvNT_6ParamsE --------------------------
	.section	.nv.constant0._ZN7cutlass13device_kernelIN5flash11enable_sm90INS1_16FlashAttnFwdSm90INS1_25CollectiveMainloopFwdSm90ILi2EN4cute5tupleIJNS5_1CILi1EEES8_S8_EEENS6_IJNS7_ILi128EEESA_SA_EEELi128ENS_10bfloat16_tEfNS_4arch4Sm90ELb0ELb1ELb0ELb0ELb0ELb0ELb0ELb1ELb1ELb1ELb0ELb0EEENS1_21CollectiveEpilogueFwdISB_S9_SC_SE_Li256ELb0ELb1ELb0ELb0EEENS1_30DynamicPersistentTileSchedulerILi256ELi128ELb0ELb1ELb1EEEEEEEEEvNT_6ParamsE,"a",@progbits
	.sectionflags	@""
	.align	4
.nv.constant0._ZN7cutlass13device_kernelIN5flash11enable_sm90INS1_16FlashAttnFwdSm90INS1_25CollectiveMainloopFwdSm90ILi2EN4cute5tupleIJNS5_1CILi1EEES8_S8_EEENS6_IJNS7_ILi128EEESA_SA_EEELi128ENS_10bfloat16_tEfNS_4arch4Sm90ELb0ELb1ELb0ELb0ELb0ELb0ELb0ELb1ELb1ELb1ELb0ELb0EEENS1_21CollectiveEpilogueFwdISB_S9_SC_SE_Li256ELb0ELb1ELb0ELb0EEENS1_30DynamicPersistentTileSchedulerILi256ELi128ELb0ELb1ELb1EEEEEEEEEvNT_6ParamsE:
	.zero		3584


//--------------------- .nv.constant0._ZN7cutlass13device_kernelIN5flash11enable_sm90INS1_16FlashAttnFwdSm90INS1_25CollectiveMainloopFwdSm90ILi2EN4cute5tupleIJNS5_1CILi1EEES8_S8_EEENS6_IJNS7_ILi128EEESA_SA_EEELi128ENS_10bfloat16_tEfNS_4arch4Sm90ELb0ELb1ELb0ELb1ELb0ELb0ELb0ELb1ELb1ELb1ELb0ELb0EEENS1_21CollectiveEpilogueFwdISB_S9_SC_SE_Li256ELb1ELb1ELb0ELb0EEENS1_36VarlenDynamicPersistentTileSchedulerILi128ELi128ELi256ELi128ELb0ELb1ELb1ELb1ELb0ELb1EEEEEEEEEvNT_6ParamsE --------------------------
	.section	.nv.constant0._ZN7cutlass13device_kernelIN5flash11enable_sm90INS1_16FlashAttnFwdSm90INS1_25CollectiveMainloopFwdSm90ILi2EN4cute5tupleIJNS5_1CILi1EEES8_S8_EEENS6_IJNS7_ILi128EEESA_SA_EEELi128ENS_10bfloat16_tEfNS_4arch4Sm90ELb0ELb1ELb0ELb1ELb0ELb0ELb0ELb1ELb1ELb1ELb0ELb0EEENS1_21CollectiveEpilogueFwdISB_S9_SC_SE_Li256ELb1ELb1ELb0ELb0EEENS1_36VarlenDynamicPersistentTileSchedulerILi128ELi128ELi256ELi128ELb0ELb1ELb1ELb1ELb0ELb1EEEEEEEEEvNT_6ParamsE,"a",@progbits
	.sectionflags	@""
	.align	4
.nv.constant0._ZN7cutlass13device_kernelIN5flash11enable_sm90INS1_16FlashAttnFwdSm90INS1_25CollectiveMainloopFwdSm90ILi2EN4cute5tupleIJNS5_1CILi1EEES8_S8_EEENS6_IJNS7_ILi128EEESA_SA_EEELi128ENS_10bfloat16_tEfNS_4arch4Sm90ELb0ELb1ELb0ELb1ELb0ELb0ELb0ELb1ELb1ELb1ELb0ELb0EEENS1_21CollectiveEpilogueFwdISB_S9_SC_SE_Li256ELb1ELb1ELb0ELb0EEENS1_36VarlenDynamicPersistentTileSchedulerILi128ELi128ELi256ELi128ELb0ELb1ELb1ELb1ELb0ELb1EEEEEEEEEvNT_6ParamsE:
	.zero		3584


//--------------------- .nv.constant0._ZN7cutlass13device_kernelIN5flash11enable_sm90INS1_16FlashAttnFwdSm90INS1_25CollectiveMainloopFwdSm90ILi2EN4cute5tupleIJNS5_1CILi1EEES8_S8_EEENS6_IJNS7_ILi128EEESA_SA_EEELi128ENS_10bfloat16_tEfNS_4arch4Sm90ELb0ELb1ELb0ELb1ELb0ELb1ELb0ELb1ELb1ELb1ELb0ELb0EEENS1_21CollectiveEpilogueFwdISB_S9_SC_SE_Li256ELb1ELb1ELb0ELb0EEENS1_36VarlenDynamicPersistentTileSchedulerILi128ELi128ELi256ELi128ELb0ELb1ELb1ELb1ELb0ELb1EEEEEEEEEvNT_6ParamsE --------------------------
	.section	.nv.constant0._ZN7cutlass13device_kernelIN5flash11enable_sm90INS1_16FlashAttnFwdSm90INS1_25CollectiveMainloopFwdSm90ILi2EN4cute5tupleIJNS5_1CILi1EEES8_S8_EEENS6_IJNS7_ILi128EEESA_SA_EEELi128ENS_10bfloat16_tEfNS_4arch4Sm90ELb0ELb1ELb0ELb1ELb0ELb1ELb0ELb1ELb1ELb1ELb0ELb0EEENS1_21CollectiveEpilogueFwdISB_S9_SC_SE_Li256ELb1ELb1ELb0ELb0EEENS1_36VarlenDynamicPersistentTileSchedulerILi128ELi128ELi256ELi128ELb0ELb1ELb1ELb1ELb0ELb1EEEEEEEEEvNT_6ParamsE,"a",@progbits
	.sectionflags	@""
	.align	4
.nv.constant0._ZN7cutlass13device_kernelIN5flash11enable_sm90INS1_16FlashAttnFwdSm90INS1_25CollectiveMainloopFwdSm90ILi2EN4cute5tupleIJNS5_1CILi1EEES8_S8_EEENS6_IJNS7_ILi128EEESA_SA_EEELi128ENS_10bfloat16_tEfNS_4arch4Sm90ELb0ELb1ELb0ELb1ELb0ELb1ELb0ELb1ELb1ELb1ELb0ELb0EEENS1_21CollectiveEpilogueFwdISB_S9_SC_SE_Li256ELb1ELb1ELb0ELb0EEENS1_36VarlenDynamicPersistentTileSchedulerILi128ELi128ELi256ELi128ELb0ELb1ELb1ELb1ELb0ELb1EEEEEEEEEvNT_6ParamsE:
	.zero		3584


//--------------------- .nv.constant0._ZN7cutlass13device_kernelIN5flash11enable_sm90INS1_16FlashAttnFwdSm90INS1_25CollectiveMainloopFwdSm90ILi2EN4cute5tupleIJNS5_1CILi1EEES8_S8_EEENS6_IJNS7_ILi128EEESA_SA_EEELi128ENS_10bfloat16_tEfNS_4arch4Sm90ELb1ELb0ELb0ELb0ELb0ELb0ELb0ELb1ELb1ELb1ELb0ELb0EEENS1_21CollectiveEpilogueFwdISB_S9_SC_SE_Li256ELb0ELb1ELb0ELb0EEENS1_30DynamicPersistentTileSchedulerILi256ELi128ELb0ELb1ELb1EEEEEEEEEvNT_6ParamsE --------------------------
	.section	.nv.constant0._ZN7cutlass13device_kernelIN5flash11enable_sm90INS1_16FlashAttnFwdSm90INS1_25CollectiveMainloopFwdSm90ILi2EN4cute5tupleIJNS5_1CILi1EEES8_S8_EEENS6_IJNS7_ILi128EEESA_SA_EEELi128ENS_10bfloat16_tEfNS_4arch4Sm90ELb1ELb0ELb0ELb0ELb0ELb0ELb0ELb1ELb1ELb1ELb0ELb0EEENS1_21CollectiveEpilogueFwdISB_S9_SC_SE_Li256ELb0ELb1ELb0ELb0EEENS1_30DynamicPersistentTileSchedulerILi256ELi128ELb0ELb1ELb1EEEEEEEEEvNT_6ParamsE,"a",@progbits
	.sectionflags	@""
	.align	4
.nv.constant0._ZN7cutlass13device_kernelIN5flash11enable_sm90INS1_16FlashAttnFwdSm90INS1_25CollectiveMainloopFwdSm90ILi2EN4cute5tupleIJNS5_1CILi1EEES8_S8_EEENS6_IJNS7_ILi128EEESA_SA_EEELi128ENS_10bfloat16_tEfNS_4arch4Sm90ELb1ELb0ELb0ELb0ELb0ELb0ELb0ELb1ELb1ELb1ELb0ELb0EEENS1_21CollectiveEpilogueFwdISB_S9_SC_SE_Li256ELb0ELb1ELb0ELb0EEENS1_30DynamicPersistentTileSchedulerILi256ELi128ELb0ELb1ELb1EEEEEEEEEvNT_6ParamsE:
	.zero		3584


//--------------------- .nv.constant0._ZN7cutlass13device_kernelIN5flash11enable_sm90INS1_16FlashAttnFwdSm90INS1_25CollectiveMainloopFwdSm90ILi2EN4cute5tupleIJNS5_1CILi1EEES8_S8_EEENS6_IJNS7_ILi128EEESA_SA_EEELi128ENS_10bfloat16_tEfNS_4arch4Sm90ELb1ELb0ELb0ELb1ELb0ELb0ELb0ELb1ELb1ELb1ELb0ELb0EEENS1_21CollectiveEpilogueFwdISB_S9_SC_SE_Li256ELb1ELb1ELb0ELb0EEENS1_36VarlenDynamicPersistentTileSchedulerILi128ELi128ELi256ELi128ELb0ELb1ELb1ELb1ELb1ELb1EEEEEEEEEvNT_6ParamsE --------------------------
	.section	.nv.constant0._ZN7cutlass13device_kernelIN5flash11enable_sm90INS1_16FlashAttnFwdSm90INS1_25CollectiveMainloopFwdSm90ILi2EN4cute5tupleIJNS5_1CILi1EEES8_S8_EEENS6_IJNS7_ILi128EEESA_SA_EEELi128ENS_10bfloat16_tEfNS_4arch4Sm90ELb1ELb0ELb0ELb1ELb0ELb0ELb0ELb1ELb1ELb1ELb0ELb0EEENS1_21CollectiveEpilogueFwdISB_S9_SC_SE_Li256ELb1ELb1ELb0ELb0EEENS1_36VarlenDynamicPersistentTileSchedulerILi128ELi128ELi256ELi128ELb0ELb1ELb1ELb1ELb1ELb1EEEEEEEEEvNT_6ParamsE,"a",@progbits
	.sectionflags	@""
	.align	4
.nv.constant0._ZN7cutlass13device_kernelIN5flash11enable_sm90INS1_16FlashAttnFwdSm90INS1_25CollectiveMainloopFwdSm90ILi2EN4cute5tupleIJNS5_1CILi1EEES8_S8_EEENS6_IJNS7_ILi128EEESA_SA_EEELi128ENS_10bfloat16_tEfNS_4arch4Sm90ELb1ELb0ELb0ELb1ELb0ELb0ELb0ELb1ELb1ELb1ELb0ELb0EEENS1_21CollectiveEpilogueFwdISB_S9_SC_SE_Li256ELb1ELb1ELb0ELb0EEENS1_36VarlenDynamicPersistentTileSchedulerILi128ELi128ELi256ELi128ELb0ELb1ELb1ELb1ELb1ELb1EEEEEEEEEvNT_6ParamsE:
	.zero		3584


//--------------------- .nv.constant0._ZN7cutlass13device_kernelIN5flash11enable_sm90INS1_16FlashAttnFwdSm90INS1_25CollectiveMainloopFwdSm90ILi2EN4cute5tupleIJNS5_1CILi1EEES8_S8_EEENS6_IJNS7_ILi128EEESA_SA_EEELi128ENS_10bfloat16_tEfNS_4arch4Sm90ELb1ELb0ELb0ELb1ELb0ELb1ELb0ELb1ELb1ELb1ELb0ELb0EEENS1_21CollectiveEpilogueFwdISB_S9_SC_SE_Li256ELb1ELb1ELb0ELb0EEENS1_36VarlenDynamicPersistentTileSchedulerILi128ELi128ELi256ELi128ELb0ELb1ELb1ELb1ELb1ELb1EEEEEEEEEvNT_6ParamsE --------------------------
	.section	.nv.constant0._ZN7cutlass13device_kernelIN5flash11enable_sm90INS1_16FlashAttnFwdSm90INS1_25CollectiveMainloopFwdSm90ILi2EN4cute5tupleIJNS5_1CILi1EEES8_S8_EEENS6_IJNS7_ILi128EEESA_SA_EEELi128ENS_10bfloat16_tEfNS_4arch4Sm90ELb1ELb0ELb0ELb1ELb0ELb1ELb0ELb1ELb1ELb1ELb0ELb0EEENS1_21CollectiveEpilogueFwdISB_S9_SC_SE_Li256ELb1ELb1ELb0ELb0EEENS1_36VarlenDynamicPersistentTileSchedulerILi128ELi128ELi256ELi128ELb0ELb1ELb1ELb1ELb1ELb1EEEEEEEEEvNT_6ParamsE,"a",@progbits
	.sectionflags	@""
	.align	4
.nv.constant0._ZN7cutlass13device_kernelIN5flash11enable_sm90INS1_16FlashAttnFwdSm90INS1_25CollectiveMainloopFwdSm90ILi2EN4cute5tupleIJNS5_1CILi1EEES8_S8_EEENS6_IJNS7_ILi128EEESA_SA_EEELi128ENS_10bfloat16_tEfNS_4arch4Sm90ELb1ELb0ELb0ELb1ELb0ELb1ELb0ELb1ELb1ELb1ELb0ELb0EEENS1_21CollectiveEpilogueFwdISB_S9_SC_SE_Li256ELb1ELb1ELb0ELb0EEENS1_36VarlenDynamicPersistentTileSchedulerILi128ELi128ELi256ELi128ELb0ELb1ELb1ELb1ELb1ELb1EEEEEEEEEvNT_6ParamsE:
	.zero		3584


//--------------------- .nv.constant0._ZN7cutlass13device_kernelIN5flash11enable_sm90INS1_16FlashAttnFwdSm90INS1_25CollectiveMainloopFwdSm90ILi2EN4cute5tupleIJNS5_1CILi1EEES8_S8_EEENS6_IJNS7_ILi192EEENS7_ILi144EEENS7_ILi96EEEEEELi96ENS_10bfloat16_tEfNS_4arch4Sm90ELb0ELb0ELb0ELb0ELb0ELb0ELb0ELb0ELb1ELb1ELb0ELb0EEENS1_21CollectiveEpilogueFwdINS6_IJSA_SC_SB_EEES9_SE_SG_Li384ELb0ELb1ELb0ELb0EEENS1_29StaticPersistentTileSchedulerILb0EEEEEEEEEvNT_6ParamsE --------------------------
	.section	.nv.constant0._ZN7cutlass13device_kernelIN5flash11enable_sm90INS1_16FlashAttnFwdSm90INS1_25CollectiveMainloopFwdSm90ILi2EN4cute5tupleIJNS5_1CILi1EEES8_S8_EEENS6_IJNS7_ILi192EEENS7_ILi144EEENS7_ILi96EEEEEELi96ENS_10bfloat16_tEfNS_4arch4Sm90ELb0ELb0ELb0ELb0ELb0ELb0ELb0ELb0ELb1ELb1ELb0ELb0EEENS1_21CollectiveEpilogueFwdINS6_IJSA_SC_SB_EEES9_SE_SG_Li384ELb0ELb1ELb0ELb0EEENS1_29StaticPersistentTileSchedulerILb0EEEEEEEEEvNT_6ParamsE,"a",@progbits
	.sectionflags	@""
	.align	4
.nv.constant0._ZN7cutlass13device_kernelIN5flash11enable_sm90INS1_16FlashAttnFwdSm90INS1_25CollectiveMainloopFwdSm90ILi2EN4cute5tupleIJNS5_1CILi1EEES8_S8_EEENS6_IJNS7_ILi192EEENS7_ILi144EEENS7_ILi96EEEEEELi96ENS_10bfloat16_tEfNS_4arch4Sm90ELb0ELb0ELb0ELb0ELb0ELb0ELb0ELb0ELb1ELb1ELb0ELb0EEENS1_21CollectiveEpilogueFwdINS6_IJSA_SC_SB_EEES9_SE_SG_Li384ELb0ELb1ELb0ELb0EEENS1_29StaticPersistentTileSchedulerILb0EEEEEEEEEvNT_6ParamsE:
	.zero		3456


//--------------------- .nv.constant0._ZN7cutlass13device_kernelIN5flash11enable_sm90INS1_16FlashAttnFwdSm90INS1_25CollectiveMainloopFwdSm90ILi2EN4cute5tupleIJNS5_1CILi1EEES8_S8_EEENS6_IJNS7_ILi192EEENS7_ILi144EEENS7_ILi96EEEEEELi96ENS_10bfloat16_tEfNS_4arch4Sm90ELb0ELb0ELb0ELb1ELb0ELb0ELb0ELb0ELb1ELb1ELb0ELb0EEENS1_21CollectiveEpilogueFwdINS6_IJSA_SC_SB_EEES9_SE_SG_Li384ELb1ELb1ELb0ELb0EEENS1_36VarlenDynamicPersistentTileSchedulerILi192ELi144ELi384ELi128ELb0ELb1ELb1ELb0ELb1ELb1EEEEEEEEEvNT_6ParamsE --------------------------
	.section	.nv.constant0._ZN7cutlass13device_kernelIN5flash11enable_sm90INS1_16FlashAttnFwdSm90INS1_25CollectiveMainloopFwdSm90ILi2EN4cute5tupleIJNS5_1CILi1EEES8_S8_EEENS6_IJNS7_ILi192EEENS7_ILi144EEENS7_ILi96EEEEEELi96ENS_10bfloat16_tEfNS_4arch4Sm90ELb0ELb0ELb0ELb1ELb0ELb0ELb0ELb0ELb1ELb1ELb0ELb0EEENS1_21CollectiveEpilogueFwdINS6_IJSA_SC_SB_EEES9_SE_SG_Li384ELb1ELb1ELb0ELb0EEENS1_36VarlenDynamicPersistentTileSchedulerILi192ELi144ELi384ELi128ELb0ELb1ELb1ELb0ELb1ELb1EEEEEEEEEvNT_6ParamsE,"a",@progbits
	.sectionflags	@""
	.align	4
.nv.constant0._ZN7cutlass13device_kernelIN5flash11enable_sm90INS1_16FlashAttnFwdSm90INS1_25CollectiveMainloopFwdSm90ILi2EN4cute5tupleIJNS5_1CILi1EEES8_S8_EEENS6_IJNS7_ILi192EEENS7_ILi144EEENS7_ILi96EEEEEELi96ENS_10bfloat16_tEfNS_4arch4Sm90ELb0ELb0ELb0ELb1ELb0ELb0ELb0ELb0ELb1ELb1ELb0ELb0EEENS1_21CollectiveEpilogueFwdINS6_IJSA_SC_SB_EEES9_SE_SG_Li384ELb1ELb1ELb0ELb0EEENS1_36VarlenDynamicPersistentTileSchedulerILi192ELi144ELi384ELi128ELb0ELb1ELb1ELb0ELb1ELb1EEEEEEEEEvNT_6ParamsE:
	.zero		3584


//--------------------- .nv.constant0._ZN7cutlass13device_kernelIN5flash11enable_sm90INS1_16FlashAttnFwdSm90INS1_25CollectiveMainloopFwdSm90ILi2EN4cute5tupleIJNS5_1CILi1EEES8_S8_EEENS6_IJNS7_ILi192EEENS7_ILi144EEENS7_ILi96EEEEEELi96ENS_10bfloat16_tEfNS_4arch4Sm90ELb0ELb0ELb0ELb1ELb0ELb1ELb0ELb0ELb1ELb1ELb0ELb0EEENS1_21CollectiveEpilogueFwdINS6_IJSA_SC_SB_EEES9_SE_SG_Li384ELb1ELb1ELb0ELb0EEENS1_36VarlenDynamicPersistentTileSchedulerILi192ELi144ELi384ELi128ELb0ELb1ELb1ELb0ELb1ELb1EEEEEEEEEvNT_6ParamsE --------------------------
	.section	.nv.constant0._ZN7cutlass13device_kernelIN5flash11enable_sm90INS1_16FlashAttnFwdSm90INS1_25CollectiveMainloopFwdSm90ILi2EN4cute5tupleIJNS5_1CILi1EEES8_S8_EEENS6_IJNS7_ILi192EEENS7_ILi144EEENS7_ILi96EEEEEELi96ENS_10bfloat16_tEfNS_4arch4Sm90ELb0ELb0ELb0ELb1ELb0ELb1ELb0ELb0ELb1ELb1ELb0ELb0EEENS1_21CollectiveEpilogueFwdINS6_IJSA_SC_SB_EEES9_SE_SG_Li384ELb1ELb1ELb0ELb0EEENS1_36VarlenDynamicPersistentTileSchedulerILi192ELi144ELi384ELi128ELb0ELb1ELb1ELb0ELb1ELb1EEEEEEEEEvNT_6ParamsE,"a",@progbits
	.sectionflags	@""
	.align	4
.nv.constant0._ZN7cutlass13device_kernelIN5flash11enable_sm90INS1_16FlashAttnFwdSm90INS1_25CollectiveMainloopFwdSm90ILi2EN4cute5tupleIJNS5_1CILi1EEES8_S8_EEENS6_IJNS7_ILi192EEENS7_ILi144EEENS7_ILi96EEEEEELi96ENS_10bfloat16_tEfNS_4arch4Sm90ELb0ELb0ELb0ELb1ELb0ELb1ELb0ELb0ELb1ELb1ELb0ELb0EEENS1_21CollectiveEpilogueFwdINS6_IJSA_SC_SB_EEES9_SE_SG_Li384ELb1ELb1ELb0ELb0EEENS1_36VarlenDynamicPersistentTileSchedulerILi192ELi144ELi384ELi128ELb0ELb1ELb1ELb0ELb1ELb1EEEEEEEEEvNT_6ParamsE:
	.zero		3584


//--------------------- .nv.constant0._ZN7cutlass13device_kernelIN5flash11enable_sm90INS1_16FlashAttnFwdSm90INS1_25CollectiveMainloopFwdSm90ILi2EN4cute5tupleIJNS5_1CILi1EEES8_S8_EEENS6_IJNS7_ILi192EEENS7_ILi128EEENS7_ILi96EEEEEELi96ENS_10bfloat16_tEfNS_4arch4Sm90ELb0ELb1ELb0ELb0ELb0ELb0ELb0ELb0ELb1ELb1ELb0ELb0EEENS1_21CollectiveEpilogueFwdINS6_IJSA_SC_SB_EEES9_SE_SG_Li384ELb0ELb1ELb0ELb0EEENS1_30DynamicPersistentTileSchedulerILi384ELi128ELb0ELb1ELb1EEEEEEEEEvNT_6ParamsE --------------------------
	.section	.nv.constant0._ZN7cutlass13device_kernelIN5flash11enable_sm90INS1_16FlashAttnFwdSm90INS1_25CollectiveMainloopFwdSm90ILi2EN4cute5tupleIJNS5_1CILi1EEES8_S8_EEENS6_IJNS7_ILi192EEENS7_ILi128EEENS7_ILi96EEEEEELi96ENS_10bfloat16_tEfNS_4arch4Sm90ELb0ELb1ELb0ELb0ELb0ELb0ELb0ELb0ELb1ELb1ELb0ELb0EEENS1_21CollectiveEpilogueFwdINS6_IJSA_SC_SB_EEES9_SE_SG_Li384ELb0ELb1ELb0ELb0EEENS1_30DynamicPersistentTileSchedulerILi384ELi128ELb0ELb1ELb1EEEEEEEEEvNT_6ParamsE,"a",@progbits
	.sectionflags	@""
	.align	4
.nv.constant0._ZN7cutlass13device_kernelIN5flash11enable_sm90INS1_16FlashAttnFwdSm90INS1_25CollectiveMainloopFwdSm90ILi2EN4cute5tupleIJNS5_1CILi1EEES8_S8_EEENS6_IJNS7_ILi192EEENS7_ILi128EEENS7_ILi96EEEEEELi96ENS_10bfloat16_tEfNS_4arch4Sm90ELb0ELb1ELb0ELb0ELb0ELb0ELb0ELb0ELb1ELb1ELb0ELb0EEENS1_21CollectiveEpilogueFwdINS6_IJSA_SC_SB_EEES9_SE_SG_Li384ELb0ELb1ELb0ELb0EEENS1_30DynamicPersistentTileSchedulerILi384ELi128ELb0ELb1ELb1EEEEEEEEEvNT_6ParamsE:
	.zero		3584


//--------------------- .nv.constant0._ZN7cutlass13device_kernelIN5flash11enable_sm90INS1_16FlashAttnFwdSm90INS1_25CollectiveMainloopFwdSm90ILi2EN4cute5tupleIJNS5_1CILi1EEES8_S8_EEENS6_IJNS7_ILi192EEENS7_ILi128EEENS7_ILi96EEEEEELi96ENS_10bfloat16_tEfNS_4arch4Sm90ELb0ELb1ELb0ELb1ELb0ELb0ELb0ELb0ELb1ELb1ELb0ELb0EEENS1_21CollectiveEpilogueFwdINS6_IJSA_SC_SB_EEES9_SE_SG_Li384ELb1ELb1ELb0ELb0EEENS1_36VarlenDynamicPersistentTileSchedulerILi192ELi128ELi384ELi128ELb0ELb1ELb1ELb1ELb0ELb1EEEEEEEEEvNT_6ParamsE --------------------------
	.section	.nv.constant0._ZN7cutlass13device_kernelIN5flash11enable_sm90INS1_16FlashAttnFwdSm90INS1_25CollectiveMainloopFwdSm90ILi2EN4cute5tupleIJNS5_1CILi1EEES8_S8_EEENS6_IJNS7_ILi192EEENS7_ILi128EEENS7_ILi96EEEEEELi96ENS_10bfloat16_tEfNS_4arch4Sm90ELb0ELb1ELb0ELb1ELb0ELb0ELb0ELb0ELb1ELb1ELb0ELb0EEENS1_21CollectiveEpilogueFwdINS6_IJSA_SC_SB_EEES9_SE_SG_Li384ELb1ELb1ELb0ELb0EEENS1_36VarlenDynamicPersistentTileSchedulerILi192ELi128ELi384ELi128ELb0ELb1ELb1ELb1ELb0ELb1EEEEEEEEEvNT_6ParamsE,"a",@progbits
	.sectionflags	@""
	.align	4
.nv.constant0._ZN7cutlass13device_kernelIN5flash11enable_sm90INS1_16FlashAttnFwdSm90INS1_25CollectiveMainloopFwdSm90ILi2EN4cute5tupleIJNS5_1CILi1EEES8_S8_EEENS6_IJNS7_ILi192EEENS7_ILi128EEENS7_ILi96EEEEEELi96ENS_10bfloat16_tEfNS_4arch4Sm90ELb0ELb1ELb0ELb1ELb0ELb0ELb0ELb0ELb1ELb1ELb0ELb0EEENS1_21CollectiveEpilogueFwdINS6_IJSA_SC_SB_EEES9_SE_SG_Li384ELb1ELb1ELb0ELb0EEENS1_36VarlenDynamicPersistentTileSchedulerILi192ELi128ELi384ELi128ELb0ELb1ELb1ELb1ELb0ELb1EEEEEEEEEvNT_6ParamsE:
	.zero		3584


//--------------------- .nv.constant0._ZN7cutlass13device_kernelIN5flash11enable_sm90INS1_16FlashAttnFwdSm90INS1_25CollectiveMainloopFwdSm90ILi2EN4cute5tupleIJNS5_1CILi1EEES8_S8_EEENS6_IJNS7_ILi192EEENS7_ILi128EEENS7_ILi96EEEEEELi96ENS_10bfloat16_tEfNS_4arch4Sm90ELb0ELb1ELb0ELb1ELb0ELb1ELb0ELb0ELb1ELb1ELb0ELb0EEENS1_21CollectiveEpilogueFwdINS6_IJSA_SC_SB_EEES9_SE_SG_Li384ELb1ELb1ELb0ELb0EEENS1_36VarlenDynamicPersistentTileSchedulerILi192ELi128ELi384ELi128ELb0ELb1ELb1ELb1ELb0ELb1EEEEEEEEEvNT_6ParamsE --------------------------
	.section	.nv.constant0._ZN7cutlass13device_kernelIN5flash11enable_sm90INS1_16FlashAttnFwdSm90INS1_25CollectiveMainloopFwdSm90ILi2EN4cute5tupleIJNS5_1CILi1EEES8_S8_EEENS6_IJNS7_ILi192EEENS7_ILi128EEENS7_ILi96EEEEEELi96ENS_10bfloat16_tEfNS_4arch4Sm90ELb0ELb1ELb0ELb1ELb0ELb1ELb0ELb0ELb1ELb1ELb0ELb0EEENS1_21CollectiveEpilogueFwdINS6_IJSA_SC_SB_EEES9_SE_SG_Li384ELb1ELb1ELb0ELb0EEENS1_36VarlenDynamicPersistentTileSchedulerILi192ELi128ELi384ELi128ELb0ELb1ELb1ELb1ELb0ELb1EEEEEEEEEvNT_6ParamsE,"a",@progbits
	.sectionflags	@""
	.align	4
.nv.constant0._ZN7cutlass13device_kernelIN5flash11enable_sm90INS1_16FlashAttnFwdSm90INS1_25CollectiveMainloopFwdSm90ILi2EN4cute5tupleIJNS5_1CILi1EEES8_S8_EEENS6_IJNS7_ILi192EEENS7_ILi128EEENS7_ILi96EEEEEELi96ENS_10bfloat16_tEfNS_4arch4Sm90ELb0ELb1ELb0ELb1ELb0ELb1ELb0ELb0ELb1ELb1ELb0ELb0EEENS1_21CollectiveEpilogueFwdINS6_IJSA_SC_SB_EEES9_SE_SG_Li384ELb1ELb1ELb0ELb0EEENS1_36VarlenDynamicPersistentTileSchedulerILi192ELi128ELi384ELi128ELb0ELb1ELb1ELb1ELb0ELb1EEEEEEEEEvNT_6ParamsE:
	.zero		3584


//--------------------- .nv.constant0._ZN7cutlass13device_kernelIN5flash11enable_sm90INS1_16FlashAttnFwdSm90INS1_25CollectiveMainloopFwdSm90ILi2EN4cute5tupleIJNS5_1CILi1EEES8_S8_EEENS6_IJNS7_ILi192EEENS7_ILi144EEENS7_ILi96EEEEEELi96ENS_10bfloat16_tEfNS_4arch4Sm90ELb1ELb0ELb0ELb0ELb0ELb0ELb0ELb0ELb1ELb1ELb0ELb0EEENS1_21CollectiveEpilogueFwdINS6_IJSA_SC_SB_EEES9_SE_SG_Li384ELb0ELb1ELb0ELb0EEENS1_30DynamicPersistentTileSchedulerILi384ELi128ELb0ELb1ELb1EEEEEEEEEvNT_6ParamsE --------------------------
	.section	.nv.constant0._ZN7cutlass13device_kernelIN5flash11enable_sm90INS1_16FlashAttnFwdSm90INS1_25CollectiveMainloopFwdSm90ILi2EN4cute5tupleIJNS5_1CILi1EEES8_S8_EEENS6_IJNS7_ILi192EEENS7_ILi144EEENS7_ILi96EEEEEELi96ENS_10bfloat16_tEfNS_4arch4Sm90ELb1ELb0ELb0ELb0ELb0ELb0ELb0ELb0ELb1ELb1ELb0ELb0EEENS1_21CollectiveEpilogueFwdINS6_IJSA_SC_SB_EEES9_SE_SG_Li384ELb0ELb1ELb0ELb0EEENS1_30DynamicPersistentTileSchedulerILi384ELi128ELb0ELb1ELb1EEEEEEEEEvNT_6ParamsE,"a",@progbits
	.sectionflags	@""
	.align	4
.nv.constant0._ZN7cutlass13device_kernelIN5flash11enable_sm90INS1_16FlashAttnFwdSm90INS1_25CollectiveMainloopFwdSm90ILi2EN4cute5tupleIJNS5_1CILi1EEES8_S8_EEENS6_IJNS7_ILi192EEENS7_ILi144EEENS7_ILi96EEEEEELi96ENS_10bfloat16_tEfNS_4arch4Sm90ELb1ELb0ELb0ELb0ELb0ELb0ELb0ELb0ELb1ELb1ELb0ELb0EEENS1_21CollectiveEpilogueFwdINS6_IJSA_SC_SB_EEES9_SE_SG_Li384ELb0ELb1ELb0ELb0EEENS1_30DynamicPersistentTileSchedulerILi384ELi128ELb0ELb1ELb1EEEEEEEEEvNT_6ParamsE:
	.zero		3584


//--------------------- .nv.constant0._ZN7cutlass13device_kernelIN5flash11enable_sm90INS1_16FlashAttnFwdSm90INS1_25CollectiveMainloopFwdSm90ILi2EN4cute5tupleIJNS5_1CILi1EEES8_S8_EEENS6_IJNS7_ILi192EEENS7_ILi144EEENS7_ILi96EEEEEELi96ENS_10bfloat16_tEfNS_4arch4Sm90ELb1ELb0ELb0ELb1ELb0ELb0ELb0ELb0ELb1ELb1ELb0ELb0EEENS1_21CollectiveEpilogueFwdINS6_IJSA_SC_SB_EEES9_SE_SG_Li384ELb1ELb1ELb0ELb0EEENS1_36VarlenDynamicPersistentTileSchedulerILi192ELi144ELi384ELi128ELb0ELb1ELb1ELb1ELb1ELb1EEEEEEEEEvNT_6ParamsE --------------------------
	.section	.nv.constant0._ZN7cutlass13device_kernelIN5flash11enable_sm90INS1_16FlashAttnFwdSm90INS1_25CollectiveMainloopFwdSm90ILi2EN4cute5tupleIJNS5_1CILi1EEES8_S8_EEENS6_IJNS7_ILi192EEENS7_ILi144EEENS7_ILi96EEEEEELi96ENS_10bfloat16_tEfNS_4arch4Sm90ELb1ELb0ELb0ELb1ELb0ELb0ELb0ELb0ELb1ELb1ELb0ELb0EEENS1_21CollectiveEpilogueFwdINS6_IJSA_SC_SB_EEES9_SE_SG_Li384ELb1ELb1ELb0ELb0EEENS1_36VarlenDynamicPersistentTileSchedulerILi192ELi144ELi384ELi128ELb0ELb1ELb1ELb1ELb1ELb1EEEEEEEEEvNT_6ParamsE,"a",@progbits
	.sectionflags	@""
	.align	4
.nv.constant0._ZN7cutlass13device_kernelIN5flash11enable_sm90INS1_16FlashAttnFwdSm90INS1_25CollectiveMainloopFwdSm90ILi2EN4cute5tupleIJNS5_1CILi1EEES8_S8_EEENS6_IJNS7_ILi192EEENS7_ILi144EEENS7_ILi96EEEEEELi96ENS_10bfloat16_tEfNS_4arch4Sm90ELb1ELb0ELb0ELb1ELb0ELb0ELb0ELb0ELb1ELb1ELb0ELb0EEENS1_21CollectiveEpilogueFwdINS6_IJSA_SC_SB_EEES9_SE_SG_Li384ELb1ELb1ELb0ELb0EEENS1_36VarlenDynamicPersistentTileSchedulerILi192ELi144ELi384ELi128ELb0ELb1ELb1ELb1ELb1ELb1EEEEEEEEEvNT_6ParamsE:
	.zero		3584


//--------------------- .nv.constant0._ZN7cutlass13device_kernelIN5flash11enable_sm90INS1_16FlashAttnFwdSm90INS1_25CollectiveMainloopFwdSm90ILi2EN4cute5tupleIJNS5_1CILi1EEES8_S8_EEENS6_IJNS7_ILi192EEENS7_ILi144EEENS7_ILi96EEEEEELi96ENS_10bfloat16_tEfNS_4arch4Sm90ELb1ELb0ELb0ELb1ELb0ELb1ELb0ELb0ELb1ELb1ELb0ELb0EEENS1_21CollectiveEpilogueFwdINS6_IJSA_SC_SB_EEES9_SE_SG_Li384ELb1ELb1ELb0ELb0EEENS1_36VarlenDynamicPersistentTileSchedulerILi192ELi144ELi384ELi128ELb0ELb1ELb1ELb1ELb1ELb1EEEEEEEEEvNT_6ParamsE --------------------------
	.section	.nv.constant0._ZN7cutlass13device_kernelIN5flash11enable_sm90INS1_16FlashAttnFwdSm90INS1_25CollectiveMainloopFwdSm90ILi2EN4cute5tupleIJNS5_1CILi1EEES8_S8_EEENS6_IJNS7_ILi192EEENS7_ILi144EEENS7_ILi96EEEEEELi96ENS_10bfloat16_tEfNS_4arch4Sm90ELb1ELb0ELb0ELb1ELb0ELb1ELb0ELb0ELb1ELb1ELb0ELb0EEENS1_21CollectiveEpilogueFwdINS6_IJSA_SC_SB_EEES9_SE_SG_Li384ELb1ELb1ELb0ELb0EEENS1_36VarlenDynamicPersistentTileSchedulerILi192ELi144ELi384ELi128ELb0ELb1ELb1ELb1ELb1ELb1EEEEEEEEEvNT_6ParamsE,"a",@progbits
	.sectionflags	@""
	.align	4
.nv.constant0._ZN7cutlass13device_kernelIN5flash11enable_sm90INS1_16FlashAttnFwdSm90INS1_25CollectiveMainloopFwdSm90ILi2EN4cute5tupleIJNS5_1CILi1EEES8_S8_EEENS6_IJNS7_ILi192EEENS7_ILi144EEENS7_ILi96EEEEEELi96ENS_10bfloat16_tEfNS_4arch4Sm90ELb1ELb0ELb0ELb1ELb0ELb1ELb0ELb0ELb1ELb1ELb0ELb0EEENS1_21CollectiveEpilogueFwdINS6_IJSA_SC_SB_EEES9_SE_SG_Li384ELb1ELb1ELb0ELb0EEENS1_36VarlenDynamicPersistentTileSchedulerILi192ELi144ELi384ELi128ELb0ELb1ELb1ELb1ELb1ELb1EEEEEEEEEvNT_6ParamsE:
	.zero		3584


//--------------------- .nv.constant0._ZN7cutlass13device_kernelIN5flash11enable_sm90INS1_16FlashAttnFwdSm90INS1_25CollectiveMainloopFwdSm90ILi2EN4cute5tupleIJNS5_1CILi1EEES8_S8_EEENS6_IJNS7_ILi192EEESA_NS7_ILi64EEEEEELi64ENS_10bfloat16_tEfNS_4arch4Sm90ELb0ELb0ELb0ELb0ELb0ELb0ELb0ELb0ELb1ELb1ELb0ELb0EEENS1_21CollectiveEpilogueFwdINS6_IJSA_SB_SA_EEES9_SD_SF_Li384ELb0ELb1ELb0ELb0EEENS1_29StaticPersistentTileSchedulerILb0EEEEEEEEEvNT_6ParamsE --------------------------
	.section	.nv.constant0._ZN7cutlass13device_kernelIN5flash11enable_sm90INS1_16FlashAttnFwdSm90INS1_25CollectiveMainloopFwdSm90ILi2EN4cute5tupleIJNS5_1CILi1EEES8_S8_EEENS6_IJNS7_ILi192EEESA_NS7_ILi64EEEEEELi64ENS_10bfloat16_tEfNS_4arch4Sm90ELb0ELb0ELb0ELb0ELb0ELb0ELb0ELb0ELb1ELb1ELb0ELb0EEENS1_21CollectiveEpilogueFwdINS6_IJSA_SB_SA_EEES9_SD_SF_Li384ELb0ELb1ELb0ELb0EEENS1_29StaticPersistentTileSchedulerILb0EEEEEEEEEvNT_6ParamsE,"a",@progbits
	.sectionflags	@""
	.align	4
.nv.constant0._ZN7cutlass13device_kernelIN5flash11enable_sm90INS1_16FlashAttnFwdSm90INS1_25CollectiveMainloopFwdSm90ILi2EN4cute5tupleIJNS5_1CILi1EEES8_S8_EEENS6_IJNS7_ILi192EEESA_NS7_ILi64EEEEEELi64ENS_10bfloat16_tEfNS_4arch4Sm90ELb0ELb0ELb0ELb0ELb0ELb0ELb0ELb0ELb1ELb1ELb0ELb0EEENS1_21CollectiveEpilogueFwdINS6_IJSA_SB_SA_EEES9_SD_SF_Li384ELb0ELb1ELb0ELb0EEENS1_29StaticPersistentTileSchedulerILb0EEEEEEEEEvNT_6ParamsE:
	.zero		3456


//--------------------- .nv.constant0._ZN7cutlass13device_kernelIN5flash11enable_sm90INS1_16FlashAttnFwdSm90INS1_25CollectiveMainloopFwdSm90ILi2EN4cute5tupleIJNS5_1CILi1EEES8_S8_EEENS6_IJNS7_ILi192EEESA_NS7_ILi64EEEEEELi64ENS_10bfloat16_tEfNS_4arch4Sm90ELb0ELb0ELb0ELb1ELb0ELb0ELb0ELb0ELb1ELb1ELb0ELb0EEENS1_21CollectiveEpilogueFwdINS6_IJSA_SB_SA_EEES9_SD_SF_Li384ELb1ELb1ELb0ELb0EEENS1_36VarlenDynamicPersistentTileSchedulerILi192ELi192ELi384ELi128ELb0ELb1ELb1ELb0ELb1ELb1EEEEEEEEEvNT_6ParamsE --------------------------
	.section	.nv.constant0._ZN7cutlass13device_kernelIN5flash11enable_sm90INS1_16FlashAttnFwdSm90INS1_25CollectiveMainloopFwdSm90ILi2EN4cute5tupleIJNS5_1CILi1EEES8_S8_EEENS6_IJNS7_ILi192EEESA_NS7_ILi64EEEEEELi64ENS_10bfloat16_tEfNS_4arch4Sm90ELb0ELb0ELb0ELb1ELb0ELb0ELb0ELb0ELb1ELb1ELb0ELb0EEENS1_21CollectiveEpilogueFwdINS6_IJSA_SB_SA_EEES9_SD_SF_Li384ELb1ELb1ELb0ELb0EEENS1_36VarlenDynamicPersistentTileSchedulerILi192ELi192ELi384ELi128ELb0ELb1ELb1ELb0ELb1ELb1EEEEEEEEEvNT_6ParamsE,"a",@progbits
	.sectionflags	@""
	.align	4
.nv.constant0._ZN7cutlass13device_kernelIN5flash11enable_sm90INS1_16FlashAttnFwdSm90INS1_25CollectiveMainloopFwdSm90ILi2EN4cute5tupleIJNS5_1CILi1EEES8_S8_EEENS6_IJNS7_ILi192EEESA_NS7_ILi64EEEEEELi64ENS_10bfloat16_tEfNS_4arch4Sm90ELb0ELb0ELb0ELb1ELb0ELb0ELb0ELb0ELb1ELb1ELb0ELb0EEENS1_21CollectiveEpilogueFwdINS6_IJSA_SB_SA_EEES9_SD_SF_Li384ELb1ELb1ELb0ELb0EEENS1_36VarlenDynamicPersistentTileSchedulerILi192ELi192ELi384ELi128ELb0ELb1ELb1ELb0ELb1ELb1EEEEEEEEEvNT_6ParamsE:
	.zero		3584


//--------------------- .nv.constant0._ZN7cutlass13device_kernelIN5flash11enable_sm90INS1_16FlashAttnFwdSm90INS1_25CollectiveMainloopFwdSm90ILi2EN4cute5tupleIJNS5_1CILi1EEES8_S8_EEENS6_IJNS7_ILi192EEESA_NS7_ILi64EEEEEELi64ENS_10bfloat16_tEfNS_4arch4Sm90ELb0ELb0ELb0ELb1ELb0ELb1ELb0ELb0ELb1ELb1ELb0ELb0EEENS1_21CollectiveEpilogueFwdINS6_IJSA_SB_SA_EEES9_SD_SF_Li384ELb1ELb1ELb0ELb0EEENS1_36VarlenDynamicPersistentTileSchedulerILi192ELi192ELi384ELi128ELb0ELb1ELb1ELb0ELb1ELb1EEEEEEEEEvNT_6ParamsE --------------------------
	.section	.nv.constant0._ZN7cutlass13device_kernelIN5flash11enable_sm90INS1_16FlashAttnFwdSm90INS1_25CollectiveMainloopFwdSm90ILi2EN4cute5tupleIJNS5_1CILi1EEES8_S8_EEENS6_IJNS7_ILi192EEESA_NS7_ILi64EEEEEELi64ENS_10bfloat16_tEfNS_4arch4Sm90ELb0ELb0ELb0ELb1ELb0ELb1ELb0ELb0ELb1ELb1ELb0ELb0EEENS1_21CollectiveEpilogueFwdINS6_IJSA_SB_SA_EEES9_SD_SF_Li384ELb1ELb1ELb0ELb0EEENS1_36VarlenDynamicPersistentTileSchedulerILi192ELi192ELi384ELi128ELb0ELb1ELb1ELb0ELb1ELb1EEEEEEEEEvNT_6ParamsE,"a",@progbits
	.sectionflags	@""
	.align	4
.nv.constant0._ZN7cutlass13device_kernelIN5flash11enable_sm90INS1_16FlashAttnFwdSm90INS1_25CollectiveMainloopFwdSm90ILi2EN4cute5tupleIJNS5_1CILi1EEES8_S8_EEENS6_IJNS7_ILi192EEESA_NS7_ILi64EEEEEELi64ENS_10bfloat16_tEfNS_4arch4Sm90ELb0ELb0ELb0ELb1ELb0ELb1ELb0ELb0ELb1ELb1ELb0ELb0EEENS1_21CollectiveEpilogueFwdINS6_IJSA_SB_SA_EEES9_SD_SF_Li384ELb1ELb1ELb0ELb0EEENS1_36VarlenDynamicPersistentTileSchedulerILi192ELi192ELi384ELi128ELb0ELb1ELb1ELb0ELb1ELb1EEEEEEEEEvNT_6ParamsE:
	.zero		3584


//--------------------- .nv.constant0._ZN7cutlass13device_kernelIN5flash11enable_sm90INS1_16FlashAttnFwdSm90INS1_25CollectiveMainloopFwdSm90ILi2EN4cute5tupleIJNS5_1CILi1EEES8_S8_EEENS6_IJNS7_ILi192EEENS7_ILi128EEENS7_ILi64EEEEEELi64ENS_10bfloat16_tEfNS_4arch4Sm90ELb0ELb1ELb0ELb0ELb0ELb0ELb0ELb1ELb1ELb1ELb0ELb0EEENS1_21CollectiveEpilogueFwdINS6_IJSA_SC_SB_EEES9_SE_SG_Li384ELb0ELb1ELb0ELb0EEENS1_30DynamicPersistentTileSchedulerILi384ELi128ELb0ELb1ELb1EEEEEEEEEvNT_6ParamsE --------------------------
	.section	.nv.constant0._ZN7cutlass13device_kernelIN5flash11enable_sm90INS1_16FlashAttnFwdSm90INS1_25CollectiveMainloopFwdSm90ILi2EN4cute5tupleIJNS5_1CILi1EEES8_S8_EEENS6_IJNS7_ILi192EEENS7_ILi128EEENS7_ILi64EEEEEELi64ENS_10bfloat16_tEfNS_4arch4Sm90ELb0ELb1ELb0ELb0ELb0ELb0ELb0ELb1ELb1ELb1ELb0ELb0EEENS1_21CollectiveEpilogueFwdINS6_IJSA_SC_SB_EEES9_SE_SG_Li384ELb0ELb1ELb0ELb0EEENS1_30DynamicPersistentTileSchedulerILi384ELi128ELb0ELb1ELb1EEEEEEEEEvNT_6ParamsE,"a",@progbits
	.sectionflags	@""
	.align	4
.nv.constant0._ZN7cutlass13device_kernelIN5flash11enable_sm90INS1_16FlashAttnFwdSm90INS1_25CollectiveMainloopFwdSm90ILi2EN4cute5tupleIJNS5_1CILi1EEES8_S8_EEENS6_IJNS7_ILi192EEENS7_ILi128EEENS7_ILi64EEEEEELi64ENS_10bfloat16_tEfNS_4arch4Sm90ELb0ELb1ELb0ELb0ELb0ELb0ELb0ELb1ELb1ELb1ELb0ELb0EEENS1_21CollectiveEpilogueFwdINS6_IJSA_SC_SB_EEES9_SE_SG_Li384ELb0ELb1ELb0ELb0EEENS1_30DynamicPersistentTileSchedulerILi384ELi128ELb0ELb1ELb1EEEEEEEEEvNT_6ParamsE:
	.zero		3584


//--------------------- .nv.constant0._ZN7cutlass13device_kernelIN5flash11enable_sm90INS1_16FlashAttnFwdSm90INS1_25CollectiveMainloopFwdSm90ILi2EN4cute5tupleIJNS5_1CILi1EEES8_S8_EEENS6_IJNS7_ILi192EEENS7_ILi128EEENS7_ILi64EEEEEELi64ENS_10bfloat16_tEfNS_4arch4Sm90ELb0ELb1ELb0ELb1ELb0ELb0ELb0ELb1ELb1ELb1ELb0ELb0EEENS1_21CollectiveEpilogueFwdINS6_IJSA_SC_SB_EEES9_SE_SG_Li384ELb1ELb1ELb0ELb0EEENS1_36VarlenDynamicPersistentTileSchedulerILi192ELi128ELi384ELi128ELb0ELb1ELb1ELb1ELb0ELb1EEEEEEEEEvNT_6ParamsE --------------------------
	.section	.nv.constant0._ZN7cutlass13device_kernelIN5flash11enable_sm90INS1_16FlashAttnFwdSm90INS1_25CollectiveMainloopFwdSm90ILi2EN4cute5tupleIJNS5_1CILi1EEES8_S8_EEENS6_IJNS7_ILi192EEENS7_ILi128EEENS7_ILi64EEEEEELi64ENS_10bfloat16_tEfNS_4arch4Sm90ELb0ELb1ELb0ELb1ELb0ELb0ELb0ELb1ELb1ELb1ELb0ELb0EEENS1_21CollectiveEpilogueFwdINS6_IJSA_SC_SB_EEES9_SE_SG_Li384ELb1ELb1ELb0ELb0EEENS1_36VarlenDynamicPersistentTileSchedulerILi192ELi128ELi384ELi128ELb0ELb1ELb1ELb1ELb0ELb1EEEEEEEEEvNT_6ParamsE,"a",@progbits
	.sectionflags	@""
	.align	4
.nv.constant0._ZN7cutlass13device_kernelIN5flash11enable_sm90INS1_16FlashAttnFwdSm90INS1_25CollectiveMainloopFwdSm90ILi2EN4cute5tupleIJNS5_1CILi1EEES8_S8_EEENS6_IJNS7_ILi192EEENS7_ILi128EEENS7_ILi64EEEEEELi64ENS_10bfloat16_tEfNS_4arch4Sm90ELb0ELb1ELb0ELb1ELb0ELb0ELb0ELb1ELb1ELb1ELb0ELb0EEENS1_21CollectiveEpilogueFwdINS6_IJSA_SC_SB_EEES9_SE_SG_Li384ELb1ELb1ELb0ELb0EEENS1_36VarlenDynamicPersistentTileSchedulerILi192ELi128ELi384ELi128ELb0ELb1ELb1ELb1ELb0ELb1EEEEEEEEEvNT_6ParamsE:
	.zero		3584


//--------------------- .nv.constant0._ZN7cutlass13device_kernelIN5flash11enable_sm90INS1_16FlashAttnFwdSm90INS1_25CollectiveMainloopFwdSm90ILi2EN4cute5tupleIJNS5_1CILi1EEES8_S8_EEENS6_IJNS7_ILi192EEENS7_ILi128EEENS7_ILi64EEEEEELi64ENS_10bfloat16_tEfNS_4arch4Sm90ELb0ELb1ELb0ELb1ELb0ELb1ELb0ELb1ELb1ELb1ELb0ELb0EEENS1_21CollectiveEpilogueFwdINS6_IJSA_SC_SB_EEES9_SE_SG_Li384ELb1ELb1ELb0ELb0EEENS1_36VarlenDynamicPersistentTileSchedulerILi192ELi128ELi384ELi128ELb0ELb1ELb1ELb1ELb0ELb1EEEEEEEEEvNT_6ParamsE --------------------------
	.section	.nv.constant0._ZN7cutlass13device_kernelIN5flash11enable_sm90INS1_16FlashAttnFwdSm90INS1_25CollectiveMainloopFwdSm90ILi2EN4cute5tupleIJNS5_1CILi1EEES8_S8_EEENS6_IJNS7_ILi192EEENS7_ILi128EEENS7_ILi64EEEEEELi64ENS_10bfloat16_tEfNS_4arch4Sm90ELb0ELb1ELb0ELb1ELb0ELb1ELb0ELb1ELb1ELb1ELb0ELb0EEENS1_21CollectiveEpilogueFwdINS6_IJSA_SC_SB_EEES9_SE_SG_Li384ELb1ELb1ELb0ELb0EEENS1_36VarlenDynamicPersistentTileSchedulerILi192ELi128ELi384ELi128ELb0ELb1ELb1ELb1ELb0ELb1EEEEEEEEEvNT_6ParamsE,"a",@progbits
	.sectionflags	@""
	.align	4
.nv.constant0._ZN7cutlass13device_kernelIN5flash11enable_sm90INS1_16FlashAttnFwdSm90INS1_25CollectiveMainloopFwdSm90ILi2EN4cute5tupleIJNS5_1CILi1EEES8_S8_EEENS6_IJNS7_ILi192EEENS7_ILi128EEENS7_ILi64EEEEEELi64ENS_10bfloat16_tEfNS_4arch4Sm90ELb0ELb1ELb0ELb1ELb0ELb1ELb0ELb1ELb1ELb1ELb0ELb0EEENS1_21CollectiveEpilogueFwdINS6_IJSA_SC_SB_EEES9_SE_SG_Li384ELb1ELb1ELb0ELb0EEENS1_36VarlenDynamicPersistentTileSchedulerILi192ELi128ELi384ELi128ELb0ELb1ELb1ELb1ELb0ELb1EEEEEEEEEvNT_6ParamsE:
	.zero		3584


//--------------------- .nv.constant0._ZN7cutlass13device_kernelIN5flash11enable_sm90INS1_16FlashAttnFwdSm90INS1_25CollectiveMainloopFwdSm90ILi2EN4cute5tupleIJNS5_1CILi1EEES8_S8_EEENS6_IJNS7_ILi192EEENS7_ILi128EEENS7_ILi64EEEEEELi64ENS_10bfloat16_tEfNS_4arch4Sm90ELb1ELb0ELb0ELb0ELb0ELb0ELb0ELb1ELb1ELb1ELb0ELb0EEENS1_21CollectiveEpilogueFwdINS6_IJSA_SC_SB_EEES9_SE_SG_Li384ELb0ELb1ELb0ELb0EEENS1_30DynamicPersistentTileSchedulerILi384ELi128ELb0ELb1ELb1EEEEEEEEEvNT_6ParamsE --------------------------
	.section	.nv.constant0._ZN7cutlass13device_kernelIN5flash11enable_sm90INS1_16FlashAttnFwdSm90INS1_25CollectiveMainloopFwdSm90ILi2EN4cute5tupleIJNS5_1CILi1EEES8_S8_EEENS6_IJNS7_ILi192EEENS7_ILi128EEENS7_ILi64EEEEEELi64ENS_10bfloat16_tEfNS_4arch4Sm90ELb1ELb0ELb0ELb0ELb0ELb0ELb0ELb1ELb1ELb1ELb0ELb0EEENS1_21CollectiveEpilogueFwdINS6_IJSA_SC_SB_EEES9_SE_SG_Li384ELb0ELb1ELb0ELb0EEENS1_30DynamicPersistentTileSchedulerILi384ELi128ELb0ELb1ELb1EEEEEEEEEvNT_6ParamsE,"a",@progbits
	.sectionflags	@""
	.align	4
.nv.constant0._ZN7cutlass13device_kernelIN5flash11enable_sm90INS1_16FlashAttnFwdSm90INS1_25CollectiveMainloopFwdSm90ILi2EN4cute5tupleIJNS5_1CILi1EEES8_S8_EEENS6_IJNS7_ILi192EEENS7_ILi128EEENS7_ILi64EEEEEELi64ENS_10bfloat16_tEfNS_4arch4Sm90ELb1ELb0ELb0ELb0ELb0ELb0ELb0ELb1ELb1ELb1ELb0ELb0EEENS1_21CollectiveEpilogueFwdINS6_IJSA_SC_SB_EEES9_SE_SG_Li384ELb0ELb1ELb0ELb0EEENS1_30DynamicPersistentTileSchedulerILi384ELi128ELb0ELb1ELb1EEEEEEEEEvNT_6ParamsE:
	.zero		3584


//--------------------- .nv.constant0._ZN7cutlass13device_kernelIN5flash11enable_sm90INS1_16FlashAttnFwdSm90INS1_25CollectiveMainloopFwdSm90ILi2EN4cute5tupleIJNS5_1CILi1EEES8_S8_EEENS6_IJNS7_ILi192EEENS7_ILi128EEENS7_ILi64EEEEEELi64ENS_10bfloat16_tEfNS_4arch4Sm90ELb1ELb0ELb0ELb1ELb0ELb0ELb0ELb1ELb1ELb1ELb0ELb0EEENS1_21CollectiveEpilogueFwdINS6_IJSA_SC_SB_EEES9_SE_SG_Li384ELb1ELb1ELb0ELb0EEENS1_36VarlenDynamicPersistentTileSchedulerILi192ELi128ELi384ELi128ELb0ELb1ELb1ELb1ELb1ELb1EEEEEEEEEvNT_6ParamsE --------------------------
	.section	.nv.constant0._ZN7cutlass13device_kernelIN5flash11enable_sm90INS1_16FlashAttnFwdSm90INS1_25CollectiveMainloopFwdSm90ILi2EN4cute5tupleIJNS5_1CILi1EEES8_S8_EEENS6_IJNS7_ILi192EEENS7_ILi128EEENS7_ILi64EEEEEELi64ENS_10bfloat16_tEfNS_4arch4Sm90ELb1ELb0ELb0ELb1ELb0ELb0ELb0ELb1ELb1ELb1ELb0ELb0EEENS1_21CollectiveEpilogueFwdINS6_IJSA_SC_SB_EEES9_SE_SG_Li384ELb1ELb1ELb0ELb0EEENS1_36VarlenDynamicPersistentTileSchedulerILi192ELi128ELi384ELi128ELb0ELb1ELb1ELb1ELb1ELb1EEEEEEEEEvNT_6ParamsE,"a",@progbits
	.sectionflags	@""
	.align	4
.nv.constant0._ZN7cutlass13device_kernelIN5flash11enable_sm90INS1_16FlashAttnFwdSm90INS1_25CollectiveMainloopFwdSm90ILi2EN4cute5tupleIJNS5_1CILi1EEES8_S8_EEENS6_IJNS7_ILi192EEENS7_ILi128EEENS7_ILi64EEEEEELi64ENS_10bfloat16_tEfNS_4arch4Sm90ELb1ELb0ELb0ELb1ELb0ELb0ELb0ELb1ELb1ELb1ELb0ELb0EEENS1_21CollectiveEpilogueFwdINS6_IJSA_SC_SB_EEES9_SE_SG_Li384ELb1ELb1ELb0ELb0EEENS1_36VarlenDynamicPersistentTileSchedulerILi192ELi128ELi384ELi128ELb0ELb1ELb1ELb1ELb1ELb1EEEEEEEEEvNT_6ParamsE:
	.zero		3584


//--------------------- .nv.constant0._ZN7cutlass13device_kernelIN5flash11enable_sm90INS1_16FlashAttnFwdSm90INS1_25CollectiveMainloopFwdSm90ILi2EN4cute5tupleIJNS5_1CILi1EEES8_S8_EEENS6_IJNS7_ILi192EEENS7_ILi128EEENS7_ILi64EEEEEELi64ENS_10bfloat16_tEfNS_4arch4Sm90ELb1ELb0ELb0ELb1ELb0ELb1ELb0ELb1ELb1ELb1ELb0ELb0EEENS1_21CollectiveEpilogueFwdINS6_IJSA_SC_SB_EEES9_SE_SG_Li384ELb1ELb1ELb0ELb0EEENS1_36VarlenDynamicPersistentTileSchedulerILi192ELi128ELi384ELi128ELb0ELb1ELb1ELb1ELb1ELb1EEEEEEEEEvNT_6ParamsE --------------------------
	.section	.nv.constant0._ZN7cutlass13device_kernelIN5flash11enable_sm90INS1_16FlashAttnFwdSm90INS1_25CollectiveMainloopFwdSm90ILi2EN4cute5tupleIJNS5_1CILi1EEES8_S8_EEENS6_IJNS7_ILi192EEENS7_ILi128EEENS7_ILi64EEEEEELi64ENS_10bfloat16_tEfNS_4arch4Sm90ELb1ELb0ELb0ELb1ELb0ELb1ELb0ELb1ELb1ELb1ELb0ELb0EEENS1_21CollectiveEpilogueFwdINS6_IJSA_SC_SB_EEES9_SE_SG_Li384ELb1ELb1ELb0ELb0EEENS1_36VarlenDynamicPersistentTileSchedulerILi192ELi128ELi384ELi128ELb0ELb1ELb1ELb1ELb1ELb1EEEEEEEEEvNT_6ParamsE,"a",@progbits
	.sectionflags	@""
	.align	4
.nv.constant0._ZN7cutlass13device_kernelIN5flash11enable_sm90INS1_16FlashAttnFwdSm90INS1_25CollectiveMainloopFwdSm90ILi2EN4cute5tupleIJNS5_1CILi1EEES8_S8_EEENS6_IJNS7_ILi192EEENS7_ILi128EEENS7_ILi64EEEEEELi64ENS_10bfloat16_tEfNS_4arch4Sm90ELb1ELb0ELb0ELb1ELb0ELb1ELb0ELb1ELb1ELb1ELb0ELb0EEENS1_21CollectiveEpilogueFwdINS6_IJSA_SC_SB_EEES9_SE_SG_Li384ELb1ELb1ELb0ELb0EEENS1_36VarlenDynamicPersistentTileSchedulerILi192ELi128ELi384ELi128ELb0ELb1ELb1ELb1ELb1ELb1EEEEEEEEEvNT_6ParamsE:
	.zero		3584


//--------------------- SYMBOLS --------------------------

	.type		.nv.reservedSmem.offset0,@object
	.size		.nv.reservedSmem.offset0,0x4
